// auto-generated by cutlass_sweep.fmha — config: {"arch": "sm_90", "direction": "bwd", "dtype": "fp16", "head_dim": 512, "mask": "residual", "schedule": "cooperative", "tile_kv": 128, "tile_q": 64}
#include "cutlass/cutlass.h"
#include "cute/tensor.hpp"
#include "cutlass/device_kernel.h"
#include "cutlass/kernel_hardware_info.h"
#include "88_hopper_fmha/collective/fmha_fusion.hpp"
#include "88_hopper_fmha/collective/fmha_collective_bwd_tma_warpspecialized.hpp"
#include "88_hopper_fmha/collective/fmha_epilogue_bwd.hpp"
#include "88_hopper_fmha/kernel/fmha_kernel_tma_warpspecialized.hpp"
#include "88_hopper_fmha/kernel/fmha_tile_scheduler.hpp"

using namespace cute;
using Element = cutlass::half_t;
using TileShape = Shape<_64, _128, _512>;

using Mainloop = cutlass::fmha::collective::FmhaBwdMainloopTmaWarpSpecialized<
    Element, float, TileShape,
    cutlass::fmha::collective::FusionBwdAdapter<cutlass::fmha::collective::ResidualFusion>>;
using Epilogue = cutlass::fmha::collective::FmhaBwdEpilogueKV<
    Element, float, typename Mainloop::TileShapePV>;
using Kernel = cutlass::fmha::kernel::FmhaKernelTmaWarpSpecialized<
    Mainloop, Epilogue,
    cutlass::fmha::kernel::TileSchedulerBwdAdapter<
        cutlass::fmha::kernel::IndividualTileScheduler>>;

auto* _anchor = &cutlass::device_kernel<Kernel>;


// ===== COMPILED SASS (sm_90a) =====

	.target	sm_90a

	.elftype	@"ET_EXEC"


//--------------------- .note.nv.tkinfo           --------------------------
	.section	.note.nv.tkinfo,"",@"SHT_NOTE"
	.sectionflags	@"SHF_NOTE_NV_TKINFO"
	.tkinfo
        /*0018*/ 	.word	0x00000002
        /*0030*/ 	.string	""
        /*0030*/ 	.string	"ptxas"
        /*0030*/ 	.string	"Cuda compilation tools, release 13.0, V13.0.88"
        /*0030*/ 	.string	"Build cuda_13.0.r13.0/compiler.36424714_0"
        /*0030*/ 	.string	"-arch sm_90a -m 64 "



//--------------------- .note.nv.cuinfo           --------------------------
	.section	.note.nv.cuinfo,"",@"SHT_NOTE"
	.sectionflags	@"SHF_NOTE_NV_CUINFO"
        /*0018*/ 	.short	0x0002
        /*001a*/ 	.short	0x005a
        /*001c*/ 	.short	0x0082
	.zero		2


//--------------------- .nv.info                  --------------------------
	.section	.nv.info,"",@"SHT_CUDA_INFO"
	.align	4


	//----- nvinfo : EIATTR_REGCOUNT
	.align		4
        /*0000*/ 	.byte	0x04, 0x2f
        /*0002*/ 	.short	(.L_16 - .L_15)
	.align		4
.L_15:
        /*0004*/ 	.word	index@(_ZN7cutlass13device_kernelINS_4fmha6kernel28FmhaKernelTmaWarpSpecializedINS1_10collective33FmhaBwdMainloopTmaWarpSpecializedINS_6half_tEfN4cute5tupleIJNS7_1CILi64EEENS9_ILi128EEENS9_ILi512EEEEEENS4_16FusionBwdAdapterINS4_14ResidualFusionEEEJEEENS4_17FmhaBwdEpilogueKVIS6_fNS8_IJSA_SC_SA_EEEEENS2_23TileSchedulerBwdAdapterINS2_23IndividualTileSchedulerEEEJEEEEEvNT_6ParamsE)
        /*0008*/ 	.word	0x000000a8


	//----- nvinfo : EIATTR_FRAME_SIZE
	.align		4
.L_16:
        /*000c*/ 	.byte	0x04, 0x11
        /*000e*/ 	.short	(.L_18 - .L_17)
	.align		4
.L_17:
        /*0010*/ 	.word	index@(_ZN7cutlass13device_kernelINS_4fmha6kernel28FmhaKernelTmaWarpSpecializedINS1_10collective33FmhaBwdMainloopTmaWarpSpecializedINS_6half_tEfN4cute5tupleIJNS7_1CILi64EEENS9_ILi128EEENS9_ILi512EEEEEENS4_16FusionBwdAdapterINS4_14ResidualFusionEEEJEEENS4_17FmhaBwdEpilogueKVIS6_fNS8_IJSA_SC_SA_EEEEENS2_23TileSchedulerBwdAdapterINS2_23IndividualTileSchedulerEEEJEEEEEvNT_6ParamsE)
        /*0014*/ 	.word	0x00001c10


	//----- nvinfo : EIATTR_MIN_STACK_SIZE
	.align		4
.L_18:
        /*0018*/ 	.byte	0x04, 0x12
        /*001a*/ 	.short	(.L_20 - .L_19)
	.align		4
.L_19:
        /*001c*/ 	.word	index@(_ZN7cutlass13device_kernelINS_4fmha6kernel28FmhaKernelTmaWarpSpecializedINS1_10collective33FmhaBwdMainloopTmaWarpSpecializedINS_6half_tEfN4cute5tupleIJNS7_1CILi64EEENS9_ILi128EEENS9_ILi512EEEEEENS4_16FusionBwdAdapterINS4_14ResidualFusionEEEJEEENS4_17FmhaBwdEpilogueKVIS6_fNS8_IJSA_SC_SA_EEEEENS2_23TileSchedulerBwdAdapterINS2_23IndividualTileSchedulerEEEJEEEEEvNT_6ParamsE)
        /*0020*/ 	.word	0x00001c10
.L_20:


//--------------------- .nv.compat                --------------------------
	.section	.nv.compat,"",@"SHT_CUDA_COMPAT_INFO"
	.align	4
        /*0000*/ 	.byte	0x02, 0x09, 0x01, 0x00, 0x02, 0x02, 0x04, 0x00, 0x02, 0x05, 0x05, 0x00, 0x03, 0x07, 0x01, 0x01
        /*0010*/ 	.byte	0x02, 0x03, 0x01, 0x00, 0x02, 0x06, 0x01, 0x00, 0x04, 0x0b, 0x08, 0x00, 0x00, 0x00, 0x00, 0x00
        /*0020*/ 	.byte	0x00, 0x00, 0x00, 0x00


//--------------------- .nv.info._ZN7cutlass13device_kernelINS_4fmha6kernel28FmhaKernelTmaWarpSpecializedINS1_10collective33FmhaBwdMainloopTmaWarpSpecializedINS_6half_tEfN4cute5tupleIJNS7_1CILi64EEENS9_ILi128EEENS9_ILi512EEEEEENS4_16FusionBwdAdapterINS4_14ResidualFusionEEEJEEENS4_17FmhaBwdEpilogueKVIS6_fNS8_IJSA_SC_SA_EEEEENS2_23TileSchedulerBwdAdapterINS2_23IndividualTileSchedulerEEEJEEEEEvNT_6ParamsE --------------------------
	.section	.nv.info._ZN7cutlass13device_kernelINS_4fmha6kernel28FmhaKernelTmaWarpSpecializedINS1_10collective33FmhaBwdMainloopTmaWarpSpecializedINS_6half_tEfN4cute5tupleIJNS7_1CILi64EEENS9_ILi128EEENS9_ILi512EEEEEENS4_16FusionBwdAdapterINS4_14ResidualFusionEEEJEEENS4_17FmhaBwdEpilogueKVIS6_fNS8_IJSA_SC_SA_EEEEENS2_23TileSchedulerBwdAdapterINS2_23IndividualTileSchedulerEEEJEEEEEvNT_6ParamsE,"",@"SHT_CUDA_INFO"
	.sectionflags	@""
	.align	4


	//----- nvinfo : EIATTR_CUDA_API_VERSION
	.align		4
        /*0000*/ 	.byte	0x04, 0x37
        /*0002*/ 	.short	(.L_22 - .L_21)
.L_21:
        /*0004*/ 	.word	0x00000082


	//----- nvinfo : EIATTR_KPARAM_INFO
	.align		4
.L_22:
        /*0008*/ 	.byte	0x04, 0x17
        /*000a*/ 	.short	(.L_24 - .L_23)
.L_23:
        /*000c*/ 	.word	0x00000000
        /*0010*/ 	.short	0x0000
        /*0012*/ 	.short	0x0070
        /*0014*/ 	.byte	0x00, 0xf0, 0x01, 0x3a


	//----- nvinfo : EIATTR_SPARSE_MMA_MASK
	.align		4
.L_24:
        /*0018*/ 	.byte	0x03, 0x50
        /*001a*/ 	.short	0x0000


	//----- nvinfo : EIATTR_MAXREG_COUNT
	.align		4
        /*001c*/ 	.byte	0x03, 0x1b
        /*001e*/ 	.short	0x00a8


	//----- nvinfo : EIATTR_NUM_BARRIERS
	.align		4
        /*0020*/ 	.byte	0x02, 0x4c
        /*0022*/ 	.byte	0x02
	.zero		1


	//----- nvinfo : EIATTR_EXTERNS
	.align		4
        /*0024*/ 	.byte	0x04, 0x0f
        /*0026*/ 	.short	(.L_26 - .L_25)


	//   ....[0]....
	.align		4
.L_25:
        /*0028*/ 	.word	index@(__assertfail)


	//----- nvinfo : EIATTR_ANNOTATIONS
	.align		4
.L_26:
        /*002c*/ 	.byte	0x04, 0x55
        /*002e*/ 	.short	(.L_28 - .L_27)


	//   ....[0]....
.L_27:
        /*0030*/ 	.word	0x00000001
        /*0034*/ 	.byte	0x00, 0x0f, 0x00, 0x00, 0x01, 0x00, 0x00, 0x00, 0x30, 0x0f, 0x00, 0x00, 0x01, 0x00, 0x00, 0x00
        /* <DEDUP_REMOVED lines=1825> */
        /*7254*/ 	.byte	0x90, 0x2a, 0x02, 0x00, 0x01, 0x00, 0x00, 0x00, 0xa0, 0x2a, 0x02, 0x00


	//----- nvinfo : EIATTR_MERCURY_ISA_VERSION
	.align		4
.L_28:
        /*7260*/ 	.byte	0x03, 0x5f
        /*7262*/ 	.short	0x0101


	//----- nvinfo : EIATTR_INT_WARP_WIDE_INSTR_OFFSETS
	.align		4
        /*7264*/ 	.byte	0x04, 0x31
        /*7266*/ 	.short	(.L_30 - .L_29)


	//   ....[0]....
.L_29:
        /*7268*/ 	.word	0x000007e0


	//   ....[1]....
        /*726c*/ 	.word	0x000007f0


	//   ....[2]....
        /*7270*/ 	.word	0x00000800


	//   ....[3]....
        /*7274*/ 	.word	0x00000810


	//   ....[4]....
        /*7278*/ 	.word	0x00000820


	//----- nvinfo : EIATTR_COOP_GROUP_MASK_REGIDS
	.align		4
.L_30:
        /*727c*/ 	.byte	0x04, 0x29
        /*727e*/ 	.short	(.L_32 - .L_31)


	//   ....[0]....
.L_31:
        /*7280*/ 	.word	0xffffffff


	//   ....[1]....
        /*7284*/ 	.word	0xffffffff


	//   ....[2]....
        /*7288*/ 	.word	0xffffffff


	//   ....[3]....
        /*728c*/ 	.word	0xffffffff


	//   ....[4]....
        /*7290*/ 	.word	0xffffffff


	//   ....[5]....
        /*7294*/ 	.word	0xffffffff


	//----- nvinfo : EIATTR_COOP_GROUP_INSTR_OFFSETS
	.align		4
.L_32:
        /*7298*/ 	.byte	0x04, 0x28
        /*729a*/ 	.short	(.L_34 - .L_33)


	//   ....[0]....
.L_33:
        /*729c*/ 	.word	0x00000060


	//   ....[1]....
        /*72a0*/ 	.word	0x00000090


	//   ....[2]....
        /*72a4*/ 	.word	0x00000250


	//   ....[3]....
        /*72a8*/ 	.word	0x00000480


	//   ....[4]....
        /*72ac*/ 	.word	0x00000620


	//   ....[5]....
        /*72b0*/ 	.word	0x00000780


	//----- nvinfo : EIATTR_REG_RECONFIG
	.align		4
.L_34:
        /*72b4*/ 	.byte	0x01, 0x54
	.zero		2


	//----- nvinfo : EIATTR_SYSCALL_OFFSETS
	.align		4
        /*72b8*/ 	.byte	0x04, 0x46
        /*72ba*/ 	.short	(.L_36 - .L_35)


	//   ....[0]....
.L_35:
        /*72bc*/ 	.word	0x0001b690


	//   ....[1]....
        /*72c0*/ 	.word	0x0001b7e0


	//   ....[2]....
        /*72c4*/ 	.word	0x0001eb00


	//   ....[3]....
        /*72c8*/ 	.word	0x0001ec30


	//----- nvinfo : EIATTR_MBARRIER_INSTR_OFFSETS
	.align		4
.L_36:
        /*72cc*/ 	.byte	0x04, 0x39
        /*72ce*/ 	.short	(.L_38 - .L_37)


	//   ....[0]....
.L_37:
        /*72d0*/ 	.word	0x000003f0
        /*72d4*/ 	.word	0x000000ff
        /*72d8*/ 	.word	0x000c4440
        /*72dc*/ 	.short	0x0100
        /*72de*/ 	.byte	0x05
	.zero		1


	//   ....[1]....
        /*72e0*/ 	.word	0x00000400
        /*72e4*/ 	.word	0x000000ff
        /*72e8*/ 	.word	0x000c4460
        /*72ec*/ 	.short	0x0100
        /*72ee*/ 	.byte	0x05
	.zero		1


	//   ....[2]....
        /*72f0*/ 	.word	0x00000410
        /*72f4*/ 	.word	0x000000ff
        /*72f8*/ 	.word	0x000c4448
        /*72fc*/ 	.short	0x0100
        /*72fe*/ 	.byte	0x05
	.zero		1


	//   ....[3]....
        /*7300*/ 	.word	0x00000420
        /*7304*/ 	.word	0x000000ff
        /*7308*/ 	.word	0x000c4468
        /*730c*/ 	.short	0x0100
        /*730e*/ 	.byte	0x05
	.zero		1


	//   ....[4]....
        /*7310*/ 	.word	0x00000430
        /*7314*/ 	.word	0x000000ff
        /*7318*/ 	.word	0x000c4450
        /*731c*/ 	.short	0x0100
        /*731e*/ 	.byte	0x05
	.zero		1


	//   ....[5]....
        /*7320*/ 	.word	0x00000440
        /*7324*/ 	.word	0x000000ff
        /*7328*/ 	.word	0x000c4470
        /*732c*/ 	.short	0x0100
        /*732e*/ 	.byte	0x05
	.zero		1


	//   ....[6]....
        /*7330*/ 	.word	0x00000450
        /*7334*/ 	.word	0x000000ff
        /*7338*/ 	.word	0x000c4458
        /*733c*/ 	.short	0x0100
        /*733e*/ 	.byte	0x05
	.zero		1


	//   ....[7]....
        /*7340*/ 	.word	0x00000460
        /*7344*/ 	.word	0x000000ff
        /*7348*/ 	.word	0x000c4478
        /*734c*/ 	.short	0x0100
        /*734e*/ 	.byte	0x05
	.zero		1


	//   ....[8]....
        /*7350*/ 	.word	0x00000590
        /*7354*/ 	.word	0x000000ff
        /*7358*/ 	.word	0x000c4400
        /*735c*/ 	.short	0x0100
        /*735e*/ 	.byte	0x05
	.zero		1


	//   ....[9]....
        /*7360*/ 	.word	0x000005a0
        /*7364*/ 	.word	0x000000ff
        /*7368*/ 	.word	0x000c4420
        /*736c*/ 	.short	0x0100
        /*736e*/ 	.byte	0x05
	.zero		1


	//   ....[10]....
        /*7370*/ 	.word	0x000005b0
        /*7374*/ 	.word	0x000000ff
        /*7378*/ 	.word	0x000c4408
        /*737c*/ 	.short	0x0100
        /*737e*/ 	.byte	0x05
	.zero		1


	//   ....[11]....
        /*7380*/ 	.word	0x000005c0
        /*7384*/ 	.word	0x000000ff
        /*7388*/ 	.word	0x000c4428
        /*738c*/ 	.short	0x0100
        /*738e*/ 	.byte	0x05
	.zero		1


	//   ....[12]....
        /*7390*/ 	.word	0x000005d0
        /*7394*/ 	.word	0x000000ff
        /*7398*/ 	.word	0x000c4410
        /*739c*/ 	.short	0x0100
        /*739e*/ 	.byte	0x05
	.zero		1


	//   ....[13]....
        /*73a0*/ 	.word	0x000005e0
        /*73a4*/ 	.word	0x000000ff
        /*73a8*/ 	.word	0x000c4430
        /*73ac*/ 	.short	0x0100
        /*73ae*/ 	.byte	0x05
	.zero		1


	//   ....[14]....
        /*73b0*/ 	.word	0x000005f0
        /*73b4*/ 	.word	0x000000ff
        /*73b8*/ 	.word	0x000c4418
        /*73bc*/ 	.short	0x0100
        /*73be*/ 	.byte	0x05
	.zero		1


	//   ....[15]....
        /*73c0*/ 	.word	0x00000600
        /*73c4*/ 	.word	0x000000ff
        /*73c8*/ 	.word	0x000c4438
        /*73cc*/ 	.short	0x0100
        /*73ce*/ 	.byte	0x05
	.zero		1


	//   ....[16]....
        /*73d0*/ 	.word	0x00000730
        /*73d4*/ 	.word	0x000000ff
        /*73d8*/ 	.word	0x000c4480
        /*73dc*/ 	.short	0x0100
        /*73de*/ 	.byte	0x05
	.zero		1


	//   ....[17]....
        /*73e0*/ 	.word	0x00000740
        /*73e4*/ 	.word	0x000000ff
        /*73e8*/ 	.word	0x000c4490
        /*73ec*/ 	.short	0x0100
        /*73ee*/ 	.byte	0x05
	.zero		1


	//   ....[18]....
        /*73f0*/ 	.word	0x00000750
        /*73f4*/ 	.word	0x000000ff
        /*73f8*/ 	.word	0x000c4488
        /*73fc*/ 	.short	0x0100
        /*73fe*/ 	.byte	0x05
	.zero		1


	//   ....[19]....
        /*7400*/ 	.word	0x00000760
        /*7404*/ 	.word	0x000000ff
        /*7408*/ 	.word	0x000c4498
        /*740c*/ 	.short	0x0100
        /*740e*/ 	.byte	0x05
	.zero		1


	//   ....[20]....
        /*7410*/ 	.word	0x000008c0
        /*7414*/ 	.word	0x000000ff
        /*7418*/ 	.word	0x000c44a0
        /*741c*/ 	.short	0x0100
        /*741e*/ 	.byte	0x05
	.zero		1


	//   ....[21]....
        /*7420*/ 	.word	0x000008d0
        /*7424*/ 	.word	0x000000ff
        /*7428*/ 	.word	0x000c44a8
        /*742c*/ 	.short	0x0100
        /*742e*/ 	.byte	0x05
	.zero		1


	//   ....[22]....
        /*7430*/ 	.word	0x000008e0
        /*7434*/ 	.word	0x000000ff
        /*7438*/ 	.word	0x000c44b0
        /*743c*/ 	.short	0x0100
        /*743e*/ 	.byte	0x05
	.zero		1


	//   ....[23]....
        /*7440*/ 	.word	0x000008f0
        /*7444*/ 	.word	0x000000ff
        /*7448*/ 	.word	0x000c44b8
        /*744c*/ 	.short	0x0100
        /*744e*/ 	.byte	0x05
	.zero		1


	//   ....[24]....
        /*7450*/ 	.word	0x000009f0
        /*7454*/ 	.word	0x000000ff
        /*7458*/ 	.word	0x000c44d0
        /*745c*/ 	.short	0x0100
        /*745e*/ 	.byte	0x05
	.zero		1


	//   ....[25]....
        /*7460*/ 	.word	0x00000a00
        /*7464*/ 	.word	0x000000ff
        /*7468*/ 	.word	0x000c44f0
        /*746c*/ 	.short	0x0100
        /*746e*/ 	.byte	0x05
	.zero		1


	//   ....[26]....
        /*7470*/ 	.word	0x00000a10
        /*7474*/ 	.word	0x000000ff
        /*7478*/ 	.word	0x000c44d8
        /*747c*/ 	.short	0x0100
        /*747e*/ 	.byte	0x05
	.zero		1


	//   ....[27]....
        /*7480*/ 	.word	0x00000a20
        /*7484*/ 	.word	0x000000ff
        /*7488*/ 	.word	0x000c44f8
        /*748c*/ 	.short	0x0100
        /*748e*/ 	.byte	0x05
	.zero		1


	//   ....[28]....
        /*7490*/ 	.word	0x00000a30
        /*7494*/ 	.word	0x000000ff
        /*7498*/ 	.word	0x000c44e0
        /*749c*/ 	.short	0x0100
        /*749e*/ 	.byte	0x05
	.zero		1


	//   ....[29]....
        /*74a0*/ 	.word	0x00000a40
        /*74a4*/ 	.word	0x000000ff
        /*74a8*/ 	.word	0x000c4500
        /*74ac*/ 	.short	0x0100
        /*74ae*/ 	.byte	0x05
	.zero		1


	//   ....[30]....
        /*74b0*/ 	.word	0x00000a50
        /*74b4*/ 	.word	0x000000ff
        /*74b8*/ 	.word	0x000c44e8
        /*74bc*/ 	.short	0x0100
        /*74be*/ 	.byte	0x05
	.zero		1


	//   ....[31]....
        /*74c0*/ 	.word	0x00000a60
        /*74c4*/ 	.word	0x000000ff
        /*74c8*/ 	.word	0x000c4508
        /*74cc*/ 	.short	0x0100
        /*74ce*/ 	.byte	0x05
	.zero		1


	//   ....[32]....
        /*74d0*/ 	.word	0x00000e50
        /*74d4*/ 	.word	0x000000ff
        /*74d8*/ 	.word	0x000c4440
        /*74dc*/ 	.short	0x010a
        /*74de*/ 	.byte	0x20
	.zero		1


	//   ....[33]....
        /*74e0*/ 	.word	0x00000e90
        /*74e4*/ 	.word	0x000000ff
        /*74e8*/ 	.word	0x000c4448
        /*74ec*/ 	.short	0x010a
        /*74ee*/ 	.byte	0x20
	.zero		1


	//   ....[34]....
        /*74f0*/ 	.word	0x00003250
        /*74f4*/ 	.word	0x000000ff
        /*74f8*/ 	.word	0x000c4400
        /*74fc*/ 	.short	0x010a
        /*74fe*/ 	.byte	0x09
	.zero		1


	//   ....[35]....
        /*7500*/ 	.word	0x000041b0
        /*7504*/ 	.word	0x000000ff
        /*7508*/ 	.word	0x000c4400
        /*750c*/ 	.short	0x010a
        /*750e*/ 	.byte	0x0a
	.zero		1


	//   ....[36]....
        /*7510*/ 	.word	0x00005850
        /*7514*/ 	.word	0x000000ff
        /*7518*/ 	.word	0x00000000
        /*751c*/ 	.short	0x010a
        /*751e*/ 	.byte	0x0b
	.zero		1


	//   ....[37]....
        /*7520*/ 	.word	0x00006780
        /*7524*/ 	.word	0x000000ff
        /*7528*/ 	.word	0x00000000
        /*752c*/ 	.short	0x0101
        /*752e*/ 	.byte	0x0b
	.zero		1


	//   ....[38]....
        /*7530*/ 	.word	0x0000aec0
        /*7534*/ 	.word	0x000000ff
        /*7538*/ 	.word	0x000c44a0
        /*753c*/ 	.short	0x010a
        /*753e*/ 	.byte	0x0b
	.zero		1


	//   ....[39]....
        /*7540*/ 	.word	0x0000b0b0
        /*7544*/ 	.word	0x000000ff
        /*7548*/ 	.word	0x000c44a0
        /*754c*/ 	.short	0x0101
        /*754e*/ 	.byte	0x0b
	.zero		1


	//   ....[40]....
        /*7550*/ 	.word	0x0000e230
        /*7554*/ 	.word	0x000000ff
        /*7558*/ 	.word	0x000c4490
        /*755c*/ 	.short	0x010a
        /*755e*/ 	.byte	0x05
	.zero		1


	//   ....[41]....
        /*7560*/ 	.word	0x0000e270
        /*7564*/ 	.word	0x000000ff
        /*7568*/ 	.word	0x000c4480
        /*756c*/ 	.short	0x0101
        /*756e*/ 	.byte	0x05
	.zero		1


	//   ....[42]....
        /*7570*/ 	.word	0x0000e2d0
        /*7574*/ 	.word	0x000000ff
        /*7578*/ 	.word	0x00000000
        /*757c*/ 	.short	0x010a
        /*757e*/ 	.byte	0x0b
	.zero		1


	//   ....[43]....
        /*7580*/ 	.word	0x00016d00
        /*7584*/ 	.word	0x000000ff
        /*7588*/ 	.word	0x00000000
        /*758c*/ 	.short	0x0101
        /*758e*/ 	.byte	0x0a
	.zero		1


	//   ....[44]....
        /*7590*/ 	.word	0x00016d60
        /*7594*/ 	.word	0x000000ff
        /*7598*/ 	.word	0x000c4490
        /*759c*/ 	.short	0x010a
        /*759e*/ 	.byte	0x0d
	.zero		1


	//   ....[45]....
        /*75a0*/ 	.word	0x0001afe0
        /*75a4*/ 	.word	0x000000ff
        /*75a8*/ 	.word	0x000c4480
        /*75ac*/ 	.short	0x0101
        /*75ae*/ 	.byte	0x0d
	.zero		1


	//   ....[46]....
        /*75b0*/ 	.word	0x0001b110
        /*75b4*/ 	.word	0x000000ff
        /*75b8*/ 	.word	0x00000000
        /*75bc*/ 	.short	0x0101
        /*75be*/ 	.byte	0x05
	.zero		1


	//   ....[47]....
        /*75c0*/ 	.word	0x0001b1c0
        /*75c4*/ 	.word	0x000000ff
        /*75c8*/ 	.word	0x00000000
        /*75cc*/ 	.short	0x0101
        /*75ce*/ 	.byte	0x05
	.zero		1


	//   ....[48]....
        /*75d0*/ 	.word	0x0001b310
        /*75d4*/ 	.word	0x000000ff
        /*75d8*/ 	.word	0x00000000
        /*75dc*/ 	.short	0x0101
        /*75de*/ 	.byte	0x05
	.zero		1


	//   ....[49]....
        /*75e0*/ 	.word	0x0001b380
        /*75e4*/ 	.word	0x000000ff
        /*75e8*/ 	.word	0x00000000
        /*75ec*/ 	.short	0x0101
        /*75ee*/ 	.byte	0x20
	.zero		1


	//   ....[50]....
        /*75f0*/ 	.word	0x0001b430
        /*75f4*/ 	.word	0x000000ff
        /*75f8*/ 	.word	0x000c4490
        /*75fc*/ 	.short	0x010a
        /*75fe*/ 	.byte	0x05
	.zero		1


	//   ....[51]....
        /*7600*/ 	.word	0x0001b4f0
        /*7604*/ 	.word	0x000000ff
        /*7608*/ 	.word	0x000c4490
        /*760c*/ 	.short	0x010a
        /*760e*/ 	.byte	0x04
	.zero		1


	//   ....[52]....
        /*7610*/ 	.word	0x0001b570
        /*7614*/ 	.word	0x000000ff
        /*7618*/ 	.word	0x000c44a0
        /*761c*/ 	.short	0x010a
        /*761e*/ 	.byte	0x04
	.zero		1


	//   ....[53]....
        /*7620*/ 	.word	0x00021e10
        /*7624*/ 	.word	0x000000ff
        /*7628*/ 	.word	0x000c44a0
        /*762c*/ 	.short	0x0101
        /*762e*/ 	.byte	0x25
	.zero		1


	//   ....[54]....
        /*7630*/ 	.word	0x00022070
        /*7634*/ 	.word	0x000000ff
        /*7638*/ 	.word	0x000c4480
        /*763c*/ 	.short	0x010a
        /*763e*/ 	.byte	0x04
	.zero		1


	//   ....[55]....
        /*7640*/ 	.word	0x00022160
        /*7644*/ 	.word	0x000000ff
        /*7648*/ 	.word	0x00000000
        /*764c*/ 	.short	0x0101
        /*764e*/ 	.byte	0x04
	.zero		1


	//   ....[56]....
        /*7650*/ 	.word	0x000251c0
        /*7654*/ 	.word	0x000000ff
        /*7658*/ 	.word	0x00000000
        /*765c*/ 	.short	0x0101
        /*765e*/ 	.byte	0x0e
	.zero		1


	//   ....[57]....
        /*7660*/ 	.word	0x000252c0
        /*7664*/ 	.word	0x00000004
        /*7668*/ 	.word	0x000c4460
        /*766c*/ 	.short	0x010a
        /*766e*/ 	.byte	0x3f
	.zero		1


	//   ....[58]....
        /*7670*/ 	.word	0x00025740
        /*7674*/ 	.word	0x00000005
        /*7678*/ 	.word	0x000c4420
        /*767c*/ 	.short	0x010a
        /*767e*/ 	.byte	0x3f
	.zero		1


	//   ....[59]....
        /*7680*/ 	.word	0x00025d40
        /*7684*/ 	.word	0x00000005
        /*7688*/ 	.word	0x000c4460
        /*768c*/ 	.short	0x010a
        /*768e*/ 	.byte	0x3f
	.zero		1


	//   ....[60]....
        /*7690*/ 	.word	0x00026240
        /*7694*/ 	.word	0x00000006
        /*7698*/ 	.word	0x000c4460
        /*769c*/ 	.short	0x010a
        /*769e*/ 	.byte	0x3f
	.zero		1


	//   ....[61]....
        /*76a0*/ 	.word	0x00026790
        /*76a4*/ 	.word	0x00000006
        /*76a8*/ 	.word	0x000c4420
        /*76ac*/ 	.short	0x010a
        /*76ae*/ 	.byte	0x3f
	.zero		1


	//   ....[62]....
        /*76b0*/ 	.word	0x00026e80
        /*76b4*/ 	.word	0x00000006
        /*76b8*/ 	.word	0x000c4460
        /*76bc*/ 	.short	0x010a
        /*76be*/ 	.byte	0x3f
	.zero		1


	//   ....[63]....
        /*76c0*/ 	.word	0x00027430
        /*76c4*/ 	.word	0x00000006
        /*76c8*/ 	.word	0x000c4420
        /*76cc*/ 	.short	0x010a
        /*76ce*/ 	.byte	0x3f
	.zero		1


	//   ....[64]....
        /*76d0*/ 	.word	0x00027ab0
        /*76d4*/ 	.word	0x00000006
        /*76d8*/ 	.word	0x000c4420
        /*76dc*/ 	.short	0x010a
        /*76de*/ 	.byte	0x3f
	.zero		1


	//   ....[65]....
        /*76e0*/ 	.word	0x00028120
        /*76e4*/ 	.word	0x00000003
        /*76e8*/ 	.word	0x000c4440
        /*76ec*/ 	.short	0x010a
        /*76ee*/ 	.byte	0x3f
	.zero		1


	//   ....[66]....
        /*76f0*/ 	.word	0x00028180
        /*76f4*/ 	.word	0x00000003
        /*76f8*/ 	.word	0x000c4448
        /*76fc*/ 	.short	0x010a
        /*76fe*/ 	.byte	0x3f
	.zero		1


	//   ....[67]....
        /*7700*/ 	.word	0x000281e0
        /*7704*/ 	.word	0x00000002
        /*7708*/ 	.word	0x000c4400
        /*770c*/ 	.short	0x010a
        /*770e*/ 	.byte	0x3f
	.zero		1


	//   ....[68]....
        /*7710*/ 	.word	0x00028240
        /*7714*/ 	.word	0x00000002
        /*7718*/ 	.word	0x000c4400
        /*771c*/ 	.short	0x010a
        /*771e*/ 	.byte	0x3f
	.zero		1


	//   ....[69]....
        /*7720*/ 	.word	0x000282a0
        /*7724*/ 	.word	0x00000000
        /*7728*/ 	.word	0x00000000
        /*772c*/ 	.short	0x010a
        /*772e*/ 	.byte	0x3f
	.zero		1


	//   ....[70]....
        /*7730*/ 	.word	0x00028300
        /*7734*/ 	.word	0x00000007
        /*7738*/ 	.word	0x000c44a0
        /*773c*/ 	.short	0x010a
        /*773e*/ 	.byte	0x3f
	.zero		1


	//   ....[71]....
        /*7740*/ 	.word	0x00028360
        /*7744*/ 	.word	0x00000002
        /*7748*/ 	.word	0x000c4490
        /*774c*/ 	.short	0x010a
        /*774e*/ 	.byte	0x3f
	.zero		1


	//   ....[72]....
        /*7750*/ 	.word	0x000283c0
        /*7754*/ 	.word	0x00000002
        /*7758*/ 	.word	0x00000000
        /*775c*/ 	.short	0x010a
        /*775e*/ 	.byte	0x3f
	.zero		1


	//   ....[73]....
        /*7760*/ 	.word	0x00028420
        /*7764*/ 	.word	0x00000002
        /*7768*/ 	.word	0x000c4490
        /*776c*/ 	.short	0x010a
        /*776e*/ 	.byte	0x3f
	.zero		1


	//   ....[74]....
        /*7770*/ 	.word	0x00028480
        /*7774*/ 	.word	0x00000003
        /*7778*/ 	.word	0x000c4490
        /*777c*/ 	.short	0x010a
        /*777e*/ 	.byte	0x3f
	.zero		1


	//   ....[75]....
        /*7780*/ 	.word	0x000284e0
        /*7784*/ 	.word	0x00000002
        /*7788*/ 	.word	0x000c4490
        /*778c*/ 	.short	0x010a
        /*778e*/ 	.byte	0x3f
	.zero		1


	//   ....[76]....
        /*7790*/ 	.word	0x00028540
        /*7794*/ 	.word	0x00000002
        /*7798*/ 	.word	0x000c44a0
        /*779c*/ 	.short	0x010a
        /*779e*/ 	.byte	0x3f
	.zero		1


	//   ....[77]....
        /*77a0*/ 	.word	0x000285a0
        /*77a4*/ 	.word	0x00000005
        /*77a8*/ 	.word	0x000c4480
        /*77ac*/ 	.short	0x010a
        /*77ae*/ 	.byte	0x3f
	.zero		1


	//   ....[78]....
        /*77b0*/ 	.word	0x000285f0
        /*77b4*/ 	.word	0x00000004
        /*77b8*/ 	.word	0x000c4460
        /*77bc*/ 	.short	0x010a
        /*77be*/ 	.byte	0x3f
	.zero		1


	//   ....[79]....
        /*77c0*/ 	.word	0x00028640
        /*77c4*/ 	.word	0x00000005
        /*77c8*/ 	.word	0x000c4420
        /*77cc*/ 	.short	0x010a
        /*77ce*/ 	.byte	0x3f
	.zero		1


	//   ....[80]....
        /*77d0*/ 	.word	0x00028690
        /*77d4*/ 	.word	0x00000005
        /*77d8*/ 	.word	0x000c4460
        /*77dc*/ 	.short	0x010a
        /*77de*/ 	.byte	0x3f
	.zero		1


	//   ....[81]....
        /*77e0*/ 	.word	0x000286e0
        /*77e4*/ 	.word	0x00000006
        /*77e8*/ 	.word	0x000c4460
        /*77ec*/ 	.short	0x010a
        /*77ee*/ 	.byte	0x3f
	.zero		1


	//   ....[82]....
        /*77f0*/ 	.word	0x00028730
        /*77f4*/ 	.word	0x00000006
        /*77f8*/ 	.word	0x000c4420
        /*77fc*/ 	.short	0x010a
        /*77fe*/ 	.byte	0x3f
	.zero		1


	//   ....[83]....
        /*7800*/ 	.word	0x00028780
        /*7804*/ 	.word	0x00000006
        /*7808*/ 	.word	0x000c4460
        /*780c*/ 	.short	0x010a
        /*780e*/ 	.byte	0x3f
	.zero		1


	//   ....[84]....
        /*7810*/ 	.word	0x000287d0
        /*7814*/ 	.word	0x00000006
        /*7818*/ 	.word	0x000c4420
        /*781c*/ 	.short	0x010a
        /*781e*/ 	.byte	0x3f
	.zero		1


	//   ....[85]....
        /*7820*/ 	.word	0x00028820
        /*7824*/ 	.word	0x00000006
        /*7828*/ 	.word	0x000c4420
        /*782c*/ 	.short	0x010a
        /*782e*/ 	.byte	0x3f
	.zero		1


	//----- nvinfo : EIATTR_NUM_MBARRIERS
	.align		4
.L_38:
        /*7830*/ 	.byte	0x03, 0x38
        /*7832*/ 	.short	0x0020


	//----- nvinfo : EIATTR_EXIT_INSTR_OFFSETS
	.align		4
        /*7834*/ 	.byte	0x04, 0x1c
        /*7836*/ 	.short	(.L_40 - .L_39)


	//   ....[0]....
.L_39:
        /*7838*/ 	.word	0x00000b00


	//   ....[1]....
        /*783c*/ 	.word	0x00021e20


	//   ....[2]....
        /*7840*/ 	.word	0x00021e80


	//   ....[3]....
        /*7844*/ 	.word	0x000251d0


	//   ....[4]....
        /*7848*/ 	.word	0x00027300


	//   ....[5]....
        /*784c*/ 	.word	0x00028100


	//----- nvinfo : EIATTR_MAX_THREADS
	.align		4
.L_40:
        /*7850*/ 	.byte	0x04, 0x05
        /*7852*/ 	.short	(.L_42 - .L_41)
.L_41:
        /*7854*/ 	.word	0x00000180
        /*7858*/ 	.word	0x00000001
        /*785c*/ 	.word	0x00000001


	//----- nvinfo : EIATTR_CRS_STACK_SIZE
	.align		4
.L_42:
        /*7860*/ 	.byte	0x04, 0x1e
        /*7862*/ 	.short	(.L_44 - .L_43)
.L_43:
        /*7864*/ 	.word	0x00000000


	//----- nvinfo : EIATTR_CBANK_PARAM_SIZE
	.align		4
.L_44:
        /*7868*/ 	.byte	0x03, 0x19
        /*786a*/ 	.short	0x0ef0


	//----- nvinfo : EIATTR_PARAM_CBANK
	.align		4
        /*786c*/ 	.byte	0x04, 0x0a
        /*786e*/ 	.short	(.L_46 - .L_45)
	.align		4
.L_45:
        /*7870*/ 	.word	index@(.nv.constant0._ZN7cutlass13device_kernelINS_4fmha6kernel28FmhaKernelTmaWarpSpecializedINS1_10collective33FmhaBwdMainloopTmaWarpSpecializedINS_6half_tEfN4cute5tupleIJNS7_1CILi64EEENS9_ILi128EEENS9_ILi512EEEEEENS4_16FusionBwdAdapterINS4_14ResidualFusionEEEJEEENS4_17FmhaBwdEpilogueKVIS6_fNS8_IJSA_SC_SA_EEEEENS2_23TileSchedulerBwdAdapterINS2_23IndividualTileSchedulerEEEJEEEEEvNT_6ParamsE)
        /*7874*/ 	.short	0x0210
        /*7876*/ 	.short	0x0ef0


	//----- nvinfo : EIATTR_SW_WAR
	.align		4
.L_46:
        /*7878*/ 	.byte	0x04, 0x36
        /*787a*/ 	.short	(.L_48 - .L_47)
.L_47:
        /*787c*/ 	.word	0x00000008
.L_48:


//--------------------- .nv.callgraph             --------------------------
	.section	.nv.callgraph,"",@"SHT_CUDA_CALLGRAPH"
	.align	4
	.sectionentsize	8
	.align		4
        /*0000*/ 	.word	0x00000000
	.align		4
        /*0004*/ 	.word	0xffffffff
	.align		4
        /*0008*/ 	.word	index@(_ZN7cutlass13device_kernelINS_4fmha6kernel28FmhaKernelTmaWarpSpecializedINS1_10collective33FmhaBwdMainloopTmaWarpSpecializedINS_6half_tEfN4cute5tupleIJNS7_1CILi64EEENS9_ILi128EEENS9_ILi512EEEEEENS4_16FusionBwdAdapterINS4_14ResidualFusionEEEJEEENS4_17FmhaBwdEpilogueKVIS6_fNS8_IJSA_SC_SA_EEEEENS2_23TileSchedulerBwdAdapterINS2_23IndividualTileSchedulerEEEJEEEEEvNT_6ParamsE)
	.align		4
        /*000c*/ 	.word	index@(__assertfail)
	.align		4
        /*0010*/ 	.word	0x00000000
	.align		4
        /*0014*/ 	.word	0xfffffffe
	.align		4
        /*0018*/ 	.word	0x00000000
	.align		4
        /*001c*/ 	.word	0xfffffffd
	.align		4
        /*0020*/ 	.word	0x00000000
	.align		4
        /*0024*/ 	.word	0xfffffffc


//--------------------- .nv.constant4             --------------------------
	.section	.nv.constant4,"a",@progbits
	.align	8
	.align		8
.nv.constant4:
        /*0000*/ 	.dword	__assertfail
	.align		8
        /*0008*/ 	.dword	__unnamed_1
	.align		8
        /*0010*/ 	.dword	__unnamed_2
	.align		8
        /*0018*/ 	.dword	_ZN39_INTERNAL_49fef410_4_k_cu_ba552254_40024cuda3std3__45__cpo5beginE
	.align		8
        /*0020*/ 	.dword	_ZN39_INTERNAL_49fef410_4_k_cu_ba552254_40024cuda3std3__45__cpo3endE
	.align		8
        /*0028*/ 	.dword	_ZN39_INTERNAL_49fef410_4_k_cu_ba552254_40024cuda3std3__45__cpo6cbeginE
	.align		8
        /*0030*/ 	.dword	_ZN39_INTERNAL_49fef410_4_k_cu_ba552254_40024cuda3std3__45__cpo4cendE
	.align		8
        /*0038*/ 	.dword	_ZN39_INTERNAL_49fef410_4_k_cu_ba552254_40024cuda3std3__441_GLOBAL__N__49fef410_4_k_cu_ba552254_40026ignoreE
	.align		8
        /*0040*/ 	.dword	_ZN39_INTERNAL_49fef410_4_k_cu_ba552254_40024cuda3std3__419piecewise_constructE
	.align		8
        /*0048*/ 	.dword	_ZN39_INTERNAL_49fef410_4_k_cu_ba552254_40024cuda3std3__48in_placeE
	.align		8
        /*0050*/ 	.dword	_ZN39_INTERNAL_49fef410_4_k_cu_ba552254_40024cuda3std6ranges3__45__cpo4swapE
	.align		8
        /*0058*/ 	.dword	_ZN39_INTERNAL_49fef410_4_k_cu_ba552254_40024cuda3std6ranges3__45__cpo9iter_moveE
	.align		8
        /*0060*/ 	.dword	_ZN39_INTERNAL_49fef410_4_k_cu_ba552254_40024cute7productE
	.align		8
        /*0068*/ 	.dword	_ZN39_INTERNAL_49fef410_4_k_cu_ba552254_40024cute1_E
	.align		8
        /*0070*/ 	.dword	$str$24
	.align		8
        /*0078*/ 	.dword	$str$25


//--------------------- .text._ZN7cutlass13device_kernelINS_4fmha6kernel28FmhaKernelTmaWarpSpecializedINS1_10collective33FmhaBwdMainloopTmaWarpSpecializedINS_6half_tEfN4cute5tupleIJNS7_1CILi64EEENS9_ILi128EEENS9_ILi512EEEEEENS4_16FusionBwdAdapterINS4_14ResidualFusionEEEJEEENS4_17FmhaBwdEpilogueKVIS6_fNS8_IJSA_SC_SA_EEEEENS2_23TileSchedulerBwdAdapterINS2_23IndividualTileSchedulerEEEJEEEEEvNT_6ParamsE --------------------------
	.section	.text._ZN7cutlass13device_kernelINS_4fmha6kernel28FmhaKernelTmaWarpSpecializedINS1_10collective33FmhaBwdMainloopTmaWarpSpecializedINS_6half_tEfN4cute5tupleIJNS7_1CILi64EEENS9_ILi128EEENS9_ILi512EEEEEENS4_16FusionBwdAdapterINS4_14ResidualFusionEEEJEEENS4_17FmhaBwdEpilogueKVIS6_fNS8_IJSA_SC_SA_EEEEENS2_23TileSchedulerBwdAdapterINS2_23IndividualTileSchedulerEEEJEEEEEvNT_6ParamsE,"ax",@progbits
	.align	128
.text._ZN7cutlass13device_kernelINS_4fmha6kernel28FmhaKernelTmaWarpSpecializedINS1_10collective33FmhaBwdMainloopTmaWarpSpecializedINS_6half_tEfN4cute5tupleIJNS7_1CILi64EEENS9_ILi128EEENS9_ILi512EEEEEENS4_16FusionBwdAdapterINS4_14ResidualFusionEEEJEEENS4_17FmhaBwdEpilogueKVIS6_fNS8_IJSA_SC_SA_EEEEENS2_23TileSchedulerBwdAdapterINS2_23IndividualTileSchedulerEEEJEEEEEvNT_6ParamsE:
        .type           _ZN7cutlass13device_kernelINS_4fmha6kernel28FmhaKernelTmaWarpSpecializedINS1_10collective33FmhaBwdMainloopTmaWarpSpecializedINS_6half_tEfN4cute5tupleIJNS7_1CILi64EEENS9_ILi128EEENS9_ILi512EEEEEENS4_16FusionBwdAdapterINS4_14ResidualFusionEEEJEEENS4_17FmhaBwdEpilogueKVIS6_fNS8_IJSA_SC_SA_EEEEENS2_23TileSchedulerBwdAdapterINS2_23IndividualTileSchedulerEEEJEEEEEvNT_6ParamsE,@function
        .size           _ZN7cutlass13device_kernelINS_4fmha6kernel28FmhaKernelTmaWarpSpecializedINS1_10collective33FmhaBwdMainloopTmaWarpSpecializedINS_6half_tEfN4cute5tupleIJNS7_1CILi64EEENS9_ILi128EEENS9_ILi512EEEEEENS4_16FusionBwdAdapterINS4_14ResidualFusionEEEJEEENS4_17FmhaBwdEpilogueKVIS6_fNS8_IJSA_SC_SA_EEEEENS2_23TileSchedulerBwdAdapterINS2_23IndividualTileSchedulerEEEJEEEEEvNT_6ParamsE,(.L_x_201 - _ZN7cutlass13device_kernelINS_4fmha6kernel28FmhaKernelTmaWarpSpecializedINS1_10collective33FmhaBwdMainloopTmaWarpSpecializedINS_6half_tEfN4cute5tupleIJNS7_1CILi64EEENS9_ILi128EEENS9_ILi512EEEEEENS4_16FusionBwdAdapterINS4_14ResidualFusionEEEJEEENS4_17FmhaBwdEpilogueKVIS6_fNS8_IJSA_SC_SA_EEEEENS2_23TileSchedulerBwdAdapterINS2_23IndividualTileSchedulerEEEJEEEEEvNT_6ParamsE)
        .other          _ZN7cutlass13device_kernelINS_4fmha6kernel28FmhaKernelTmaWarpSpecializedINS1_10collective33FmhaBwdMainloopTmaWarpSpecializedINS_6half_tEfN4cute5tupleIJNS7_1CILi64EEENS9_ILi128EEENS9_ILi512EEEEEENS4_16FusionBwdAdapterINS4_14ResidualFusionEEEJEEENS4_17FmhaBwdEpilogueKVIS6_fNS8_IJSA_SC_SA_EEEEENS2_23TileSchedulerBwdAdapterINS2_23IndividualTileSchedulerEEEJEEEEEvNT_6ParamsE,@"STO_CUDA_ENTRY STV_DEFAULT"
_ZN7cutlass13device_kernelINS_4fmha6kernel28FmhaKernelTmaWarpSpecializedINS1_10collective33FmhaBwdMainloopTmaWarpSpecializedINS_6half_tEfN4cute5tupleIJNS7_1CILi64EEENS9_ILi128EEENS9_ILi512EEEEEENS4_16FusionBwdAdapterINS4_14ResidualFusionEEEJEEENS4_17FmhaBwdEpilogueKVIS6_fNS8_IJSA_SC_SA_EEEEENS2_23TileSchedulerBwdAdapterINS2_23IndividualTileSchedulerEEEJEEEEEvNT_6ParamsE:
[----:B------:R-:W1:Y:S02]  /*0000*/  LDC R1, c[0x0][0x28] ;  /* 0x00000a00ff017b82 */ /* 0x000e640000000800 */
[----:B-1----:R-:W-:Y:S01]  /*0010*/  VIADD R1, R1, 0xffffe3f0 ;  /* 0xffffe3f001017836 */ /* 0x002fe20000000000 */
[----:B------:R-:W1:Y:S01]  /*0020*/  S2R R0, SR_TID.X ;  /* 0x0000000000007919 */ /* 0x000e620000002100 */
[----:B------:R-:W-:Y:S01]  /*0030*/  ELECT P1, URZ, PT ;  /* 0x00000000003f782f */ /* 0x000fe20003820000 */
[----:B------:R-:W-:Y:S01]  /*0040*/  BSSY B0, `(.L_x_0) ;  /* 0x0000020000007945 */ /* 0x000fe20003800000 */
[----:B-1----:R-:W-:-:S05]  /*0050*/  SHF.R.U32.HI R2, RZ, 0x5, R0 ;  /* 0x00000005ff027819 */ /* 0x002fca0000011600 */
[----:B------:R-:W1:Y:S02]  /*0060*/  SHFL.IDX PT, R3, R2, RZ, 0x1f ;  /* 0x00001fff02037589 */ /* 0x000e6400000e0000 */
[----:B-1----:R-:W-:Y:S02]  /*0070*/  R2UR UR4, R3 ;  /* 0x00000000030472ca */ /* 0x002fe400000e0000 */
[----:B------:R-:W-:-:S06]  /*0080*/  SHF.R.U32.HI R3, RZ, 0x7, R0 ;  /* 0x00000007ff037819 */ /* 0x000fcc0000011600 */
[----:B------:R-:W1:Y:S05]  /*0090*/  SHFL.IDX PT, R3, R3, RZ, 0x1f ;  /* 0x00001fff03037589 */ /* 0x000e6a00000e0000 */
[----:B------:R-:W-:Y:S02]  /*00a0*/  USHF.R.S32.HI UR5, URZ, 0x1f, UR4 ;  /* 0x0000001f3f057899 */ /* 0x000fe40008011404 */
[----:B------:R-:W-:Y:S02]  /*00b0*/  ISETP.NE.OR P0, PT, RZ, UR4, !P1 ;  /* 0x00000004ff007c0c */ /* 0x000fe4000cf05670 */
[----:B------:R-:W-:-:S04]  /*00c0*/  ULEA.HI UR5, UR5, UR4, URZ, 0x2 ;  /* 0x0000000405057291 */ /* 0x000fc8000f8f103f */
[----:B------:R-:W-:-:S04]  /*00d0*/  ULOP3.LUT UR5, UR5, 0xfffffffc, URZ, 0xc0, !UPT ;  /* 0xfffffffc05057892 */ /* 0x000fc8000f8ec03f */
[----:B------:R-:W-:-:S03]  /*00e0*/  UIADD3 UR4, UR4, -UR5, URZ ;  /* 0x8000000504047290 */ /* 0x000fc6000fffe03f */
[----:B------:R-:W-:Y:S09]  /*00f0*/  @P0 BRA `(.L_x_1) ;  /* 0x0000000000500947 */ /* 0x000ff20003800000 */
[----:B------:R-:W-:Y:S02]  /*0100*/  ULDC.64 UR6, c[0x0][0x198] ;  /* 0x0000660000067ab9 */ /* 0x000fe40000000a00 */
[----:B------:R-:W-:Y:S02]  /*0110*/  UIADD3 UR8, UP0, UR6, 0xf0, URZ ;  /* 0x000000f006087890 */ /* 0x000fe4000ff1e03f */
[----:B------:R-:W-:Y:S02]  /*0120*/  UIADD3 UR10, UP1, UR6, 0x1f0, URZ ;  /* 0x000001f0060a7890 */ /* 0x000fe4000ff3e03f */
[----:B------:R-:W-:Y:S02]  /*0130*/  UIADD3 UR12, UP2, UR6, 0x2f0, URZ ;  /* 0x000002f0060c7890 */ /* 0x000fe4000ff5e03f */
[----:B------:R-:W-:Y:S02]  /*0140*/  UIADD3 UR14, UP3, UR6, 0x3f0, URZ ;  /* 0x000003f0060e7890 */ /* 0x000fe4000ff7e03f */
[----:B------:R-:W-:-:S02]  /*0150*/  UIADD3 UR16, UP4, UR6, 0x5f0, URZ ;  /* 0x000005f006107890 */ /* 0x000fc4000ff9e03f */
[----:B------:R-:W-:Y:S02]  /*0160*/  UIADD3.X UR9, URZ, UR7, URZ, UP0, !UPT ;  /* 0x000000073f097290 */ /* 0x000fe400087fe43f */
[----:B------:R-:W-:Y:S02]  /*0170*/  UIADD3 UR6, UP5, UR6, 0x4f0, URZ ;  /* 0x000004f006067890 */ /* 0x000fe4000ffbe03f */
[----:B------:R-:W-:Y:S02]  /*0180*/  UIADD3.X UR11, URZ, UR7, URZ, UP1, !UPT ;  /* 0x000000073f0b7290 */ /* 0x000fe40008ffe43f */
[----:B------:R-:W-:Y:S02]  /*0190*/  UIADD3.X UR13, URZ, UR7, URZ, UP2, !UPT ;  /* 0x000000073f0d7290 */ /* 0x000fe400097fe43f */
[----:B------:R-:W-:Y:S01]  /*01a0*/  UIADD3.X UR15, URZ, UR7, URZ, UP3, !UPT ;  /* 0x000000073f0f7290 */ /* 0x000fe20009ffe43f */
[----:B------:R2:W-:Y:S01]  /*01b0*/  UTMACCTL.PF [UR8] ;  /* 0x00000000080079b9 */ /* 0x0005e20008040000 */
[----:B------:R-:W-:-:S03]  /*01c0*/  UIADD3.X UR17, URZ, UR7, URZ, UP4, !UPT ;  /* 0x000000073f117290 */ /* 0x000fc6000a7fe43f */
[----:B------:R2:W-:Y:S01]  /*01d0*/  UTMACCTL.PF [UR10] ;  /* 0x000000000a0079b9 */ /* 0x0005e20008040000 */
[----:B------:R-:W-:Y:S01]  /*01e0*/  UIADD3.X UR7, URZ, UR7, URZ, UP5, !UPT ;  /* 0x000000073f077290 */ /* 0x000fe2000affe43f */
[----:B------:R2:W-:Y:S02]  /*01f0*/  UTMACCTL.PF [UR12] ;  /* 0x000000000c0079b9 */ /* 0x0005e40008040000 */
[----:B------:R2:W-:Y:S02]  /*0200*/  UTMACCTL.PF [UR14] ;  /* 0x000000000e0079b9 */ /* 0x0005e40008040000 */
[----:B------:R2:W-:Y:S04]  /*0210*/  UTMACCTL.PF [UR16] ;  /* 0x00000000100079b9 */ /* 0x0005e80008040000 */
[----:B------:R2:W-:Y:S02]  /*0220*/  UTMACCTL.PF [UR6] ;  /* 0x00000000060079b9 */ /* 0x0005e40008040000 */
[----:B--2---:R-:W-:Y:S01]  /*0230*/  NOP ;  /* 0x0000000000007918 */ /* 0x004fe20000000000 */
.L_x_1:
[----:B------:R-:W-:Y:S05]  /*0240*/  BSYNC B0 ;  /* 0x0000000000007941 */ /* 0x000fea0003800000 */
.L_x_0:
[----:B------:R-:W2:Y:S01]  /*0250*/  SHFL.IDX PT, R4, R2, RZ, 0x1f ;  /* 0x00001fff02047589 */ /* 0x000ea200000e0000 */
[----:B-1----:R-:W-:Y:S01]  /*0260*/  R2UR UR12, R3 ;  /* 0x00000000030c72ca */ /* 0x002fe200000e0000 */
[----:B------:R-:W-:-:S12]  /*0270*/  UISETP.NE.AND UP0, UPT, UR4, 0x1, UPT ;  /* 0x000000010400788c */ /* 0x000fd8000bf05270 */
[----:B------:R-:W-:Y:S02]  /*0280*/  UIADD3 UR38, UR12, -0x1, URZ ;  /* 0xffffffff0c267890 */ /* 0x000fe4000fffe03f */
[----:B------:R-:W-:Y:S02]  /*0290*/  ULOP3.LUT UP2, URZ, UR12, UR4, URZ, 0xfc, !UPT ;  /* 0x000000040c3f7292 */ /* 0x000fe4000f84fc3f */
[----:B------:R-:W-:Y:S02]  /*02a0*/  UISETP.EQ.AND UP1, UPT, UR12, URZ, !UP0 ;  /* 0x0000003f0c00728c */ /* 0x000fe4000c722270 */
[----:B------:R-:W-:Y:S02]  /*02b0*/  UISETP.GE.U32.AND UP3, UPT, UR38, 0x4, UPT ;  /* 0x000000042600788c */ /* 0x000fe4000bf66070 */
[----:B------:R-:W-:Y:S01]  /*02c0*/  USEL UR45, URZ, 0x2, UP2 ;  /* 0x000000023f2d7887 */ /* 0x000fe20009000000 */
[----:B--2---:R-:W-:Y:S01]  /*02d0*/  ISETP.NE.AND P0, PT, R4, RZ, PT ;  /* 0x000000ff0400720c */ /* 0x004fe20003f05270 */
[----:B------:R-:W-:-:S02]  /*02e0*/  USEL UR39, URZ, 0x1, !UP1 ;  /* 0x000000013f277887 */ /* 0x000fc4000c800000 */
[----:B------:R-:W-:Y:S02]  /*02f0*/  USEL UR45, UR45, 0x1, UP3 ;  /* 0x000000012d2d7887 */ /* 0x000fe40009800000 */
[----:B------:R-:W-:-:S08]  /*0300*/  USEL UR39, UR39, 0x2, UP3 ;  /* 0x0000000227277887 */ /* 0x000fd00009800000 */
[----:B------:R-:W-:Y:S05]  /*0310*/  @P0 BRA `(.L_x_2) ;  /* 0x0000000000580947 */ /* 0x000fea0003800000 */
[----:B------:R-:W1:Y:S01]  /*0320*/  S2UR UR6, SR_CgaCtaId ;  /* 0x00000000000679c3 */ /* 0x000e620000008800 */
[----:B------:R-:W-:Y:S01]  /*0330*/  UMOV UR5, 0x400 ;  /* 0x0000040000057882 */ /* 0x000fe20000000000 */
[----:B------:R-:W-:Y:S01]  /*0340*/  UMOV UR7, 0x1 ;  /* 0x0000000100077882 */ /* 0x000fe20000000000 */
[----:B------:R-:W-:Y:S01]  /*0350*/  UMOV UR8, 0x80 ;  /* 0x0000008000087882 */ /* 0x000fe20000000000 */
[----:B------:R-:W-:Y:S01]  /*0360*/  ELECT P0, URZ, PT ;  /* 0x00000000003f782f */ /* 0x000fe20003800000 */
[----:B------:R-:W-:-:S04]  /*0370*/  UIADD3 UR8, -UR8, 0x100000, URZ ;  /* 0x0010000008087890 */ /* 0x000fc8000fffe13f */
[----:B------:R-:W-:Y:S02]  /*0380*/  USHF.L.U32 UR9, UR8, 0xb, URZ ;  /* 0x0000000b08097899 */ /* 0x000fe4000800063f */
[----:B------:R-:W-:Y:S02]  /*0390*/  USHF.L.U32 UR8, UR8, 0x1, URZ ;  /* 0x0000000108087899 */ /* 0x000fe4000800063f */
[----:B-1----:R-:W-:Y:S02]  /*03a0*/  ULEA UR5, UR6, UR5, 0x18 ;  /* 0x0000000506057291 */ /* 0x002fe4000f8ec03f */
[----:B------:R-:W-:-:S04]  /*03b0*/  UIADD3 UR6, -UR7, 0x100000, URZ ;  /* 0x0010000007067890 */ /* 0x000fc8000fffe13f */
[----:B------:R-:W-:Y:S02]  /*03c0*/  USHF.L.U32 UR7, UR6, 0xb, URZ ;  /* 0x0000000b06077899 */ /* 0x000fe4000800063f */
[----:B------:R-:W-:Y:S01]  /*03d0*/  USHF.L.U32 UR6, UR6, 0x1, URZ ;  /* 0x0000000106067899 */ /* 0x000fe2000800063f */
[----:B------:R-:W1:Y:S11]  /*03e0*/  FENCE.VIEW.ASYNC.S ;  /* 0x00000000000073c6 */ /* 0x000e760000000000 */
[----:B-1----:R1:W2:Y:S01]  /*03f0*/  SYNCS.EXCH.64 URZ, [UR5+0xc4440], UR6 ;  /* 0x0c444006053f75b2 */ /* 0x0022a20008000100 */
[----:B------:R1:W3:Y:S01]  /*0400*/  SYNCS.EXCH.64 URZ, [UR5+0xc4460], UR8 ;  /* 0x0c446008053f75b2 */ /* 0x0002e20008000100 */
[----:B------:R1:W4:Y:S01]  /*0410*/  SYNCS.EXCH.64 URZ, [UR5+0xc4448], UR6 ;  /* 0x0c444806053f75b2 */ /* 0x0003220008000100 */
[----:B------:R1:W1:Y:S01]  /*0420*/  SYNCS.EXCH.64 URZ, [UR5+0xc4468], UR8 ;  /* 0x0c446808053f75b2 */ /* 0x0002620008000100 */
[----:B------:R1:W1:Y:S01]  /*0430*/  SYNCS.EXCH.64 URZ, [UR5+0xc4450], UR6 ;  /* 0x0c445006053f75b2 */ /* 0x0002620008000100 */
[----:B------:R1:W1:Y:S01]  /*0440*/  SYNCS.EXCH.64 URZ, [UR5+0xc4470], UR8 ;  /* 0x0c447008053f75b2 */ /* 0x0002620008000100 */
[----:B------:R1:W1:Y:S01]  /*0450*/  SYNCS.EXCH.64 URZ, [UR5+0xc4458], UR6 ;  /* 0x0c445806053f75b2 */ /* 0x0002620008000100 */
[----:B------:R1:W1:Y:S01]  /*0460*/  SYNCS.EXCH.64 URZ, [UR5+0xc4478], UR8 ;  /* 0x0c447808053f75b2 */ /* 0x0002620008000100 */
[----:B------:R-:W-:Y:S01]  /*0470*/  NOP ;  /* 0x0000000000007918 */ /* 0x000fe20000000000 */
.L_x_2:
[----:B------:R-:W5:Y:S01]  /*0480*/  SHFL.IDX PT, R3, R2, RZ, 0x1f ;  /* 0x00001fff02037589 */ /* 0x000f6200000e0000 */
[----:B------:R-:W-:Y:S01]  /*0490*/  NOP ;  /* 0x0000000000007918 */ /* 0x000fe20000000000 */
[----:B-----5:R-:W-:-:S13]  /*04a0*/  ISETP.NE.AND P0, PT, R3, RZ, PT ;  /* 0x000000ff0300720c */ /* 0x020fda0003f05270 */
[----:B------:R-:W-:Y:S05]  /*04b0*/  @P0 BRA `(.L_x_3) ;  /* 0x0000000000580947 */ /* 0x000fea0003800000 */
[----:B-1----:R-:W1:Y:S01]  /*04c0*/  S2UR UR6, SR_CgaCtaId ;  /* 0x00000000000679c3 */ /* 0x002e620000008800 */
[----:B------:R-:W-:Y:S01]  /*04d0*/  UMOV UR5, 0x400 ;  /* 0x0000040000057882 */ /* 0x000fe20000000000 */
[----:B------:R-:W-:Y:S01]  /*04e0*/  UMOV UR8, 0x1 ;  /* 0x0000000100087882 */ /* 0x000fe20000000000 */
[----:B------:R-:W-:Y:S01]  /*04f0*/  UMOV UR7, 0x100 ;  /* 0x0000010000077882 */ /* 0x000fe20000000000 */
[----:B------:R-:W-:-:S04]  /*0500*/  UIADD3 UR8, -UR8, 0x100000, URZ ;  /* 0x0010000008087890 */ /* 0x000fc8000fffe13f */
[----:B------:R-:W-:Y:S02]  /*0510*/  USHF.L.U32 UR9, UR8, 0xb, URZ ;  /* 0x0000000b08097899 */ /* 0x000fe4000800063f */
[----:B------:R-:W-:Y:S01]  /*0520*/  USHF.L.U32 UR8, UR8, 0x1, URZ ;  /* 0x0000000108087899 */ /* 0x000fe2000800063f */
[----:B------:R-:W-:Y:S01]  /*0530*/  ELECT P0, URZ, PT ;  /* 0x00000000003f782f */ /* 0x000fe20003800000 */
[----:B-1----:R-:W-:Y:S02]  /*0540*/  ULEA UR5, UR6, UR5, 0x18 ;  /* 0x0000000506057291 */ /* 0x002fe4000f8ec03f */
[----:B------:R-:W-:-:S04]  /*0550*/  UIADD3 UR6, -UR7, 0x100000, URZ ;  /* 0x0010000007067890 */ /* 0x000fc8000fffe13f */
[----:B------:R-:W-:Y:S02]  /*0560*/  USHF.L.U32 UR7, UR6, 0xb, URZ ;  /* 0x0000000b06077899 */ /* 0x000fe4000800063f */
[----:B------:R-:W-:Y:S01]  /*0570*/  USHF.L.U32 UR6, UR6, 0x1, URZ ;  /* 0x0000000106067899 */ /* 0x000fe2000800063f */
[----:B------:R-:W1:Y:S03]  /*0580*/  FENCE.VIEW.ASYNC.S ;  /* 0x00000000000073c6 */ /* 0x000e660000000000 */
[----:B-1----:R1:W1:Y:S08]  /*0590*/  SYNCS.EXCH.64 URZ, [UR5+0xc4400], UR8 ;  /* 0x0c440008053f75b2 */ /* 0x0022700008000100 */
[----:B------:R1:W1:Y:S01]  /*05a0*/  SYNCS.EXCH.64 URZ, [UR5+0xc4420], UR6 ;  /* 0x0c442006053f75b2 */ /* 0x0002620008000100 */
[----:B------:R1:W1:Y:S01]  /*05b0*/  SYNCS.EXCH.64 URZ, [UR5+0xc4408], UR8 ;  /* 0x0c440808053f75b2 */ /* 0x0002620008000100 */
[----:B------:R1:W1:Y:S01]  /*05c0*/  SYNCS.EXCH.64 URZ, [UR5+0xc4428], UR6 ;  /* 0x0c442806053f75b2 */ /* 0x0002620008000100 */
[----:B------:R1:W1:Y:S01]  /*05d0*/  SYNCS.EXCH.64 URZ, [UR5+0xc4410], UR8 ;  /* 0x0c441008053f75b2 */ /* 0x0002620008000100 */
[----:B------:R1:W1:Y:S01]  /*05e0*/  SYNCS.EXCH.64 URZ, [UR5+0xc4430], UR6 ;  /* 0x0c443006053f75b2 */ /* 0x0002620008000100 */
[----:B------:R1:W1:Y:S01]  /*05f0*/  SYNCS.EXCH.64 URZ, [UR5+0xc4418], UR8 ;  /* 0x0c441808053f75b2 */ /* 0x0002620008000100 */
[----:B------:R1:W1:Y:S01]  /*0600*/  SYNCS.EXCH.64 URZ, [UR5+0xc4438], UR6 ;  /* 0x0c443806053f75b2 */ /* 0x0002620008000100 */
[----:B------:R-:W-:Y:S01]  /*0610*/  NOP ;  /* 0x0000000000007918 */ /* 0x000fe20000000000 */
.L_x_3:
        /* <DEDUP_REMOVED lines=21> */
[----:B------:R-:W-:Y:S01]  /*0770*/  NOP ;  /* 0x0000000000007918 */ /* 0x000fe20000000000 */
.L_x_4:
[----:B------:R-:W5:Y:S01]  /*0780*/  SHFL.IDX PT, R3, R2, RZ, 0x1f ;  /* 0x00001fff02037589 */ /* 0x000f6200000e0000 */
[----:B------:R-:W-:Y:S01]  /*0790*/  ELECT P0, URZ, PT ;  /* 0x00000000003f782f */ /* 0x000fe20003800000 */
[----:B------:R-:W-:Y:S01]  /*07a0*/  NOP ;  /* 0x0000000000007918 */ /* 0x000fe20000000000 */
[----:B-1----:R-:W-:Y:S02]  /*07b0*/  UMOV UR8, 0x80 ;  /* 0x0000008000087882 */ /* 0x002fe40000000000 */
[C---:B-----5:R-:W-:Y:S02]  /*07c0*/  ISETP.NE.OR P0, PT, R3.reuse, RZ, !P0 ;  /* 0x000000ff0300720c */ /* 0x060fe40004705670 */
[----:B------:R-:W-:-:S11]  /*07d0*/  ISETP.NE.AND P2, PT, R3, RZ, PT ;  /* 0x000000ff0300720c */ /* 0x000fd60003f45270 */
[----:B------:R-:W-:Y:S01]  /*07e0*/  VOTEU.ALL UP1, P0 ;  /* 0x00000000003f7886 */ /* 0x000fe20000020000 */
[----:B------:R-:W-:Y:S01]  /*07f0*/  VOTEU.ALL UP2, P0 ;  /* 0x00000000003f7886 */ /* 0x000fe20000040000 */
[----:B------:R-:W-:Y:S01]  /*0800*/  VOTEU.ALL UP3, P0 ;  /* 0x00000000003f7886 */ /* 0x000fe20000060000 */
[----:B------:R-:W-:Y:S01]  /*0810*/  VOTEU.ALL UP4, P0 ;  /* 0x00000000003f7886 */ /* 0x000fe20000080000 */
[----:B------:R-:W-:Y:S01]  /*0820*/  VOTEU.ALL UP5, P0 ;  /* 0x00000000003f7886 */ /* 0x000fe200000a0000 */
[----:B------:R-:W1:Y:S01]  /*0830*/  @!UP1 S2UR UR6, SR_CgaCtaId ;  /* 0x00000000000699c3 */ /* 0x000e620000008800 */
[----:B------:R-:W-:Y:S01]  /*0840*/  @!UP1 UMOV UR5, 0x400 ;  /* 0x0000040000059882 */ /* 0x000fe20000000000 */
[----:B------:R-:W-:-:S04]  /*0850*/  @!UP1 UIADD3 UR8, -UR8, 0x100000, URZ ;  /* 0x0010000008089890 */ /* 0x000fc8000fffe13f */
[----:B------:R-:W-:Y:S02]  /*0860*/  @!UP1 USHF.L.U32 UR9, UR8, 0xb, URZ ;  /* 0x0000000b08099899 */ /* 0x000fe4000800063f */
[----:B------:R-:W-:Y:S02]  /*0870*/  @!UP1 USHF.L.U32 UR8, UR8, 0x1, URZ ;  /* 0x0000000108089899 */ /* 0x000fe4000800063f */
[----:B-1----:R-:W-:Y:S02]  /*0880*/  @!UP1 ULEA UR5, UR6, UR5, 0x18 ;  /* 0x0000000506059291 */ /* 0x002fe4000f8ec03f */
[----:B------:R-:W-:-:S04]  /*0890*/  UISETP.NE.AND UP1, UPT, UR38, URZ, UPT ;  /* 0x0000003f2600728c */ /* 0x000fc8000bf25270 */
[----:B------:R-:W-:Y:S01]  /*08a0*/  USEL UR6, URZ, 0x1, UP1 ;  /* 0x000000013f067887 */ /* 0x000fe20008800000 */
[----:B------:R-:W1:Y:S05]  /*08b0*/  FENCE.VIEW.ASYNC.S ;  /* 0x00000000000073c6 */ /* 0x000e6a0000000000 */
[----:B-1----:R1:W1:Y:S01]  /*08c0*/  @!UP2 SYNCS.EXCH.64 URZ, [UR5+0xc44a0], UR8 ;  /* 0x0c44a008053fa5b2 */ /* 0x0022620008000100 */
[----:B------:R1:W1:Y:S01]  /*08d0*/  @!UP3 SYNCS.EXCH.64 URZ, [UR5+0xc44a8], UR8 ;  /* 0x0c44a808053fb5b2 */ /* 0x0002620008000100 */
[----:B------:R1:W1:Y:S01]  /*08e0*/  @!UP4 SYNCS.EXCH.64 URZ, [UR5+0xc44b0], UR8 ;  /* 0x0c44b008053fc5b2 */ /* 0x0002620008000100 */
[----:B------:R1:W1:Y:S01]  /*08f0*/  @!UP5 SYNCS.EXCH.64 URZ, [UR5+0xc44b8], UR8 ;  /* 0x0c44b808053fd5b2 */ /* 0x0002620008000100 */
[----:B------:R-:W-:Y:S01]  /*0900*/  NOP ;  /* 0x0000000000007918 */ /* 0x000fe20000000000 */
[----:B------:R-:W-:Y:S05]  /*0910*/  @P2 BRA `(.L_x_5) ;  /* 0x0000000000582947 */ /* 0x000fea0003800000 */
[----:B------:R-:W5:Y:S01]  /*0920*/  S2UR UR7, SR_CgaCtaId ;  /* 0x00000000000779c3 */ /* 0x000f620000008800 */
[----:B-1----:R-:W-:Y:S01]  /*0930*/  UMOV UR5, 0x400 ;  /* 0x0000040000057882 */ /* 0x002fe20000000000 */
[----:B------:R-:W-:Y:S01]  /*0940*/  UMOV UR8, 0x20 ;  /* 0x0000002000087882 */ /* 0x000fe20000000000 */
[----:B------:R-:W-:Y:S01]  /*0950*/  UMOV UR10, 0x80 ;  /* 0x00000080000a7882 */ /* 0x000fe20000000000 */
[----:B------:R-:W-:-:S04]  /*0960*/  UIADD3 UR8, -UR8, 0x100000, URZ ;  /* 0x0010000008087890 */ /* 0x000fc8000fffe13f */
[----:B------:R-:W-:Y:S02]  /*0970*/  USHF.L.U32 UR9, UR8, 0xb, URZ ;  /* 0x0000000b08097899 */ /* 0x000fe4000800063f */
[----:B------:R-:W-:Y:S02]  /*0980*/  USHF.L.U32 UR8, UR8, 0x1, URZ ;  /* 0x0000000108087899 */ /* 0x000fe4000800063f */
[----:B------:R-:W-:-:S04]  /*0990*/  UIADD3 UR10, -UR10, 0x100000, URZ ;  /* 0x001000000a0a7890 */ /* 0x000fc8000fffe13f */
[----:B------:R-:W-:Y:S02]  /*09a0*/  USHF.L.U32 UR11, UR10, 0xb, URZ ;  /* 0x0000000b0a0b7899 */ /* 0x000fe4000800063f */
[----:B------:R-:W-:Y:S01]  /*09b0*/  USHF.L.U32 UR10, UR10, 0x1, URZ ;  /* 0x000000010a0a7899 */ /* 0x000fe2000800063f */
[----:B------:R-:W-:Y:S01]  /*09c0*/  ELECT P0, URZ, PT ;  /* 0x00000000003f782f */ /* 0x000fe20003800000 */
[----:B-----5:R-:W-:Y:S01]  /*09d0*/  ULEA UR5, UR7, UR5, 0x18 ;  /* 0x0000000507057291 */ /* 0x020fe2000f8ec03f */
[----:B------:R-:W1:Y:S11]  /*09e0*/  FENCE.VIEW.ASYNC.S ;  /* 0x00000000000073c6 */ /* 0x000e760000000000 */
[----:B-1----:R1:W1:Y:S01]  /*09f0*/  SYNCS.EXCH.64 URZ, [UR5+0xc44d0], UR8 ;  /* 0x0c44d008053f75b2 */ /* 0x0022620008000100 */
        /* <DEDUP_REMOVED lines=8> */
.L_x_5:
[----:B------:R-:W-:Y:S01]  /*0a80*/  ISETP.NE.AND P0, PT, RZ, UR12, PT ;  /* 0x0000000cff007c0c */ /* 0x000fe2000bf05270 */
[----:B------:R-:W-:Y:S01]  /*0a90*/  IMAD.U32 R2, RZ, RZ, UR4 ;  /* 0x00000004ff027e24 */ /* 0x000fe2000f8e00ff */
[----:B------:R-:W-:Y:S01]  /*0aa0*/  NOP ;  /* 0x0000000000007918 */ /* 0x000fe20000000000 */
[----:B-1234-:R-:W-:Y:S03]  /*0ab0*/  BAR.SYNC.DEFER_BLOCKING 0x0 ;  /* 0x0000000000007b1d */ /* 0x01efe60000010000 */
[----:B------:R-:W-:-:S07]  /*0ac0*/  ISETP.EQ.AND P2, PT, R2, 0x1, P1 ;  /* 0x000000010200780c */ /* 0x000fce0000f42270 */
[----:B------:R-:W-:Y:S06]  /*0ad0*/  @!P0 BRA `(.L_x_6) ;  /* 0x0000021000d48947 */ /* 0x000fec0003800000 */
[----:B------:R-:W-:-:S06]  /*0ae0*/  UISETP.GT.U32.AND UP0, UPT, UR38, 0x3, UPT ;  /* 0x000000032600788c */ /* 0x000fcc000bf04070 */
[----:B------:R-:W-:-:S13]  /*0af0*/  PLOP3.LUT P0, PT, PT, PT, UP0, 0x80, 0x0 ;  /* 0x000000000000781c */ /* 0x000fda0003f0f008 */
[----:B------:R-:W-:Y:S05]  /*0b00*/  @P0 EXIT ;  /* 0x000000000000094d */ /* 0x000fea0003800000 */
.L_x_7:
[----:B------:R-:W-:-:S08]  /*0b10*/  NOP ;  /* 0x0000000000007918 */ /* 0x000fd00000000000 */
[----:B------:R-:W1:Y:S02]  /*0b20*/  USETMAXREG.TRY_ALLOC.CTAPOOL UP0, 0xf0 ;  /* 0x000000f0000079c8 */ /* 0x000e640008000600 */
[----:B-1----:R-:W-:-:S13]  /*0b30*/  PLOP3.LUT P0, PT, PT, PT, UP0, 0x80, 0x0 ;  /* 0x000000000000781c */ /* 0x002fda0003f0f008 */
[----:B------:R-:W-:Y:S05]  /*0b40*/  @!P0 BRA `(.L_x_7) ;  /* 0xfffffffc00f08947 */ /* 0x000fea000383ffff */
[----:B------:R-:W-:Y:S01]  /*0b50*/  UISETP.NE.AND UP0, UPT, UR12, 0x1, UPT ;  /* 0x000000010c00788c */ /* 0x000fe2000bf05270 */
[----:B------:R-:W1:Y:S01]  /*0b60*/  S2UR UR27, SR_CTAID.X ;  /* 0x00000000001b79c3 */ /* 0x000e620000002500 */
[----:B------:R-:W-:Y:S01]  /*0b70*/  UMOV UR4, URZ ;  /* 0x0000003f00047c82 */ /* 0x000fe20008000000 */
[----:B------:R-:W-:-:S03]  /*0b80*/  UMOV UR31, URZ ;  /* 0x0000003f001f7c82 */ /* 0x000fc60008000000 */
[----:B------:R-:W-:-:S13]  /*0b90*/  PLOP3.LUT P0, PT, PT, PT, UP0, 0x80, 0x0 ;  /* 0x000000000000781c */ /* 0x000fda0003f0f008 */
[----:B------:R-:W-:Y:S05]  /*0ba0*/  @!P0 BRA `(.L_x_8) ;  /* 0x0000000000388947 */ /* 0x000fea0003800000 */
[----:B------:R-:W-:Y:S01]  /*0bb0*/  UISETP.NE.AND UP0, UPT, UR12, 0x2, UPT ;  /* 0x000000020c00788c */ /* 0x000fe2000bf05270 */
[----:B------:R-:W-:-:S05]  /*0bc0*/  UMOV UR31, 0x2 ;  /* 0x00000002001f7882 */ /* 0x000fca0000000000 */
[----:B------:R-:W-:-:S13]  /*0bd0*/  PLOP3.LUT P1, PT, PT, PT, UP0, 0x80, 0x0 ;  /* 0x000000000000781c */ /* 0x000fda0003f2f008 */
[----:B------:R-:W-:Y:S05]  /*0be0*/  @!P1 BRA `(.L_x_8) ;  /* 0x0000000000289947 */ /* 0x000fea0003800000 */
[----:B------:R-:W-:-:S06]  /*0bf0*/  UISETP.NE.AND UP0, UPT, UR12, 0x3, UPT ;  /* 0x000000030c00788c */ /* 0x000fcc000bf05270 */
[----:B------:R-:W-:-:S13]  /*0c00*/  PLOP3.LUT P1, PT, PT, PT, UP0, 0x80, 0x0 ;  /* 0x000000000000781c */ /* 0x000fda0003f2f008 */
[----:B------:R-:W-:Y:S05]  /*0c10*/  @!P1 BRA `(.L_x_9) ;  /* 0x0000000000149947 */ /* 0x000fea0003800000 */
[----:B------:R-:W-:-:S11]  /*0c20*/  UISETP.NE.AND UP0, UPT, UR12, 0x4, UPT ;  /* 0x000000040c00788c */ /* 0x000fd6000bf05270 */
[----:B------:R-:W-:Y:S01]  /*0c30*/  @!UP0 UMOV UR4, 0x1 ;  /* 0x0000000100048882 */ /* 0x000fe20000000000 */
[----:B------:R-:W-:Y:S01]  /*0c40*/  @UP0 UMOV UR31, URZ ;  /* 0x0000003f001f0c82 */ /* 0x000fe20008000000 */
[----:B------:R-:W-:Y:S01]  /*0c50*/  @UP0 UMOV UR4, URZ ;  /* 0x0000003f00040c82 */ /* 0x000fe20008000000 */
[----:B------:R-:W-:Y:S05]  /*0c60*/  BRA `(.L_x_8) ;  /* 0x0000000000087947 */ /* 0x000fea0003800000 */
.L_x_9:
[----:B------:R-:W-:Y:S01]  /*0c70*/  UMOV UR4, 0x1 ;  /* 0x0000000100047882 */ /* 0x000fe20000000000 */
[----:B------:R-:W-:-:S05]  /*0c80*/  UMOV UR31, URZ ;  /* 0x0000003f001f7c82 */ /* 0x000fca0008000000 */
.L_x_8:
[----:B------:R-:W-:Y:S05]  /*0c90*/  @!P0 BRA `(.L_x_10) ;  /* 0x00000000003c8947 */ /* 0x000fea0003800000 */
[----:B------:R-:W-:-:S06]  /*0ca0*/  UISETP.NE.AND UP0, UPT, UR12, 0x2, UPT ;  /* 0x000000020c00788c */ /* 0x000fcc000bf05270 */
[----:B------:R-:W-:-:S13]  /*0cb0*/  PLOP3.LUT P0, PT, PT, PT, UP0, 0x80, 0x0 ;  /* 0x000000000000781c */ /* 0x000fda0003f0f008 */
[----:B------:R-:W-:Y:S05]  /*0cc0*/  @!P0 BRA `(.L_x_11) ;  /* 0x0000000000288947 */ /* 0x000fea0003800000 */
[----:B------:R-:W-:-:S06]  /*0cd0*/  UISETP.NE.AND UP0, UPT, UR12, 0x3, UPT ;  /* 0x000000030c00788c */ /* 0x000fcc000bf05270 */
[----:B------:R-:W-:-:S13]  /*0ce0*/  PLOP3.LUT P0, PT, PT, PT, UP0, 0x80, 0x0 ;  /* 0x000000000000781c */ /* 0x000fda0003f0f008 */
[----:B------:R-:W-:Y:S05]  /*0cf0*/  @!P0 BRA `(.L_x_12) ;  /* 0x0000000000148947 */ /* 0x000fea0003800000 */
[----:B------:R-:W-:-:S06]  /*0d00*/  UISETP.NE.AND UP0, UPT, UR12, 0x4, UPT ;  /* 0x000000040c00788c */ /* 0x000fcc000bf05270 */
[----:B------:R-:W-:-:S13]  /*0d10*/  PLOP3.LUT P0, PT, PT, PT, UP0, 0x80, 0x0 ;  /* 0x000000000000781c */ /* 0x000fda0003f0f008 */
[----:B------:R-:W-:Y:S05]  /*0d20*/  @P0 BRA `(.L_x_13) ;  /* 0x00000000001c0947 */ /* 0x000fea0003800000 */
[----:B-1----:R-:W-:Y:S01]  /*0d30*/  ULEA UR27, UR27, 0x3, 0x1 ;  /* 0x000000031b1b7891 */ /* 0x002fe2000f8e083f */
[----:B------:R-:W-:Y:S11]  /*0d40*/  BRA `(.L_x_13) ;  /* 0x0000000000147947 */ /* 0x000ff60003800000 */
.L_x_12:
[----:B-1----:R-:W-:Y:S01]  /*0d50*/  ULEA UR27, UR27, 0x2, 0x1 ;  /* 0x000000021b1b7891 */ /* 0x002fe2000f8e083f */
[----:B------:R-:W-:Y:S11]  /*0d60*/  BRA `(.L_x_13) ;  /* 0x00000000000c7947 */ /* 0x000ff60003800000 */
.L_x_11:
[----:B-1----:R-:W-:Y:S01]  /*0d70*/  ULEA UR27, UR27, 0x1, 0x1 ;  /* 0x000000011b1b7891 */ /* 0x002fe2000f8e083f */
[----:B------:R-:W-:Y:S11]  /*0d80*/  BRA `(.L_x_13) ;  /* 0x0000000000047947 */ /* 0x000ff60003800000 */
.L_x_10:
[----:B-1----:R-:W-:-:S12]  /*0d90*/  USHF.L.U32 UR27, UR27, 0x1, URZ ;  /* 0x000000011b1b7899 */ /* 0x002fd8000800063f */
.L_x_13:
[----:B------:R-:W-:-:S04]  /*0da0*/  ULOP3.LUT UR5, UR39, 0x1, URZ, 0xfc, !UPT ;  /* 0x0000000127057892 */ /* 0x000fc8000f8efc3f */
[----:B------:R-:W-:-:S06]  /*0db0*/  UISETP.NE.AND UP0, UPT, UR5, 0x3, UPT ;  /* 0x000000030500788c */ /* 0x000fcc000bf05270 */
[----:B------:R-:W-:-:S13]  /*0dc0*/  PLOP3.LUT P0, PT, PT, PT, UP0, 0x80, 0x0 ;  /* 0x000000000000781c */ /* 0x000fda0003f0f008 */
[----:B------:R-:W-:Y:S05]  /*0dd0*/  @!P0 BRA `(.L_x_14) ;  /* 0x0000000000048947 */ /* 0x000fea0003800000 */
[----:B-1----:R-:W-:Y:S01]  /*0de0*/  BPT.TRAP 0x1 ;  /* 0x000000040000795c */ /* 0x002fe20000300000 */
.L_x_14:
[----:B------:R-:W2:Y:S01]  /*0df0*/  S2UR UR5, SR_CgaCtaId ;  /* 0x00000000000579c3 */ /* 0x000ea20000008800 */
[----:B------:R-:W-:Y:S01]  /*0e00*/  UMOV UR36, 0x400 ;  /* 0x0000040000247882 */ /* 0x000fe20000000000 */
[----:B------:R-:W-:-:S05]  /*0e10*/  IMAD.U32 R2, RZ, RZ, UR4 ;  /* 0x00000004ff027e24 */ /* 0x000fca000f8e00ff */
[----:B------:R-:W-:Y:S01]  /*0e20*/  SHF.L.U32 R2, R2, 0x1f, RZ ;  /* 0x0000001f02027819 */ /* 0x000fe200000006ff */
[----:B--2---:R-:W-:-:S04]  /*0e30*/  ULEA UR36, UR5, UR36, 0x18 ;  /* 0x0000002405247291 */ /* 0x004fc8000f8ec03f */
[----:B------:R-:W-:-:S09]  /*0e40*/  ULEA UR32, UR31, UR36, 0x3 ;  /* 0x000000241f207291 */ /* 0x000fd2000f8e183f */
[----:B------:R-:W2:Y:S02]  /*0e50*/  SYNCS.PHASECHK.TRANS64.TRYWAIT P1, [UR32+0xc4440], R2 ;  /* 0x0c444002ff0075a7 */ /* 0x000ea40008020160 */
[----:B--2---:R-:W-:Y:S05]  /*0e60*/  @!P1 BRA `(.L_x_15) ;  /* 0x0000027000a89947 */ /* 0x004fea0003800000 */
.L_x_180:
[----:B------:R-:W-:Y:S05]  /*0e70*/  @!P0 BRA `(.L_x_16) ;  /* 0x0000000000048947 */ /* 0x000fea0003800000 */
[----:B-1----:R-:W-:Y:S01]  /*0e80*/  BPT.TRAP 0x1 ;  /* 0x000000040000795c */ /* 0x002fe20000300000 */
.L_x_16:
[----:B------:R-:W3:Y:S01]  /*0e90*/  SYNCS.PHASECHK.TRANS64.TRYWAIT P1, [UR32+0xc4448], R2 ;  /* 0x0c444802ff0075a7 */ /* 0x000ee20008020160 */
[----:B--2---:R-:W-:Y:S01]  /*0ea0*/  SHF.R.S32.HI R3, RZ, 0x1f, R0 ;  /* 0x0000001fff037819 */ /* 0x004fe20000011400 */
[----:B------:R-:W-:-:S03]  /*0eb0*/  UMOV UR25, 0x1 ;  /* 0x0000000100197882 */ /* 0x000fc60000000000 */
[----:B------:R-:W-:-:S04]  /*0ec0*/  LEA.HI R3, R3, R0, RZ, 0x7 ;  /* 0x0000000003037211 */ /* 0x000fc800078f38ff */
[----:B------:R-:W-:-:S05]  /*0ed0*/  LOP3.LUT R3, R3, 0xffffff80, RZ, 0xc0, !PT ;  /* 0xffffff8003037812 */ /* 0x000fca00078ec0ff */
[----:B------:R-:W-:Y:S01]  /*0ee0*/  IMAD.IADD R0, R0, 0x1, -R3 ;  /* 0x0000000100007824 */ /* 0x000fe200078e0a03 */
[----:B---3--:R-:W-:Y:S06]  /*0ef0*/  @!P1 BRA `(.L_x_17) ;  /* 0x00000270009c9947 */ /* 0x008fec0003800000 */
.L_x_181:
[----:B------:R3:W-:Y:S01]  /*0f00*/  STL [R1+0x880], RZ ;  /* 0x000880ff01007387 */ /* 0x0007e20000100800 */
[----:B------:R-:W-:Y:S01]  /*0f10*/  ULDC UR5, c[0x0][0x288] ;  /* 0x0000a20000057ab9 */ /* 0x000fe20000000800 */
[----:B-1----:R-:W-:Y:S02]  /*0f20*/  USHF.L.U32 UR42, UR27, 0x6, URZ ;  /* 0x000000061b2a7899 */ /* 0x002fe4000800063f */
[----:B------:R3:W-:Y:S01]  /*0f30*/  STL [R1+0x884], RZ ;  /* 0x000884ff01007387 */ /* 0x0007e20000100800 */
[----:B------:R-:W-:Y:S01]  /*0f40*/  UISETP.GE.AND UP0, UPT, UR5, 0x1, UPT ;  /* 0x000000010500788c */ /* 0x000fe2000bf06270 */
[----:B------:R-:W-:Y:S02]  /*0f50*/  UMOV UR4, URZ ;  /* 0x0000003f00047c82 */ /* 0x000fe40008000000 */
[----:B------:R3:W-:Y:S01]  /*0f60*/  STL [R1+0x888], RZ ;  /* 0x000888ff01007387 */ /* 0x0007e20000100800 */
[----:B------:R-:W-:Y:S02]  /*0f70*/  UMOV UR37, URZ ;  /* 0x0000003f00257c82 */ /* 0x000fe40008000000 */
[----:B------:R-:W-:Y:S01]  /*0f80*/  PLOP3.LUT P1, PT, PT, PT, UP0, 0x80, 0x0 ;  /* 0x000000000000781c */ /* 0x000fe20003f2f008 */
[----:B------:R3:W-:Y:S04]  /*0f90*/  STL [R1+0x88c], RZ ;  /* 0x00088cff01007387 */ /* 0x0007e80000100800 */
        /* <DEDUP_REMOVED lines=507> */
[----:B------:R3:W-:Y:S01]  /*2f50*/  STL [R1+0x47c], RZ ;  /* 0x00047cff01007387 */ /* 0x0007e20000100800 */
[----:B------:R-:W-:Y:S05]  /*2f60*/  @!P1 BRA `(.L_x_18) ;  /* 0x0000018000d09947 */ /* 0x000fea0003800000 */
[----:B------:R-:W-:Y:S01]  /*2f70*/  SHF.R.S32.HI R4, RZ, 0x1f, R0 ;  /* 0x0000001fff047819 */ /* 0x000fe20000011400 */
[----:B------:R-:W-:Y:S01]  /*2f80*/  ULOP3.LUT UR27, UR27, 0x1, URZ, 0xc0, !UPT ;  /* 0x000000011b1b7892 */ /* 0x000fe2000f8ec03f */
[----:B------:R1:W-:Y:S01]  /*2f90*/  STL [R1+0x880], RZ ;  /* 0x000880ff01007387 */ /* 0x0003e20000100800 */
[----:B------:R-:W-:Y:S01]  /*2fa0*/  UIADD3 UR4, UR5, 0x3f, URZ ;  /* 0x0000003f05047890 */ /* 0x000fe2000fffe03f */
[CC--:B--2---:R-:W-:Y:S01]  /*2fb0*/  LEA.HI R2, R4.reuse, R0.reuse, RZ, 0x2 ;  /* 0x0000000004027211 */ /* 0x0c4fe200078f10ff */
[----:B------:R-:W-:Y:S01]  /*2fc0*/  ULOP3.LUT UR30, UR45, 0x2, URZ, 0xfc, !UPT ;  /* 0x000000022d1e7892 */ /* 0x000fe2000f8efc3f */
[----:B------:R-:W-:Y:S01]  /*2fd0*/  LEA.HI R4, R4, R0, RZ, 0x5 ;  /* 0x0000000004047211 */ /* 0x000fe200078f28ff */
[----:B------:R-:W-:Y:S01]  /*2fe0*/  IMAD.U32 R20, RZ, RZ, UR27 ;  /* 0x0000001bff147e24 */ /* 0x000fe2000f8e00ff */
[----:B------:R-:W-:Y:S01]  /*2ff0*/  LOP3.LUT R5, R2, 0x7ffffffc, RZ, 0xc0, !PT ;  /* 0x7ffffffc02057812 */ /* 0x000fe200078ec0ff */
[----:B------:R-:W-:Y:S01]  /*3000*/  USHF.R.S32.HI UR5, URZ, 0x1f, UR4 ;  /* 0x0000001f3f057899 */ /* 0x000fe20008011404 */
[--C-:B------:R-:W-:Y:S01]  /*3010*/  SHF.R.S32.HI R3, RZ, 0x2, R2.reuse ;  /* 0x00000002ff037819 */ /* 0x100fe20000011402 */
[----:B------:R-:W-:Y:S01]  /*3020*/  UMOV UR25, 0x1 ;  /* 0x0000000100197882 */ /* 0x000fe20000000000 */
[----:B------:R-:W-:Y:S01]  /*3030*/  SHF.R.S32.HI R2, RZ, 0x1f, R2 ;  /* 0x0000001fff027819 */ /* 0x000fe20000011402 */
[----:B------:R-:W-:Y:S01]  /*3040*/  IMAD.IADD R5, R0, 0x1, -R5 ;  /* 0x0000000100057824 */ /* 0x000fe200078e0a05 */
[----:B------:R-:W-:Y:S01]  /*3050*/  SHF.R.S32.HI R0, RZ, 0x5, R4 ;  /* 0x00000005ff007819 */ /* 0x000fe20000011404 */
[----:B------:R-:W-:Y:S01]  /*3060*/  ULEA.HI UR29, UR5, UR4, URZ, 0x6 ;  /* 0x00000004051d7291 */ /* 0x000fe2000f8f303f */
[----:B------:R-:W-:Y:S01]  /*3070*/  LEA.HI R2, R2, R3, RZ, 0x3 ;  /* 0x0000000302027211 */ /* 0x000fe200078f18ff */
[----:B------:R-:W-:Y:S01]  /*3080*/  IMAD.SHL.U32 R6, R5, 0x2, RZ ;  /* 0x0000000205067824 */ /* 0x000fe200078e00ff */
[----:B------:R-:W-:Y:S01]  /*3090*/  UMOV UR28, URZ ;  /* 0x0000003f001c7c82 */ /* 0x000fe20008000000 */
[----:B------:R-:W-:Y:S01]  /*30a0*/  UMOV UR37, URZ ;  /* 0x0000003f00257c82 */ /* 0x000fe20008000000 */
[----:B------:R-:W-:Y:S01]  /*30b0*/  LOP3.LUT R2, R2, 0xfffffff8, RZ, 0xc0, !PT ;  /* 0xfffffff802027812 */ /* 0x000fe200078ec0ff */
[----:B------:R-:W-:Y:S01]  /*30c0*/  UMOV UR4, URZ ;  /* 0x0000003f00047c82 */ /* 0x000fe20008000000 */
[----:B------:R1:W-:Y:S01]  /*30d0*/  STL [R1+0xa84], R6 ;  /* 0x000a840601007387 */ /* 0x0003e20000100800 */
[----:B------:R-:W-:Y:S01]  /*30e0*/  UMOV UR5, URZ ;  /* 0x0000003f00057c82 */ /* 0x000fe20008000000 */
[----:B------:R-:W-:Y:S01]  /*30f0*/  IADD3 R2, R3, -R2, RZ ;  /* 0x8000000203027210 */ /* 0x000fe20007ffe0ff */
[----:B------:R-:W-:Y:S01]  /*3100*/  IMAD R3, R0, 0x400, R6 ;  /* 0x0000040000037824 */ /* 0x000fe200078e0206 */
[----:B------:R-:W-:Y:S01]  /*3110*/  UMOV UR10, URZ ;  /* 0x0000003f000a7c82 */ /* 0x000fe20008000000 */
[----:B------:R-:W-:-:S02]  /*3120*/  USHF.R.S32.HI UR29, URZ, 0x6, UR29 ;  /* 0x000000063f1d7899 */ /* 0x000fc4000801141d */
[--C-:B------:R-:W-:Y:S01]  /*3130*/  IMAD R4, R0, 0x1c00, R3.reuse ;  /* 0x00001c0000047824 */ /* 0x100fe200078e0203 */
[----:B------:R-:W-:Y:S01]  /*3140*/  ULDC.64 UR14, c[0x0][0x208] ;  /* 0x00008200000e7ab9 */ /* 0x000fe20000000a00 */
[----:B------:R-:W-:Y:S01]  /*3150*/  IMAD R3, R2, 0x8, R3 ;  /* 0x0000000802037824 */ /* 0x000fe200078e0203 */
[----:B------:R-:W-:Y:S01]  /*3160*/  ULDC UR33, c[0x0][0x28c] ;  /* 0x0000a30000217ab9 */ /* 0x000fe20000000800 */
[----:B------:R-:W-:Y:S01]  /*3170*/  IMAD R5, R0, 0x10, R2 ;  /* 0x0000001000057824 */ /* 0x000fe200078e0202 */
[----:B------:R-:W-:Y:S01]  /*3180*/  ULDC UR7, c[0x0][0xa04] ;  /* 0x0002810000077ab9 */ /* 0x000fe20000000800 */
[----:B------:R-:W-:Y:S01]  /*3190*/  IMAD R2, R2, 0x20, R4 ;  /* 0x0000002002027824 */ /* 0x000fe200078e0204 */
[----:B------:R-:W-:Y:S01]  /*31a0*/  LEA R0, R3, UR36, 0x1 ;  /* 0x0000002403007c11 */ /* 0x000fe2000f8e08ff */
[----:B------:R-:W-:-:S03]  /*31b0*/  ULDC UR8, c[0x0][0xa00] ;  /* 0x0002800000087ab9 */ /* 0x000fc60000000800 */
[----:B------:R1:W-:Y:S01]  /*31c0*/  STL [R1+0xa88], R2 ;  /* 0x000a880201007387 */ /* 0x0003e20000100800 */
[----:B------:R-:W-:Y:S01]  /*31d0*/  IMAD R20, R20, 0x2000, R0 ;  /* 0x0000200014147824 */ /* 0x000fe200078e0200 */
[----:B------:R-:W-:-:S05]  /*31e0*/  IADD3 R0, R5, UR42, RZ ;  /* 0x0000002a05007c10 */ /* 0x000fca000fffe0ff */
[----:B------:R1:W-:Y:S02]  /*31f0*/  STL [R1+0xa80], R0 ;  /* 0x000a800001007387 */ /* 0x0003e40000100800 */
.L_x_40:
[----:B-12--5:R-:W-:Y:S05]  /*3200*/  @!P0 BRA `(.L_x_19) ;  /* 0x0000000000048947 */ /* 0x026fea0003800000 */
[----:B------:R-:W-:Y:S01]  /*3210*/  BPT.TRAP 0x1 ;  /* 0x000000040000795c */ /* 0x000fe20000300000 */
.L_x_19:
[----:B------:R-:W-:Y:S01]  /*3220*/  ULEA UR9, UR5, UR36, 0x3 ;  /* 0x0000002405097291 */ /* 0x000fe2000f8e183f */
[----:B-1----:R-:W-:-:S05]  /*3230*/  IMAD.U32 R0, RZ, RZ, UR10 ;  /* 0x0000000aff007e24 */ /* 0x002fca000f8e00ff */
[----:B------:R-:W-:-:S04]  /*3240*/  SHF.L.U32 R0, R0, 0x1f, RZ ;  /* 0x0000001f00007819 */ /* 0x000fc800000006ff */
[----:B------:R-:W1:Y:S02]  /*3250*/  SYNCS.PHASECHK.TRANS64.TRYWAIT P1, [UR9+0xc4400], R0 ;  /* 0x0c440000ff0075a7 */ /* 0x000e640008020149 */
[----:B-1----:R-:W-:Y:S05]  /*3260*/  @!P1 BRA `(.L_x_20) ;  /* 0x0000024c00d89947 */ /* 0x002fea0003800000 */
.L_x_182:
[----:B------:R-:W-:Y:S01]  /*3270*/  UIADD3 UR9, UR36, 0x44000, URZ ;  /* 0x0004400024097890 */ /* 0x000fe2000fffe03f */
[----:B------:R-:W-:Y:S01]  /*3280*/  WARPGROUP.ARRIVE ;  /* 0x00000000000079c5 */ /* 0x000fe20000000000 */
[----:B------:R-:W-:Y:S02]  /*3290*/  USHF.R.U32.HI UR26, URZ, 0x4, UR36 ;  /* 0x000000043f1a7899 */ /* 0x000fe40008011624 */
[----:B------:R-:W-:Y:S02]  /*32a0*/  USHF.R.U32.HI UR9, URZ, 0x4, UR9 ;  /* 0x000000043f097899 */ /* 0x000fe40008011609 */
[----:B------:R-:W-:Y:S02]  /*32b0*/  ULOP3.LUT UR26, UR26, 0x3fff, URZ, 0xc0, !UPT ;  /* 0x00003fff1a1a7892 */ /* 0x000fe4000f8ec03f */
[----:B------:R-:W-:Y:S02]  /*32c0*/  ULOP3.LUT UR20, UR9, 0x3fff, URZ, 0xc0, !UPT ;  /* 0x00003fff09147892 */ /* 0x000fe4000f8ec03f */
[----:B------:R-:W-:-:S02]  /*32d0*/  USHF.L.U32 UR12, UR31, 0xc, URZ ;  /* 0x0000000c1f0c7899 */ /* 0x000fc4000800063f */
[----:B------:R-:W-:Y:S02]  /*32e0*/  ULOP3.LUT UR11, UR26, 0x10000, URZ, 0xfc, !UPT ;  /* 0x000100001a0b7892 */ /* 0x000fe4000f8efc3f */
[----:B------:R-:W-:Y:S02]  /*32f0*/  ULOP3.LUT UR13, UR20, 0x10000, URZ, 0xfc, !UPT ;  /* 0x00010000140d7892 */ /* 0x000fe4000f8efc3f */
[----:B------:R-:W-:Y:S02]  /*3300*/  UIADD3 UR11, UR12, UR11, URZ ;  /* 0x0000000b0c0b7290 */ /* 0x000fe4000fffe03f */
[----:B------:R-:W-:Y:S01]  /*3310*/  ULEA UR9, UR5, UR13, 0xc ;  /* 0x0000000d05097291 */ /* 0x000fe2000f8e603f */
[----:B------:R-:W-:Y:S01]  /*3320*/  UMOV UR17, 0x40000040 ;  /* 0x4000004000117882 */ /* 0x000fe20000000000 */
[----:B------:R-:W-:-:S03]  /*3330*/  UMOV UR19, 0x40000040 ;  /* 0x4000004000137882 */ /* 0x000fc60000000000 */
[----:B------:R-:W-:Y:S02]  /*3340*/  UMOV UR16, UR11 ;  /* 0x0000000b00107c82 */ /* 0x000fe40008000000 */
[----:B------:R-:W-:Y:S02]  /*3350*/  UMOV UR18, UR9 ;  /* 0x0000000900127c82 */ /* 0x000fe40008000000 */
[----:B------:R-:W-:Y:S01]  /*3360*/  HGMMA.64x64x16.F32 R56, gdesc[UR16], RZ, !UPT, gsb0 ;  /* 0x00e00000103879f0 */ /* 0x000fe2000c0008ff */
[----:B------:R-:W-:Y:S02]  /*3370*/  UIADD3 UR16, UR11, 0x2, URZ ;  /* 0x000000020b107890 */ /* 0x000fe4000fffe03f */
[----:B------:R-:W-:Y:S01]  /*3380*/  UIADD3 UR18, UR9, 0x2, URZ ;  /* 0x0000000209127890 */ /* 0x000fe2000fffe03f */
[----:B------:R-:W-:Y:S01]  /*3390*/  UMOV UR17, 0x40000040 ;  /* 0x4000004000117882 */ /* 0x000fe20000000000 */
[----:B------:R-:W-:Y:S01]  /*33a0*/  UMOV UR19, 0x40000040 ;  /* 0x4000004000137882 */ /* 0x000fe20000000000 */
[----:B------:R-:W-:-:S02]  /*33b0*/  WARPGROUP.DEPBAR.LE gsb0, 0x0 ;  /* 0x00008000000079c5 */ /* 0x000fc40000010000 */
[----:B------:R-:W-:-:S06]  /*33c0*/  WARPGROUP.ARRIVE ;  /* 0x00000000000079c5 */ /* 0x000fcc0000000000 */
[----:B------:R-:W-:Y:S01]  /*33d0*/  HGMMA.64x64x16.F32 R56, gdesc[UR16], R56, gsb0 ;  /* 0x00e00000103879f0 */ /* 0x000fe20008000838 */
[----:B------:R-:W-:Y:S02]  /*33e0*/  UIADD3 UR16, UR11, 0x4, URZ ;  /* 0x000000040b107890 */ /* 0x000fe4000fffe03f */
[----:B------:R-:W-:Y:S01]  /*33f0*/  UIADD3 UR18, UR9, 0x4, URZ ;  /* 0x0000000409127890 */ /* 0x000fe2000fffe03f */
[----:B------:R-:W-:Y:S01]  /*3400*/  UMOV UR17, 0x40000040 ;  /* 0x4000004000117882 */ /* 0x000fe20000000000 */
[----:B------:R-:W-:Y:S01]  /*3410*/  UMOV UR19, 0x40000040 ;  /* 0x4000004000137882 */ /* 0x000fe20000000000 */
[----:B------:R-:W-:Y:S02]  /*3420*/  WARPGROUP.DEPBAR.LE gsb0, 0x0 ;  /* 0x00008000000079c5 */ /* 0x000fe40000010000 */
        /* <DEDUP_REMOVED lines=202> */
[----:B------:R-:W-:-:S04]  /*40d0*/  UIADD3 UR9, UR5, 0x1, URZ ;  /* 0x0000000105097890 */ /* 0x000fc8000fffe03f */
[----:B------:R-:W-:-:S04]  /*40e0*/  UISETP.NE.AND UP0, UPT, UR9, 0x4, UPT ;  /* 0x000000040900788c */ /* 0x000fc8000bf05270 */
[----:B------:R-:W-:Y:S02]  /*40f0*/  USEL UR24, URZ, 0x1, UP0 ;  /* 0x000000013f187887 */ /* 0x000fe40008000000 */
[----:B------:R-:W-:Y:S02]  /*4100*/  USEL UR9, UR9, URZ, UP0 ;  /* 0x0000003f09097287 */ /* 0x000fe40008000000 */
[----:B------:R-:W-:Y:S01]  /*4110*/  ULOP3.LUT UR24, UR10, UR24, URZ, 0x3c, !UPT ;  /* 0x000000180a187292 */ /* 0x000fe2000f8e3c3f */
[----:B------:R-:W-:Y:S02]  /*4120*/  WARPGROUP.DEPBAR.LE gsb0, 0x0 ;  /* 0x00008000000079c5 */ /* 0x000fe40000010000 */
[----:B------:R-:W-:-:S06]  /*4130*/  WARPGROUP.ARRIVE ;  /* 0x00000000000079c5 */ /* 0x000fcc0000000000 */
[----:B------:R-:W-:Y:S03]  /*4140*/  HGMMA.64x64x16.F32 R56, gdesc[UR16], R56, gsb0 ;  /* 0x00e00000103879f0 */ /* 0x000fe60008000838 */
[----:B------:R-:W-:Y:S02]  /*4150*/  WARPGROUP.DEPBAR.LE gsb0, 0x0 ;  /* 0x00008000000079c5 */ /* 0x000fe40000010000 */
[----:B------:R-:W-:Y:S05]  /*4160*/  @!P0 BRA `(.L_x_21) ;  /* 0x0000000000048947 */ /* 0x000fea0003800000 */
[----:B------:R-:W-:Y:S01]  /*4170*/  BPT.TRAP 0x1 ;  /* 0x000000040000795c */ /* 0x000fe20000300000 */
.L_x_21:
[----:B------:R-:W-:Y:S01]  /*4180*/  ULEA UR10, UR9, UR36, 0x3 ;  /* 0x00000024090a7291 */ /* 0x000fe2000f8e183f */
[----:B-1----:R-:W-:-:S05]  /*4190*/  IMAD.U32 R0, RZ, RZ, UR24 ;  /* 0x00000018ff007e24 */ /* 0x002fca000f8e00ff */
[----:B------:R-:W-:-:S04]  /*41a0*/  SHF.L.U32 R0, R0, 0x1f, RZ ;  /* 0x0000001f00007819 */ /* 0x000fc800000006ff */
[----:B------:R-:W1:Y:S02]  /*41b0*/  SYNCS.PHASECHK.TRANS64.TRYWAIT P1, [UR10+0xc4400], R0 ;  /* 0x0c440000ff0075a7 */ /* 0x000e64000802014a */
[----:B-1----:R-:W-:Y:S05]  /*41c0*/  @!P1 BRA `(.L_x_22) ;  /* 0x0000024000189947 */ /* 0x002fea0003800000 */
.L_x_183:
[----:B------:R-:W-:Y:S01]  /*41d0*/  ULEA UR13, UR9, UR13, 0xc ;  /* 0x0000000d090d7291 */ /* 0x000fe2000f8e603f */
[----:B------:R-:W2:Y:S01]  /*41e0*/  LDL R16, [R1+0xa84] ;  /* 0x000a840001107983 */ /* 0x000ea20000100800 */
[----:B------:R-:W-:Y:S01]  /*41f0*/  UIADD3 UR16, UR11, 0x1000, URZ ;  /* 0x000010000b107890 */ /* 0x000fe2000fffe03f */
[----:B------:R-:W-:Y:S01]  /*4200*/  WARPGROUP.ARRIVE ;  /* 0x00000000000079c5 */ /* 0x000fe20000000000 */
[----:B------:R-:W-:Y:S01]  /*4210*/  UMOV UR19, 0x40000040 ;  /* 0x4000004000137882 */ /* 0x000fe20000000000 */
[----:B------:R-:W-:Y:S01]  /*4220*/  UMOV UR17, 0x40000040 ;  /* 0x4000004000117882 */ /* 0x000fe20000000000 */
[----:B------:R-:W4:Y:S01]  /*4230*/  MUFU.RCP64H R3, 2.3591403961181640625 ;  /* 0x4002df8500037908 */ /* 0x000f220000001800 */
[----:B------:R-:W-:Y:S01]  /*4240*/  UMOV UR18, UR13 ;  /* 0x0000000d00127c82 */ /* 0x000fe20008000000 */
[----:B------:R-:W-:Y:S01]  /*4250*/  IMAD.MOV.U32 R6, RZ, RZ, 0x458a2bb4 ;  /* 0x458a2bb4ff067424 */ /* 0x000fe200078e00ff */
[----:B------:R-:W-:Y:S01]  /*4260*/  UMOV UR22, 0x2c515da4 ;  /* 0x2c515da400167882 */ /* 0x000fe20000000000 */
[----:B------:R-:W-:Y:S01]  /*4270*/  IMAD.MOV.U32 R7, RZ, RZ, 0x4002df85 ;  /* 0x4002df85ff077424 */ /* 0x000fe200078e00ff */
[----:B------:R-:W-:Y:S01]  /*4280*/  HGMMA.64x64x16.F32 R24, gdesc[UR16], RZ, !UPT, gsb0 ;  /* 0x00e00000101879f0 */ /* 0x000fe2000c0008ff */
[----:B------:R-:W-:Y:S01]  /*4290*/  UIADD3 UR16, UR11, 0x1002, URZ ;  /* 0x000010020b107890 */ /* 0x000fe2000fffe03f */
[----:B-1----:R-:W-:Y:S01]  /*42a0*/  IMAD.MOV.U32 R2, RZ, RZ, RZ ;  /* 0x000000ffff027224 */ /* 0x002fe200078e00ff */
[----:B------:R-:W-:Y:S01]  /*42b0*/  UIADD3 UR18, UR13, 0x2, URZ ;  /* 0x000000020d127890 */ /* 0x000fe2000fffe03f */
[----:B------:R-:W-:Y:S01]  /*42c0*/  IMAD.MOV.U32 R8, RZ, RZ, -0x748574fc ;  /* 0x8b7a8b04ff087424 */ /* 0x000fe200078e00ff */
[----:B------:R-:W-:Y:S01]  /*42d0*/  UMOV UR17, 0x40000040 ;  /* 0x4000004000117882 */ /* 0x000fe20000000000 */
[----:B------:R-:W-:Y:S01]  /*42e0*/  UMOV UR19, 0x40000040 ;  /* 0x4000004000137882 */ /* 0x000fe20000000000 */
[----:B------:R-:W-:Y:S01]  /*42f0*/  UMOV UR23, 0x3fd6fc2a ;  /* 0x3fd6fc2a00177882 */ /* 0x000fe20000000000 */
[----:B------:R-:W-:Y:S01]  /*4300*/  MOV R9, 0x3ed0ee25 ;  /* 0x3ed0ee2500097802 */ /* 0x000fe20000000f00 */
[----:B------:R-:W-:Y:S01]  /*4310*/  UIADD3 UR10, UR11, 0x1c06, URZ ;  /* 0x00001c060b0a7890 */ /* 0x000fe2000fffe03f */
[----:B------:R-:W-:Y:S01]  /*4320*/  IMAD.U32 R0, RZ, RZ, UR5 ;  /* 0x00000005ff007e24 */ /* 0x000fe2000f8e00ff */
[----:B------:R-:W-:Y:S01]  /*4330*/  UMOV UR34, 0xa9ab0956 ;  /* 0xa9ab095600227882 */ /* 0x000fe20000000000 */
[----:B----4-:R-:W-:Y:S01]  /*4340*/  DFMA R6, R2, -R6, 1 ;  /* 0x3ff000000206742b */ /* 0x010fe20000000806 */
[----:B------:R-:W-:Y:S01]  /*4350*/  UMOV UR35, 0x3f1745cb ;  /* 0x3f1745cb00237882 */ /* 0x000fe20000000000 */
[----:B------:R-:W-:Y:S04]  /*4360*/  STL.128 [R1], RZ ;  /* 0x000000ff01007387 */ /* 0x000fe80000100c00 */
[----:B------:R-:W-:Y:S02]  /*4370*/  STL.128 [R1+0x20], RZ ;  /* 0x000020ff01007387 */ /* 0x000fe40000100c00 */
[----:B------:R-:W-:-:S02]  /*4380*/  DFMA R6, R6, R6, R6 ;  /* 0x000000060606722b */ /* 0x000fc40000000006 */
[----:B------:R-:W-:Y:S04]  /*4390*/  STL.128 [R1+0x10], RZ ;  /* 0x000010ff01007387 */ /* 0x000fe80000100c00 */
[----:B------:R-:W-:Y:S02]  /*43a0*/  STL.128 [R1+0x30], RZ ;  /* 0x000030ff01007387 */ /* 0x000fe40000100c00 */
[----:B------:R-:W-:Y:S02]  /*43b0*/  DFMA R6, R2, R6, R2 ;  /* 0x000000060206722b */ /* 0x000fe40000000002 */
[----:B------:R-:W-:Y:S04]  /*43c0*/  STL.128 [R1+0x40], RZ ;  /* 0x000040ff01007387 */ /* 0x000fe80000100c00 */
[----:B------:R-:W-:Y:S02]  /*43d0*/  STL.128 [R1+0x60], RZ ;  /* 0x000060ff01007387 */ /* 0x000fe40000100c00 */
[----:B------:R-:W-:-:S02]  /*43e0*/  DMUL R4, R6, UR22 ;  /* 0x0000001606047c28 */ /* 0x000fc40008000000 */
[----:B------:R-:W-:Y:S04]  /*43f0*/  STL.128 [R1+0x70], RZ ;  /* 0x000070ff01007387 */ /* 0x000fe80000100c00 */
[----:B------:R-:W-:Y:S02]  /*4400*/  STL.128 [R1+0x50], RZ ;  /* 0x000050ff01007387 */ /* 0x000fe40000100c00 */
[----:B------:R-:W-:-:S08]  /*4410*/  DFMA R4, R6, UR22, R4 ;  /* 0x0000001606047c2b */ /* 0x000fd00008000004 */
[----:B------:R-:W-:Y:S01]  /*4420*/  DMUL R2, R4, R4 ;  /* 0x0000000404027228 */ /* 0x000fe20000000000 */
        /* <DEDUP_REMOVED lines=21> */
[----:B--2---:R-:W-:Y:S01]  /*4580*/  IMAD R0, R0, 0x40, R16 ;  /* 0x0000004000007824 */ /* 0x004fe200078e0210 */
        /* <DEDUP_REMOVED lines=157> */
[----:B------:R-:W-:Y:S01]  /*4f60*/  UMOV UR16, 0x3ae80f1e ;  /* 0x3ae80f1e00107882 */ /* 0x000fe20000000000 */
[----:B------:R-:W-:Y:S01]  /*4f70*/  UMOV UR17, 0x3eb1380b ;  /* 0x3eb1380b00117882 */ /* 0x000fe20000000000 */
[----:B------:R-:W-:Y:S01]  /*4f80*/  UIADD3 UR18, UR13, 0xc06, URZ ;  /* 0x00000c060d127890 */ /* 0x000fe2000fffe03f */
[----:B------:R-:W-:Y:S01]  /*4f90*/  DFMA R8, R2, UR16, R8 ;  /* 0x0000001002087c2b */ /* 0x000fe20008000008 */
[----:B------:R-:W-:Y:S01]  /*4fa0*/  UMOV UR16, 0x9f02676f ;  /* 0x9f02676f00107882 */ /* 0x000fe20000000000 */
[----:B------:R-:W-:Y:S01]  /*4fb0*/  UMOV UR17, 0x3ef3b266 ;  /* 0x3ef3b26600117882 */ /* 0x000fe20000000000 */
[----:B------:R-:W-:-:S05]  /*4fc0*/  UMOV UR19, 0x40000040 ;  /* 0x4000004000137882 */ /* 0x000fca0000000000 */
[----:B------:R-:W-:Y:S01]  /*4fd0*/  DFMA R8, R2, R8, UR16 ;  /* 0x0000001002087e2b */ /* 0x000fe20008000008 */
[----:B------:R-:W-:Y:S01]  /*4fe0*/  UMOV UR16, UR10 ;  /* 0x0000000a00107c82 */ /* 0x000fe20008000000 */
[----:B------:R-:W-:Y:S01]  /*4ff0*/  UMOV UR17, 0x40000040 ;  /* 0x4000004000117882 */ /* 0x000fe20000000000 */
[----:B------:R-:W-:-:S05]  /*5000*/  UIADD3 UR10, UR36, 0xc44a0, URZ ;  /* 0x000c44a0240a7890 */ /* 0x000fca000fffe03f */
[----:B------:R-:W-:Y:S01]  /*5010*/  DFMA R8, R2, R8, UR34 ;  /* 0x0000002202087e2b */ /* 0x000fe20008000008 */
[----:B------:R-:W-:Y:S02]  /*5020*/  WARPGROUP.DEPBAR.LE gsb0, 0x0 ;  /* 0x00008000000079c5 */ /* 0x000fe40000010000 */
[----:B------:R-:W-:-:S06]  /*5030*/  WARPGROUP.ARRIVE ;  /* 0x00000000000079c5 */ /* 0x000fcc0000000000 */
[----:B------:R-:W-:Y:S01]  /*5040*/  HGMMA.64x64x16.F32 R24, gdesc[UR16], R24, gsb0 ;  /* 0x00e00000101879f0 */ /* 0x000fe20008000818 */
[----:B------:R-:W-:Y:S01]  /*5050*/  UMOV UR16, 0x2d1b5154 ;  /* 0x2d1b515400107882 */ /* 0x000fe20000000000 */
[----:B------:R-:W-:Y:S01]  /*5060*/  UMOV UR17, 0x3f3c71c7 ;  /* 0x3f3c71c700117882 */ /* 0x000fe20000000000 */
[----:B------:R-:W-:Y:S01]  /*5070*/  UIADD3 UR18, UR13, 0xe00, URZ ;  /* 0x00000e000d127890 */ /* 0x000fe2000fffe03f */
[----:B------:R-:W-:Y:S01]  /*5080*/  DFMA R8, R2, R8, UR16 ;  /* 0x0000001002087e2b */ /* 0x000fe20008000008 */
[----:B------:R-:W-:Y:S01]  /*5090*/  UMOV UR16, 0x923be72d ;  /* 0x923be72d00107882 */ /* 0x000fe20000000000 */
[----:B------:R-:W-:Y:S01]  /*50a0*/  UMOV UR17, 0x3f624924 ;  /* 0x3f62492400117882 */ /* 0x000fe20000000000 */
[----:B------:R-:W-:-:S05]  /*50b0*/  UMOV UR19, 0x40000040 ;  /* 0x4000004000137882 */ /* 0x000fca0000000000 */
[----:B------:R-:W-:Y:S01]  /*50c0*/  DFMA R10, R2, R8, UR16 ;  /* 0x00000010020a7e2b */ /* 0x000fe20008000008 */
[----:B------:R-:W-:Y:S01]  /*50d0*/  UMOV UR16, 0x9999a3c4 ;  /* 0x9999a3c400107882 */ /* 0x000fe20000000000 */
[----:B------:R-:W-:Y:S01]  /*50e0*/  UMOV UR17, 0x3f899999 ;  /* 0x3f89999900117882 */ /* 0x000fe20000000000 */
[----:B------:R-:W-:-:S05]  /*50f0*/  DADD R8, -R4, UR22 ;  /* 0x0000001604087e29 */ /* 0x000fca0008000100 */
[----:B------:R-:W-:Y:S01]  /*5100*/  DFMA R10, R2, R10, UR16 ;  /* 0x00000010020a7e2b */ /* 0x000fe2000800000a */
[----:B------:R-:W-:Y:S01]  /*5110*/  UMOV UR16, 0x55555554 ;  /* 0x5555555400107882 */ /* 0x000fe20000000000 */
[----:B------:R-:W-:Y:S01]  /*5120*/  UMOV UR17, 0x3fb55555 ;  /* 0x3fb5555500117882 */ /* 0x000fe20000000000 */
[----:B------:R-:W-:-:S05]  /*5130*/  DADD R8, R8, R8 ;  /* 0x0000000008087229 */ /* 0x000fca0000000008 */
[----:B------:R-:W-:Y:S01]  /*5140*/  DFMA R10, R2, R10, UR16 ;  /* 0x00000010020a7e2b */ /* 0x000fe2000800000a */
[----:B------:R-:W-:Y:S01]  /*5150*/  UIADD3 UR16, UR11, 0x1e00, URZ ;  /* 0x00001e000b107890 */ /* 0x000fe2000fffe03f */
[----:B------:R-:W-:Y:S01]  /*5160*/  UMOV UR17, 0x40000040 ;  /* 0x4000004000117882 */ /* 0x000fe20000000000 */
[----:B------:R-:W-:-:S08]  /*5170*/  DFMA R8, -R4, UR22, R8 ;  /* 0x0000001604087c2b */ /* 0x000fd00008000108 */
[----:B------:R-:W-:Y:S01]  /*5180*/  DMUL R12, R6, R8 ;  /* 0x00000008060c7228 */ /* 0x000fe20000000000 */
[----:B------:R-:W-:Y:S01]  /*5190*/  IMAD.MOV.U32 R6, RZ, RZ, -0x105c611 ;  /* 0xfefa39efff067424 */ /* 0x000fe200078e00ff */
[----:B------:R-:W-:Y:S01]  /*51a0*/  DMUL R8, R2, R10 ;  /* 0x0000000a02087228 */ /* 0x000fe20000000000 */
[----:B------:R-:W-:-:S06]  /*51b0*/  IMAD.MOV.U32 R7, RZ, RZ, 0x3fe62e42 ;  /* 0x3fe62e42ff077424 */ /* 0x000fcc00078e00ff */
[----:B------:R-:W-:Y:S02]  /*51c0*/  DFMA R2, R6, 1, R4 ;  /* 0x3ff000000602782b */ /* 0x000fe40000000004 */
[----:B------:R-:W-:-:S06]  /*51d0*/  DFMA R8, R4, R8, R12 ;  /* 0x000000080408722b */ /* 0x000fcc000000000c */
[----:B------:R-:W-:-:S08]  /*51e0*/  DFMA R6, R6, -1, R2 ;  /* 0xbff000000606782b */ /* 0x000fd00000000002 */
[----:B------:R-:W-:Y:S01]  /*51f0*/  DADD R4, -R4, R6 ;  /* 0x0000000004047229 */ /* 0x000fe20000000106 */
[----:B------:R-:W-:Y:S02]  /*5200*/  IMAD.MOV.U32 R6, RZ, RZ, 0x3b39803f ;  /* 0x3b39803fff067424 */ /* 0x000fe400078e00ff */
[----:B------:R-:W-:-:S05]  /*5210*/  IMAD.MOV.U32 R7, RZ, RZ, 0x3c7abc9e ;  /* 0x3c7abc9eff077424 */ /* 0x000fca00078e00ff */
[----:B------:R-:W-:Y:S01]  /*5220*/  DADD R4, R8, -R4 ;  /* 0x0000000008047229 */ /* 0x000fe20000000804 */
[----:B------:R-:W-:Y:S02]  /*5230*/  WARPGROUP.DEPBAR.LE gsb0, 0x0 ;  /* 0x00008000000079c5 */ /* 0x000fe40000010000 */
[----:B------:R-:W-:-:S05]  /*5240*/  WARPGROUP.ARRIVE ;  /* 0x00000000000079c5 */ /* 0x000fca0000000000 */
[----:B------:R-:W-:Y:S02]  /*5250*/  DFMA R4, R6, 1, R4 ;  /* 0x3ff000000604782b */ /* 0x000fe40000000004 */
[----:B------:R-:W-:Y:S01]  /*5260*/  HGMMA.64x64x16.F32 R24, gdesc[UR16], R24, gsb0 ;  /* 0x00e00000101879f0 */ /* 0x000fe20008000818 */
[----:B------:R-:W-:Y:S01]  /*5270*/  UMOV UR16, 0xffda0d24 ;  /* 0xffda0d2400107882 */ /* 0x000fe20000000000 */
[----:B------:R-:W-:Y:S01]  /*5280*/  UMOV UR17, 0x3c7777d0 ;  /* 0x3c7777d000117882 */ /* 0x000fe20000000000 */
[----:B------:R-:W-:Y:S01]  /*5290*/  UIADD3 UR18, UR13, 0xe02, URZ ;  /* 0x00000e020d127890 */ /* 0x000fe2000fffe03f */
[----:B------:R-:W-:Y:S02]  /*52a0*/  UMOV UR19, 0x40000040 ;  /* 0x4000004000137882 */ /* 0x000fe40000000000 */
[----:B------:R-:W-:Y:S01]  /*52b0*/  DADD R4, R2, R4 ;  /* 0x0000000002047229 */ /* 0x000fe20000000004 */
[----:B------:R-:W-:-:S07]  /*52c0*/  LEA R2, R0, UR36, 0x2 ;  /* 0x0000002400027c11 */ /* 0x000fce000f8e10ff */
[----:B------:R-:W-:Y:S01]  /*52d0*/  DMUL R8, R4, UR16 ;  /* 0x0000001004087c28 */ /* 0x000fe20008000000 */
[----:B------:R-:W-:Y:S01]  /*52e0*/  UMOV UR16, 0x652b82fe ;  /* 0x652b82fe00107882 */ /* 0x000fe20000000000 */
[----:B------:R-:W-:-:S06]  /*52f0*/  UMOV UR17, 0x3ff71547 ;  /* 0x3ff7154700117882 */ /* 0x000fcc0000000000 */
[----:B------:R-:W-:Y:S01]  /*5300*/  DFMA R4, R4, UR16, R8 ;  /* 0x0000001004047c2b */ /* 0x000fe20008000008 */
[----:B------:R-:W-:Y:S01]  /*5310*/  UIADD3 UR16, UR11, 0x1e02, URZ ;  /* 0x00001e020b107890 */ /* 0x000fe2000fffe03f */
[----:B------:R-:W-:-:S04]  /*5320*/  UMOV UR17, 0x40000040 ;  /* 0x4000004000117882 */ /* 0x000fc80000000000 */
[----:B------:R-:W1:Y:S01]  /*5330*/  F2F.F32.F64 R0, R4 ;  /* 0x0000000400007310 */ /* 0x000e620000301000 */
[----:B------:R-:W-:Y:S02]  /*5340*/  WARPGROUP.DEPBAR.LE gsb0, 0x0 ;  /* 0x00008000000079c5 */ /* 0x000fe40000010000 */
[----:B------:R-:W1:Y:S04]  /*5350*/  LDS.64 R6, [R2+0xc4000] ;  /* 0x0c40000002067984 */ /* 0x000e680000000a00 */
[----:B------:R-:W2:Y:S04]  /*5360*/  LDS.64 R8, [R2+0xc4020] ;  /* 0x0c40200002087984 */ /* 0x000ea80000000a00 */
[----:B------:R-:W4:Y:S01]  /*5370*/  LDS.64 R12, [R2+0xc4040] ;  /* 0x0c404000020c7984 */ /* 0x000f220000000a00 */
[----:B------:R-:W-:-:S06]  /*5380*/  WARPGROUP.ARRIVE ;  /* 0x00000000000079c5 */ /* 0x000fcc0000000000 */
[----:B------:R-:W-:Y:S01]  /*5390*/  HGMMA.64x64x16.F32 R24, gdesc[UR16], R24, gsb0 ;  /* 0x00e00000101879f0 */ /* 0x000fe20008000818 */
[----:B------:R-:W-:Y:S02]  /*53a0*/  UIADD3 UR16, UR11, 0x1e04, URZ ;  /* 0x00001e040b107890 */ /* 0x000fe4000fffe03f */
[----:B------:R-:W-:Y:S01]  /*53b0*/  UIADD3 UR18, UR13, 0xe04, URZ ;  /* 0x00000e040d127890 */ /* 0x000fe2000fffe03f */
[----:B------:R-:W-:Y:S01]  /*53c0*/  UMOV UR17, 0x40000040 ;  /* 0x4000004000117882 */ /* 0x000fe20000000000 */
[----:B------:R-:W-:Y:S01]  /*53d0*/  UMOV UR19, 0x40000040 ;  /* 0x4000004000137882 */ /* 0x000fe20000000000 */
[C---:B-1----:R-:W-:Y:S01]  /*53e0*/  FMUL R4, R0.reuse, R6 ;  /* 0x0000000600047220 */ /* 0x042fe20000400000 */
[C---:B------:R-:W-:Y:S01]  /*53f0*/  FMUL R5, R0.reuse, R7 ;  /* 0x0000000700057220 */ /* 0x040fe20000400000 */
[----:B--2---:R-:W-:-:S03]  /*5400*/  FMUL R8, R0, R8 ;  /* 0x0000000800087220 */ /* 0x004fc60000400000 */
[----:B------:R-:W-:Y:S01]  /*5410*/  MOV R6, R4 ;  /* 0x0000000400067202 */ /* 0x000fe20000000f00 */
[----:B------:R-:W-:Y:S02]  /*5420*/  IMAD.MOV.U32 R7, RZ, RZ, R5 ;  /* 0x000000ffff077224 */ /* 0x000fe400078e0005 */
[----:B------:R-:W-:Y:S01]  /*5430*/  FMUL R9, R0, R9 ;  /* 0x0000000900097220 */ /* 0x000fe20000400000 */
[----:B------:R-:W-:Y:S02]  /*5440*/  IMAD.MOV.U32 R10, RZ, RZ, R8 ;  /* 0x000000ffff0a7224 */ /* 0x000fe400078e0008 */
[----:B------:R4:W-:Y:S01]  /*5450*/  STL.128 [R1], R4 ;  /* 0x0000000401007387 */ /* 0x0009e20000100c00 */
[----:B------:R-:W-:-:S05]  /*5460*/  IMAD.MOV.U32 R11, RZ, RZ, R9 ;  /* 0x000000ffff0b7224 */ /* 0x000fca00078e0009 */
[----:B------:R-:W-:Y:S01]  /*5470*/  STL.128 [R1+0x10], R8 ;  /* 0x0000100801007387 */ /* 0x000fe20000100c00 */
[C---:B----4-:R-:W-:Y:S01]  /*5480*/  FMUL R4, R0.reuse, R12 ;  /* 0x0000000c00047220 */ /* 0x050fe20000400000 */
[----:B------:R-:W-:-:S03]  /*5490*/  FMUL R5, R0, R13 ;  /* 0x0000000d00057220 */ /* 0x000fc60000400000 */
[----:B------:R-:W-:Y:S02]  /*54a0*/  IMAD.MOV.U32 R6, RZ, RZ, R4 ;  /* 0x000000ffff067224 */ /* 0x000fe400078e0004 */
[----:B------:R-:W-:-:S05]  /*54b0*/  IMAD.MOV.U32 R7, RZ, RZ, R5 ;  /* 0x000000ffff077224 */ /* 0x000fca00078e0005 */
[----:B------:R-:W-:Y:S01]  /*54c0*/  STL.128 [R1+0x20], R4 ;  /* 0x0000200401007387 */ /* 0x000fe20000100c00 */
[----:B------:R-:W-:-:S03]  /*54d0*/  WARPGROUP.DEPBAR.LE gsb0, 0x0 ;  /* 0x00008000000079c5 */ /* 0x000fc60000010000 */
[----:B------:R-:W1:Y:S04]  /*54e0*/  LDS.64 R14, [R2+0xc4060] ;  /* 0x0c406000020e7984 */ /* 0x000e680000000a00 */
[----:B------:R-:W2:Y:S01]  /*54f0*/  LDS.64 R8, [R2+0xc40a0] ;  /* 0x0c40a00002087984 */ /* 0x000ea20000000a00 */
[C---:B-1----:R-:W-:Y:S01]  /*5500*/  FMUL R5, R0.reuse, R15 ;  /* 0x0000000f00057220 */ /* 0x042fe20000400000 */
[C---:B------:R-:W-:Y:S01]  /*5510*/  FMUL R4, R0.reuse, R14 ;  /* 0x0000000e00047220 */ /* 0x040fe20000400000 */
[----:B--2---:R-:W-:-:S03]  /*5520*/  FMUL R8, R0, R8 ;  /* 0x0000000800087220 */ /* 0x004fc60000400000 */
[----:B------:R-:W-:Y:S01]  /*5530*/  IMAD.MOV.U32 R6, RZ, RZ, R4 ;  /* 0x000000ffff067224 */ /* 0x000fe200078e0004 */
[----:B------:R-:W-:Y:S01]  /*5540*/  MOV R7, R5 ;  /* 0x0000000500077202 */ /* 0x000fe20000000f00 */
[----:B------:R-:W-:Y:S01]  /*5550*/  FMUL R9, R0, R9 ;  /* 0x0000000900097220 */ /* 0x000fe20000400000 */
[----:B------:R-:W-:-:S03]  /*5560*/  IMAD.MOV.U32 R10, RZ, RZ, R8 ;  /* 0x000000ffff0a7224 */ /* 0x000fc600078e0008 */
[----:B------:R-:W-:Y:S01]  /*5570*/  STL.128 [R1+0x30], R4 ;  /* 0x0000300401007387 */ /* 0x000fe20000100c00 */
[----:B------:R-:W-:-:S03]  /*5580*/  IMAD.MOV.U32 R11, RZ, RZ, R9 ;  /* 0x000000ffff0b7224 */ /* 0x000fc600078e0009 */
[----:B------:R-:W1:Y:S01]  /*5590*/  LDS.64 R4, [R2+0xc4080] ;  /* 0x0c40800002047984 */ /* 0x000e620000000a00 */
[----:B------:R-:W-:-:S03]  /*55a0*/  WARPGROUP.ARRIVE ;  /* 0x00000000000079c5 */ /* 0x000fc60000000000 */
[----:B------:R-:W-:Y:S03]  /*55b0*/  STL.128 [R1+0x50], R8 ;  /* 0x0000500801007387 */ /* 0x000fe60000100c00 */
[----:B------:R-:W-:Y:S01]  /*55c0*/  HGMMA.64x64x16.F32 R24, gdesc[UR16], R24, gsb0 ;  /* 0x00e00000101879f0 */ /* 0x000fe20008000818 */
[----:B------:R-:W-:Y:S02]  /*55d0*/  UIADD3 UR16, UR11, 0x1e06, URZ ;  /* 0x00001e060b107890 */ /* 0x000fe4000fffe03f */
[----:B------:R-:W-:Y:S01]  /*55e0*/  UIADD3 UR18, UR13, 0xe06, URZ ;  /* 0x00000e060d127890 */ /* 0x000fe2000fffe03f */
[----:B------:R-:W-:Y:S01]  /*55f0*/  UMOV UR17, 0x40000040 ;  /* 0x4000004000117882 */ /* 0x000fe20000000000 */
[----:B------:R-:W-:Y:S01]  /*5600*/  UMOV UR19, 0x40000040 ;  /* 0x4000004000137882 */ /* 0x000fe20000000000 */
[----:B------:R-:W-:-:S04]  /*5610*/  ULEA UR11, UR37, UR38, 0x1 ;  /* 0x00000026250b7291 */ /* 0x000fc8000f8e083f */
[----:B------:R-:W-:Y:S01]  /*5620*/  ULEA UR11, UR11, UR10, 0x3 ;  /* 0x0000000a0b0b7291 */ /* 0x000fe2000f8e183f */
[C---:B-1----:R-:W-:Y:S01]  /*5630*/  FMUL R4, R0.reuse, R4 ;  /* 0x0000000400047220 */ /* 0x042fe20000400000 */
[----:B------:R-:W-:-:S03]  /*5640*/  FMUL R5, R0, R5 ;  /* 0x0000000500057220 */ /* 0x000fc60000400000 */
[----:B------:R-:W-:Y:S02]  /*5650*/  IMAD.MOV.U32 R6, RZ, RZ, R4 ;  /* 0x000000ffff067224 */ /* 0x000fe400078e0004 */
[----:B------:R-:W-:-:S05]  /*5660*/  IMAD.MOV.U32 R7, RZ, RZ, R5 ;  /* 0x000000ffff077224 */ /* 0x000fca00078e0005 */
[----:B------:R-:W-:Y:S01]  /*5670*/  STL.128 [R1+0x40], R4 ;  /* 0x0000400401007387 */ /* 0x000fe20000100c00 */
[----:B------:R-:W-:-:S03]  /*5680*/  WARPGROUP.DEPBAR.LE gsb0, 0x0 ;  /* 0x00008000000079c5 */ /* 0x000fc60000010000 */
[----:B------:R-:W1:Y:S04]  /*5690*/  LDS.64 R12, [R2+0xc40c0] ;  /* 0x0c40c000020c7984 */ /* 0x000e680000000a00 */
[----:B------:R-:W2:Y:S01]  /*56a0*/  LDS.64 R2, [R2+0xc40e0] ;  /* 0x0c40e00002027984 */ /* 0x000ea20000000a00 */
[----:B------:R-:W-:-:S06]  /*56b0*/  WARPGROUP.ARRIVE ;  /* 0x00000000000079c5 */ /* 0x000fcc0000000000 */
[----:B------:R-:W-:Y:S01]  /*56c0*/  HGMMA.64x64x16.F32 R24, gdesc[UR16], R24, gsb0 ;  /* 0x00e00000101879f0 */ /* 0x000fe20008000818 */
[C---:B-1----:R-:W-:Y:S01]  /*56d0*/  FMUL R4, R0.reuse, R12 ;  /* 0x0000000c00047220 */ /* 0x042fe20000400000 */
[----:B------:R-:W-:-:S03]  /*56e0*/  FMUL R5, R0, R13 ;  /* 0x0000000d00057220 */ /* 0x000fc60000400000 */
[----:B------:R-:W-:Y:S02]  /*56f0*/  IMAD.MOV.U32 R6, RZ, RZ, R4 ;  /* 0x000000ffff067224 */ /* 0x000fe400078e0004 */
[----:B------:R-:W-:-:S05]  /*5700*/  IMAD.MOV.U32 R7, RZ, RZ, R5 ;  /* 0x000000ffff077224 */ /* 0x000fca00078e0005 */
[----:B------:R2:W-:Y:S02]  /*5710*/  STL.128 [R1+0x60], R4 ;  /* 0x0000600401007387 */ /* 0x0005e40000100c00 */
[C---:B--2---:R-:W-:Y:S01]  /*5720*/  FMUL R4, R0.reuse, R2 ;  /* 0x0000000200047220 */ /* 0x044fe20000400000 */
[----:B------:R-:W-:Y:S01]  /*5730*/  FMUL R5, R0, R3 ;  /* 0x0000000300057220 */ /* 0x000fe20000400000 */
[----:B------:R-:W-:Y:S02]  /*5740*/  IMAD.U32 R0, RZ, RZ, UR9 ;  /* 0x00000009ff007e24 */ /* 0x000fe4000f8e00ff */
[----:B------:R-:W-:Y:S01]  /*5750*/  IMAD.U32 R2, RZ, RZ, UR6 ;  /* 0x00000006ff027e24 */ /* 0x000fe2000f8e00ff */
[----:B------:R-:W-:Y:S01]  /*5760*/  MOV R6, R4 ;  /* 0x0000000400067202 */ /* 0x000fe20000000f00 */
[----:B------:R-:W-:Y:S02]  /*5770*/  IMAD R0, R0, 0x40, R16 ;  /* 0x0000004000007824 */ /* 0x000fe400078e0210 */
[----:B------:R-:W-:-:S03]  /*5780*/  IMAD.MOV.U32 R7, RZ, RZ, R5 ;  /* 0x000000ffff077224 */ /* 0x000fc600078e0005 */
[----:B------:R-:W-:Y:S02]  /*5790*/  LEA R0, R0, UR36, 0x2 ;  /* 0x0000002400007c11 */ /* 0x000fe4000f8e10ff */
[----:B------:R1:W-:Y:S01]  /*57a0*/  STL.128 [R1+0x70], R4 ;  /* 0x0000700401007387 */ /* 0x0003e20000100c00 */
[----:B------:R-:W-:-:S03]  /*57b0*/  WARPGROUP.DEPBAR.LE gsb0, 0x0 ;  /* 0x00008000000079c5 */ /* 0x000fc60000010000 */
[----:B------:R2:W4:Y:S04]  /*57c0*/  LDS.64 R12, [R0+0xc4020] ;  /* 0x0c402000000c7984 */ /* 0x0005280000000a00 */
[----:B------:R2:W2:Y:S01]  /*57d0*/  LDS.64 R96, [R0+0xc4040] ;  /* 0x0c40400000607984 */ /* 0x0004a20000000a00 */
[----:B-1----:R-:W-:-:S03]  /*57e0*/  SHF.L.U32 R4, R2, 0x1f, RZ ;  /* 0x0000001f02047819 */ /* 0x002fc600000006ff */
[----:B------:R1:W1:Y:S04]  /*57f0*/  LDS.64 R94, [R0+0xc4060] ;  /* 0x0c406000005e7984 */ /* 0x0002680000000a00 */
[----:B------:R1:W1:Y:S04]  /*5800*/  LDS.64 R2, [R0+0xc4000] ;  /* 0x0c40000000027984 */ /* 0x0002680000000a00 */
[----:B------:R1:W1:Y:S04]  /*5810*/  LDS.64 R92, [R0+0xc4080] ;  /* 0x0c408000005c7984 */ /* 0x0002680000000a00 */
[----:B------:R1:W1:Y:S04]  /*5820*/  LDS.64 R90, [R0+0xc40a0] ;  /* 0x0c40a000005a7984 */ /* 0x0002680000000a00 */
[----:B------:R1:W1:Y:S04]  /*5830*/  LDS.64 R88, [R0+0xc40c0] ;  /* 0x0c40c00000587984 */ /* 0x0002680000000a00 */
[----:B------:R1:W1:Y:S01]  /*5840*/  LDS.64 R22, [R0+0xc40e0] ;  /* 0x0c40e00000167984 */ /* 0x0002620000000a00 */
[----:B------:R-:W5:Y:S02]  /*5850*/  SYNCS.PHASECHK.TRANS64.TRYWAIT P1, [UR11], R4 ;  /* 0x00000004ff0075a7 */ /* 0x000f64000802014b */
[----:B-12-45:R-:W-:Y:S05]  /*5860*/  @!P1 BRA `(.L_x_23) ;  /* 0x0000022800889947 */ /* 0x036fea0003800000 */
.L_x_184:
[----:B------:R-:W2:Y:S04]  /*5870*/  LDL R14, [R1+0xa80] ;  /* 0x000a8000010e7983 */ /* 0x000ea80000100800 */
[----:B------:R-:W4:Y:S04]  /*5880*/  LDL.128 R8, [R1] ;  /* 0x0000000001087983 */ /* 0x000f280000100c00 */
[----:B-1----:R-:W3:Y:S04]  /*5890*/  LDL.128 R4, [R1+0x10] ;  /* 0x0000100001047983 */ /* 0x002ee80000100c00 */
[----:B------:R-:W3:Y:S04]  /*58a0*/  LDL.LU.128 R108, [R1+0x280] ;  /* 0x00028000016c7983 */ /* 0x000ee80000300c00 */
        /* <DEDUP_REMOVED lines=30> */
[----:B------:R-:W3:Y:S01]  /*5a90*/  LDL.LU.128 R232, [R1+0x470] ;  /* 0x0004700001e87983 */ /* 0x000ee20000300c00 */
[--C-:B------:R-:W-:Y:S01]  /*5aa0*/  FADD R102, R26, -R2.reuse ;  /* 0x800000021a667221 */ /* 0x100fe20000000000 */
[--C-:B------:R-:W-:Y:S01]  /*5ab0*/  FADD R103, R25, -R3.reuse ;  /* 0x8000000319677221 */ /* 0x100fe20000000000 */
[----:B------:R-:W-:Y:S01]  /*5ac0*/  FADD R99, R27, -R3 ;  /* 0x800000031b637221 */ /* 0x000fe20000000000 */
[----:B------:R-:W3:Y:S01]  /*5ad0*/  LDL.128 R16, [R1+0x20] ;  /* 0x0000200001107983 */ /* 0x000ee20000100c00 */
[----:B------:R-:W-:-:S03]  /*5ae0*/  FADD R105, R24, -R2 ;  /* 0x8000000218697221 */ /* 0x000fc60000000000 */
[----:B------:R-:W-:Y:S04]  /*5af0*/  STL [R1+0x1154], R78 ;  /* 0x0011544e01007387 */ /* 0x000fe80000100800 */
        /* <DEDUP_REMOVED lines=37> */
[----:B------:R-:W-:Y:S01]  /*5d50*/  STL [R1+0xca0], R54 ;  /* 0x000ca03601007387 */ /* 0x000fe20000100800 */
[C---:B--2---:R-:W-:Y:S01]  /*5d60*/  VIADD R0, R14.reuse, 0x8 ;  /* 0x000000080e007836 */ /* 0x044fe20000000000 */
[----:B------:R-:W-:-:S02]  /*5d70*/  ISETP.GE.AND P5, PT, R14, UR33, PT ;  /* 0x000000210e007c0c */ /* 0x000fc4000bfa6270 */
[----:B------:R-:W-:Y:S02]  /*5d80*/  STL [R1+0xc9c], R53 ;  /* 0x000c9c3501007387 */ /* 0x000fe40000100800 */
[----:B------:R-:W-:Y:S02]  /*5d90*/  ISETP.GE.AND P6, PT, R0, UR33, PT ;  /* 0x0000002100007c0c */ /* 0x000fe4000bfc6270 */
[----:B------:R-:W-:Y:S01]  /*5da0*/  STL [R1+0xc98], R23 ;  /* 0x000c981701007387 */ /* 0x000fe20000100800 */
[----:B------:R-:W-:Y:S02]  /*5db0*/  FSEL R3, R56, -INF , !P5 ;  /* 0xff80000038037808 */ /* 0x000fe40006800000 */
[----:B------:R-:W-:Y:S01]  /*5dc0*/  FSEL R27, R58, -INF , !P6 ;  /* 0xff8000003a1b7808 */ /* 0x000fe20007000000 */
[----:B------:R-:W-:Y:S01]  /*5dd0*/  STL [R1+0xc94], R55 ;  /* 0x000c943701007387 */ /* 0x000fe20000100800 */
[----:B------:R-:W-:Y:S02]  /*5de0*/  FSEL R26, R59, -INF , !P6 ;  /* 0xff8000003b1a7808 */ /* 0x000fe40007000000 */
[----:B------:R-:W-:Y:S01]  /*5df0*/  FSEL R21, R57, -INF , !P5 ;  /* 0xff80000039157808 */ /* 0x000fe20006800000 */
[----:B----4-:R-:W-:Y:S01]  /*5e00*/  FFMA R27, R27, UR7, -R10 ;  /* 0x000000071b1b7c23 */ /* 0x010fe2000800080a */
[----:B------:R-:W-:Y:S01]  /*5e10*/  FFMA R3, R3, UR7, -R8 ;  /* 0x0000000703037c23 */ /* 0x000fe20008000808 */
[----:B------:R-:W-:Y:S01]  /*5e20*/  FFMA R26, R26, UR7, -R11 ;  /* 0x000000071a1a7c23 */ /* 0x000fe2000800080b */
[----:B------:R-:W-:Y:S01]  /*5e30*/  STL [R1+0xc90], R20 ;  /* 0x000c901401007387 */ /* 0x000fe20000100800 */
[----:B------:R-:W-:-:S03]  /*5e40*/  FFMA R21, R21, UR7, -R9 ;  /* 0x0000000715157c23 */ /* 0x000fc60008000809 */
[----:B------:R-:W2:Y:S01]  /*5e50*/  LDL.128 R8, [R1+0x30] ;  /* 0x0000300001087983 */ /* 0x000ea20000100c00 */
[----:B------:R-:W-:Y:S02]  /*5e60*/  FSEL R25, R60, -INF , !P5 ;  /* 0xff8000003c197808 */ /* 0x000fe40006800000 */
[----:B------:R-:W-:Y:S02]  /*5e70*/  FSEL R24, R61, -INF , !P5 ;  /* 0xff8000003d187808 */ /* 0x000fe40006800000 */
[----:B------:R-:W-:Y:S02]  /*5e80*/  FSEL R2, R62, -INF , !P6 ;  /* 0xff8000003e027808 */ /* 0x000fe40007000000 */
[----:B------:R-:W-:Y:S01]  /*5e90*/  FSEL R0, R63, -INF , !P6 ;  /* 0xff8000003f007808 */ /* 0x000fe20007000000 */
[----:B---3--:R-:W-:Y:S01]  /*5ea0*/  FFMA R25, R25, UR7, -R4 ;  /* 0x0000000719197c23 */ /* 0x008fe20008000804 */
[----:B------:R-:W-:Y:S01]  /*5eb0*/  FFMA R24, R24, UR7, -R5 ;  /* 0x0000000718187c23 */ /* 0x000fe20008000805 */
[----:B------:R-:W-:-:S02]  /*5ec0*/  FFMA R2, R2, UR7, -R6 ;  /* 0x0000000702027c23 */ /* 0x000fc40008000806 */
[----:B------:R-:W-:Y:S02]  /*5ed0*/  FFMA R0, R0, UR7, -R7 ;  /* 0x0000000700007c23 */ /* 0x000fe40008000807 */
[----:B------:R-:W3:Y:S04]  /*5ee0*/  LDL.128 R4, [R1+0x40] ;  /* 0x0000400001047983 */ /* 0x000ee80000100c00 */
[----:B------:R-:W-:Y:S04]  /*5ef0*/  STL.128 [R1+0x11c0], R132 ;  /* 0x0011c08401007387 */ /* 0x000fe80000100c00 */
        /* <DEDUP_REMOVED lines=27> */
[----:B------:R1:W-:Y:S04]  /*60b0*/  STL.128 [R1+0x1190], R120 ;  /* 0x0011907801007387 */ /* 0x0003e80000100c00 */
[----:B------:R4:W-:Y:S04]  /*60c0*/  STL.128 [R1+0x1180], R116 ;  /* 0x0011807401007387 */ /* 0x0009e80000100c00 */
[----:B------:R4:W-:Y:S04]  /*60d0*/  STL.128 [R1+0x1170], R112 ;  /* 0x0011707001007387 */ /* 0x0009e80000100c00 */
[----:B------:R4:W-:Y:S04]  /*60e0*/  STL.128 [R1+0x1160], R108 ;  /* 0x0011606c01007387 */ /* 0x0009e80000100c00 */
[----:B-1----:R-:W3:Y:S04]  /*60f0*/  LDL.LU.128 R120, [R1+0x4b0] ;  /* 0x0004b00001787983 */ /* 0x002ee80000300c00 */
[----:B----4-:R-:W4:Y:S04]  /*6100*/  LDL.LU.128 R116, [R1+0x4a0] ;  /* 0x0004a00001747983 */ /* 0x010f280000300c00 */
[----:B------:R-:W4:Y:S04]  /*6110*/  LDL.LU.128 R112, [R1+0x490] ;  /* 0x0004900001707983 */ /* 0x000f280000300c00 */
        /* <DEDUP_REMOVED lines=28> */
[----:B------:R-:W4:Y:S01]  /*62e0*/  LDL.LU.128 R232, [R1+0x670] ;  /* 0x0006700001e87983 */ /* 0x000f220000300c00 */
[----:B------:R-:W-:Y:S01]  /*62f0*/  FSETP.GEU.AND P2, PT, R3, -126, PT ;  /* 0xc2fc00000300780b */ /* 0x000fe20003f4e000 */
[----:B------:R-:W-:Y:S01]  /*6300*/  FADD R101, R29, -R13 ;  /* 0x8000000d1d657221 */ /* 0x000fe20000000000 */
[----:B------:R-:W-:-:S02]  /*6310*/  FSEL R56, R64, -INF , !P5 ;  /* 0xff80000040387808 */ /* 0x000fc40006800000 */
[----:B------:R-:W-:Y:S01]  /*6320*/  FSEL R29, R67, -INF , !P6 ;  /* 0xff800000431d7808 */ /* 0x000fe20007000000 */
[----:B------:R-:W-:Y:S01]  /*6330*/  FADD R104, R28, -R12 ;  /* 0x8000000c1c687221 */ /* 0x000fe20000000000 */
[----:B------:R-:W-:Y:S01]  /*6340*/  FSEL R28, R68, -INF , !P5 ;  /* 0xff800000441c7808 */ /* 0x000fe20006800000 */
[----:B------:R-:W-:Y:S01]  /*6350*/  FFMA R56, R56, UR7, -R16 ;  /* 0x0000000738387c23 */ /* 0x000fe20008000810 */
[----:B------:R-:W-:Y:S01]  /*6360*/  FSEL R16, R70, -INF , !P6 ;  /* 0xff80000046107808 */ /* 0x000fe20007000000 */
[----:B------:R-:W-:-:S04]  /*6370*/  FFMA R29, R29, UR7, -R19 ;  /* 0x000000071d1d7c23 */ /* 0x000fc80008000813 */
[----:B------:R-:W-:Y:S01]  /*6380*/  @!P2 FMUL R3, R3, 0.5 ;  /* 0x3f0000000303a820 */ /* 0x000fe20000400000 */
[----:B------:R-:W-:-:S03]  /*6390*/  FSEL R19, R69, -INF , !P5 ;  /* 0xff80000045137808 */ /* 0x000fc60006800000 */
[----:B------:R1:W-:Y:S01]  /*63a0*/  MUFU.EX2 R63, R3 ;  /* 0x00000003003f7308 */ /* 0x0003e20000000800 */
[----:B------:R-:W-:Y:S01]  /*63b0*/  FADD R100, R30, -R12 ;  /* 0x8000000c1e647221 */ /* 0x000fe20000000000 */
[----:B------:R-:W-:Y:S02]  /*63c0*/  FADD R98, R31, -R13 ;  /* 0x8000000d1f627221 */ /* 0x000fe40000000000 */
[----:B------:R-:W4:Y:S01]  /*63d0*/  LDL.128 R12, [R1+0x50] ;  /* 0x00005000010c7983 */ /* 0x000f220000100c00 */
[----:B-1----:R-:W-:Y:S01]  /*63e0*/  FSEL R3, R71, -INF , !P6 ;  /* 0xff80000047037808 */ /* 0x002fe20007000000 */
[----:B--2---:R-:W-:Y:S01]  /*63f0*/  FFMA R28, R28, UR7, -R8 ;  /* 0x000000071c1c7c23 */ /* 0x004fe20008000808 */
[----:B------:R-:W-:Y:S01]  /*6400*/  FFMA R19, R19, UR7, -R9 ;  /* 0x0000000713137c23 */ /* 0x000fe20008000809 */
[----:B------:R-:W-:Y:S02]  /*6410*/  FFMA R16, R16, UR7, -R10 ;  /* 0x0000000710107c23 */ /* 0x000fe4000800080a */
[----:B------:R-:W-:-:S02]  /*6420*/  FFMA R3, R3, UR7, -R11 ;  /* 0x0000000703037c23 */ /* 0x000fc4000800080b */
[----:B------:R-:W2:Y:S01]  /*6430*/  LDL.128 R8, [R1+0x70] ;  /* 0x0000700001087983 */ /* 0x000ea20000100c00 */
[----:B------:R-:W-:Y:S02]  /*6440*/  FSETP.GEU.AND P3, PT, R27, -126, PT ;  /* 0xc2fc00001b00780b */ /* 0x000fe40003f6e000 */
[----:B------:R-:W-:Y:S02]  /*6450*/  FSETP.GEU.AND P4, PT, R26, -126, PT ;  /* 0xc2fc00001a00780b */ /* 0x000fe40003f8e000 */
[----:B------:R-:W-:Y:S02]  /*6460*/  FSETP.GEU.AND P1, PT, R2, -126, PT ;  /* 0xc2fc00000200780b */ /* 0x000fe40003f2e000 */
[----:B------:R-:W-:Y:S02]  /*6470*/  FSEL R31, R65, -INF , !P5 ;  /* 0xff800000411f7808 */ /* 0x000fe40006800000 */
[----:B------:R-:W-:-:S05]  /*6480*/  FSEL R30, R66, -INF , !P6 ;  /* 0xff800000421e7808 */ /* 0x000fca0007000000 */
[----:B------:R-:W-:Y:S02]  /*6490*/  @!P3 FMUL R27, R27, 0.5 ;  /* 0x3f0000001b1bb820 */ /* 0x000fe40000400000 */
[----:B------:R-:W-:Y:S02]  /*64a0*/  @!P4 FMUL R26, R26, 0.5 ;  /* 0x3f0000001a1ac820 */ /* 0x000fe40000400000 */
[----:B------:R-:W-:Y:S01]  /*64b0*/  @!P1 FMUL R2, R2, 0.5 ;  /* 0x3f00000002029820 */ /* 0x000fe20000400000 */
[----:B------:R-:W1:Y:S08]  /*64c0*/  MUFU.EX2 R66, R27 ;  /* 0x0000001b00427308 */ /* 0x000e700000000800 */
[----:B------:R-:W1:Y:S08]  /*64d0*/  MUFU.EX2 R65, R26 ;  /* 0x0000001a00417308 */ /* 0x000e700000000800 */
[----:B------:R-:W1:Y:S02]  /*64e0*/  MUFU.EX2 R64, R2 ;  /* 0x0000000200407308 */ /* 0x000e640000000800 */
[----:B-1----:R-:W-:Y:S01]  /*64f0*/  @!P3 FMUL R66, R66, R66 ;  /* 0x000000424242b220 */ /* 0x002fe20000400000 */
[----:B------:R-:W-:Y:S01]  /*6500*/  @!P2 FMUL R63, R63, R63 ;  /* 0x0000003f3f3fa220 */ /* 0x000fe20000400000 */
[----:B------:R-:W-:-:S02]  /*6510*/  FSETP.GEU.AND P3, PT, R21, -126, PT ;  /* 0xc2fc00001500780b */ /* 0x000fc40003f6e000 */
[----:B------:R-:W-:Y:S01]  /*6520*/  FSETP.GEU.AND P2, PT, R24, -126, PT ;  /* 0xc2fc00001800780b */ /* 0x000fe20003f4e000 */
[----:B------:R-:W-:Y:S01]  /*6530*/  @!P4 FMUL R65, R65, R65 ;  /* 0x000000414141c220 */ /* 0x000fe20000400000 */
[----:B------:R-:W-:Y:S01]  /*6540*/  FSETP.GEU.AND P4, PT, R0, -126, PT ;  /* 0xc2fc00000000780b */ /* 0x000fe20003f8e000 */
[----:B------:R-:W-:Y:S01]  /*6550*/  @!P1 FMUL R64, R64, R64 ;  /* 0x0000004040409220 */ /* 0x000fe20000400000 */
[----:B------:R-:W-:-:S07]  /*6560*/  FSETP.GEU.AND P1, PT, R25, -126, PT ;  /* 0xc2fc00001900780b */ /* 0x000fce0003f2e000 */
[----:B------:R-:W-:Y:S02]  /*6570*/  @!P3 FMUL R21, R21, 0.5 ;  /* 0x3f0000001515b820 */ /* 0x000fe40000400000 */
[----:B------:R-:W-:Y:S02]  /*6580*/  @!P2 FMUL R24, R24, 0.5 ;  /* 0x3f0000001818a820 */ /* 0x000fe40000400000 */
[----:B------:R-:W-:Y:S01]  /*6590*/  @!P4 FMUL R0, R0, 0.5 ;  /* 0x3f0000000000c820 */ /* 0x000fe20000400000 */
[----:B------:R-:W1:Y:S01]  /*65a0*/  MUFU.EX2 R62, R21 ;  /* 0x00000015003e7308 */ /* 0x000e620000000800 */
[----:B------:R-:W-:-:S07]  /*65b0*/  @!P1 FMUL R25, R25, 0.5 ;  /* 0x3f00000019199820 */ /* 0x000fce0000400000 */
[----:B------:R-:W1:Y:S08]  /*65c0*/  MUFU.EX2 R61, R0 ;  /* 0x00000000003d7308 */ /* 0x000e700000000800 */
[----:B------:R-:W1:Y:S08]  /*65d0*/  MUFU.EX2 R60, R25 ;  /* 0x00000019003c7308 */ /* 0x000e700000000800 */
[----:B------:R-:W3:Y:S01]  /*65e0*/  MUFU.EX2 R59, R24 ;  /* 0x00000018003b7308 */ /* 0x000ee20000000800 */
[----:B------:R-:W-:-:S02]  /*65f0*/  ULOP3.LUT UR21, UR38, 0x1, URZ, 0xc, !UPT ;  /* 0x0000000126157892 */ /* 0x000fc4000f8e0c3f */
[----:B------:R-:W-:-:S04]  /*6600*/  USHF.L.U32 UR11, UR37, 0x1, URZ ;  /* 0x00000001250b7899 */ /* 0x000fc8000800063f */
[----:B------:R-:W-:Y:S01]  /*6610*/  ULOP3.LUT UR11, UR11, 0xfffffffe, UR21, 0xe2, !UPT ;  /* 0xfffffffe0b0b7892 */ /* 0x000fe2000f8ee215 */
[----:B------:R-:W-:Y:S01]  /*6620*/  FFMA R31, R31, UR7, -R17 ;  /* 0x000000071f1f7c23 */ /* 0x000fe20008000811 */
[----:B------:R-:W-:Y:S01]  /*6630*/  FFMA R30, R30, UR7, -R18 ;  /* 0x000000071e1e7c23 */ /* 0x000fe20008000812 */
[----:B-1----:R-:W-:Y:S01]  /*6640*/  @!P3 FMUL R62, R62, R62 ;  /* 0x0000003e3e3eb220 */ /* 0x002fe20000400000 */
[----:B------:R-:W-:Y:S01]  /*6650*/  ULEA UR11, UR11, UR10, 0x3 ;  /* 0x0000000a0b0b7291 */ /* 0x000fe2000f8e183f */
[----:B------:R-:W-:Y:S01]  /*6660*/  @!P4 FMUL R61, R61, R61 ;  /* 0x0000003d3d3dc220 */ /* 0x000fe20000400000 */
[----:B------:R-:W-:Y:S01]  /*6670*/  @!P1 FMUL R60, R60, R60 ;  /* 0x0000003c3c3c9220 */ /* 0x000fe20000400000 */
[----:B------:R-:W-:Y:S01]  /*6680*/  FSEL R18, R72, -INF , !P5 ;  /* 0xff80000048127808 */ /* 0x000fe20006800000 */
[----:B------:R-:W-:Y:S01]  /*6690*/  ULOP3.LUT UR20, UR20, 0x2000000, URZ, 0xfc, !UPT ;  /* 0x0200000014147892 */ /* 0x000fe2000f8efc3f */
[----:B------:R-:W-:Y:S01]  /*66a0*/  FSEL R17, R73, -INF , !P5 ;  /* 0xff80000049117808 */ /* 0x000fe20006800000 */
[----:B---3--:R-:W-:Y:S01]  /*66b0*/  @!P2 FMUL R59, R59, R59 ;  /* 0x0000003b3b3ba220 */ /* 0x008fe20000400000 */
[----:B------:R-:W-:-:S02]  /*66c0*/  FSEL R2, R74, -INF , !P6 ;  /* 0xff8000004a027808 */ /* 0x000fc40007000000 */
[----:B------:R-:W-:Y:S01]  /*66d0*/  FSEL R0, R75, -INF , !P6 ;  /* 0xff8000004b007808 */ /* 0x000fe20007000000 */
[----:B------:R-:W-:Y:S01]  /*66e0*/  FFMA R18, R18, UR7, -R4 ;  /* 0x0000000712127c23 */ /* 0x000fe20008000804 */
[----:B------:R-:W-:Y:S01]  /*66f0*/  F2FP.F16.F32.PACK_AB R25, R65, R66 ;  /* 0x000000424119723e */ /* 0x000fe200000000ff */
[----:B------:R-:W-:Y:S01]  /*6700*/  FFMA R17, R17, UR7, -R5 ;  /* 0x0000000711117c23 */ /* 0x000fe20008000805 */
[----:B------:R-:W-:Y:S01]  /*6710*/  F2FP.F16.F32.PACK_AB R24, R62, R63 ;  /* 0x0000003f3e18723e */ /* 0x000fe200000000ff */
[----:B------:R-:W-:Y:S01]  /*6720*/  FFMA R2, R2, UR7, -R6 ;  /* 0x0000000702027c23 */ /* 0x000fe20008000806 */
[----:B------:R-:W-:Y:S01]  /*6730*/  F2FP.F16.F32.PACK_AB R27, R61, R64 ;  /* 0x000000403d1b723e */ /* 0x000fe200000000ff */
[----:B------:R-:W-:Y:S01]  /*6740*/  FFMA R0, R0, UR7, -R7 ;  /* 0x0000000700007c23 */ /* 0x000fe20008000807 */
[----:B------:R-:W-:Y:S01]  /*6750*/  F2FP.F16.F32.PACK_AB R26, R59, R60 ;  /* 0x0000003c3b1a723e */ /* 0x000fe200000000ff */
[----:B------:R-:W-:Y:S01]  /*6760*/  ULEA UR13, UR9, UR20, 0xc ;  /* 0x00000014090d7291 */ /* 0x000fe2000f8e603f */
[----:B------:R-:W3:Y:S01]  /*6770*/  LDL.128 R4, [R1+0x60] ;  /* 0x0000600001047983 */ /* 0x000ee20000100c00 */
[----:B------:R-:W-:Y:S01]  /*6780*/  SYNCS.ARRIVE.TRANS64.A1T0 RZ, [UR11], RZ ;  /* 0x000000ffffff79a7 */ /* 0x000fe2000810000b */
[----:B------:R-:W-:-:S04]  /*6790*/  UMOV UR19, 0x40000040 ;  /* 0x4000004000137882 */ /* 0x000fc80000000000 */
[----:B------:R-:W-:Y:S01]  /*67a0*/  UMOV UR18, UR13 ;  /* 0x0000000d00127c82 */ /* 0x000fe20008000000 */
[----:B----4-:R-:W-:-:S06]  /*67b0*/  WARPGROUP.ARRIVE ;  /* 0x00000000000079c5 */ /* 0x010fcc0000000000 */
[----:B------:R-:W-:Y:S01]  /*67c0*/  HGMMA.64x256x16.F32 R108, R24, gdesc[UR16].tnspB, R108, gsb0 ;  /* 0x43e00010186c7df0 */ /* 0x000fe2000800086c */
[----:B------:R-:W-:Y:S02]  /*67d0*/  FSEL R76, R76, -INF , !P5 ;  /* 0xff8000004c4c7808 */ /* 0x000fe40006800000 */
[----:B------:R-:W-:Y:S01]  /*67e0*/  FSEL R77, R77, -INF , !P5 ;  /* 0xff8000004d4d7808 */ /* 0x000fe20006800000 */
[----:B------:R1:W-:Y:S04]  /*67f0*/  STL [R1+0xd34], R99 ;  /* 0x000d346301007387 */ /* 0x0003e80000100800 */
[----:B------:R-:W-:Y:S04]  /*6800*/  STL [R1+0xd38], R98 ;  /* 0x000d386201007387 */ /* 0x000fe80000100800 */
[----:B------:R-:W-:Y:S01]  /*6810*/  STL [R1+0xd50], R66 ;  /* 0x000d504201007387 */ /* 0x000fe20000100800 */
[----:B------:R-:W-:Y:S01]  /*6820*/  FFMA R12, R76, UR7, -R12 ;  /* 0x000000074c0c7c23 */ /* 0x000fe2000800080c */
[----:B------:R-:W-:-:S02]  /*6830*/  FFMA R13, R77, UR7, -R13 ;  /* 0x000000074d0d7c23 */ /* 0x000fc4000800080d */
[----:B------:R-:W-:Y:S04]  /*6840*/  STL [R1+0xd4c], R65 ;  /* 0x000d4c4101007387 */ /* 0x000fe80000100800 */
[----:B------:R-:W-:Y:S04]  /*6850*/  STL [R1+0xd58], R63 ;  /* 0x000d583f01007387 */ /* 0x000fe80000100800 */
[----:B------:R-:W-:Y:S04]  /*6860*/  STL [R1+0xd54], R62 ;  /* 0x000d543e01007387 */ /* 0x000fe80000100800 */
[----:B--2---:R-:W-:Y:S04]  /*6870*/  STL [R1+0xd48], R8 ;  /* 0x000d480801007387 */ /* 0x004fe80000100800 */
[----:B------:R-:W-:Y:S04]  /*6880*/  STL [R1+0xd44], R9 ;  /* 0x000d440901007387 */ /* 0x000fe80000100800 */
[----:B------:R-:W-:Y:S04]  /*6890*/  STL [R1+0xd40], R10 ;  /* 0x000d400a01007387 */ /* 0x000fe80000100800 */
[----:B------:R-:W-:Y:S04]  /*68a0*/  STL [R1+0xd3c], R11 ;  /* 0x000d3c0b01007387 */ /* 0x000fe80000100800 */
[----:B------:R-:W-:Y:S04]  /*68b0*/  STL [R1+0xd60], R64 ;  /* 0x000d604001007387 */ /* 0x000fe80000100800 */
[----:B------:R2:W-:Y:S04]  /*68c0*/  STL [R1+0xd5c], R61 ;  /* 0x000d5c3d01007387 */ /* 0x0005e80000100800 */
[----:B------:R4:W-:Y:S04]  /*68d0*/  STL [R1+0xd68], R60 ;  /* 0x000d683c01007387 */ /* 0x0009e80000100800 */
[----:B------:R4:W-:Y:S01]  /*68e0*/  STL [R1+0xd64], R59 ;  /* 0x000d643b01007387 */ /* 0x0009e20000100800 */
[----:B------:R-:W-:-:S02]  /*68f0*/  WARPGROUP.DEPBAR.LE gsb0, 0x0 ;  /* 0x00008000000079c5 */ /* 0x000fc40000010000 */
[----:B------:R-:W-:Y:S01]  /*6900*/  IMAD.MOV.U32 R84, RZ, RZ, R112 ;  /* 0x000000ffff547224 */ /* 0x000fe200078e0070 */
[----:B------:R-:W-:Y:S01]  /*6910*/  MOV R85, R113 ;  /* 0x0000007100557202 */ /* 0x000fe20000000f00 */
[----:B------:R-:W-:Y:S01]  /*6920*/  IMAD.MOV.U32 R86, RZ, RZ, R114 ;  /* 0x000000ffff567224 */ /* 0x000fe200078e0072 */
[----:B------:R-:W-:Y:S01]  /*6930*/  MOV R92, R120 ;  /* 0x00000078005c7202 */ /* 0x000fe20000000f00 */
[----:B------:R-:W-:Y:S01]  /*6940*/  IMAD.MOV.U32 R87, RZ, RZ, R115 ;  /* 0x000000ffff577224 */ /* 0x000fe200078e0073 */
[----:B-1----:R-:W-:Y:S01]  /*6950*/  MOV R99, R127 ;  /* 0x0000007f00637202 */ /* 0x002fe20000000f00 */
[----:B------:R-:W-:Y:S01]  /*6960*/  IMAD.MOV.U32 R88, RZ, RZ, R116 ;  /* 0x000000ffff587224 */ /* 0x000fe200078e0074 */
[----:B------:R-:W-:Y:S01]  /*6970*/  MOV R75, R185 ;  /* 0x000000b9004b7202 */ /* 0x000fe20000000f00 */
[----:B------:R-:W-:Y:S01]  /*6980*/  IMAD.MOV.U32 R89, RZ, RZ, R117 ;  /* 0x000000ffff597224 */ /* 0x000fe200078e0075 */
[----:B------:R-:W-:Y:S01]  /*6990*/  MOV R68, R192 ;  /* 0x000000c000447202 */ /* 0x000fe20000000f00 */
[----:B------:R-:W-:Y:S01]  /*69a0*/  IMAD.MOV.U32 R90, RZ, RZ, R118 ;  /* 0x000000ffff5a7224 */ /* 0x000fe200078e0076 */
[----:B--2---:R-:W-:Y:S01]  /*69b0*/  MOV R61, R199 ;  /* 0x000000c7003d7202 */ /* 0x004fe20000000f00 */
[----:B------:R-:W-:Y:S01]  /*69c0*/  IMAD.MOV.U32 R91, RZ, RZ, R119 ;  /* 0x000000ffff5b7224 */ /* 0x000fe200078e0077 */
[----:B------:R-:W-:Y:S01]  /*69d0*/  MOV R53, R206 ;  /* 0x000000ce00357202 */ /* 0x000fe20000000f00 */
        /* <DEDUP_REMOVED lines=9> */
[----:B------:R-:W-:Y:S01]  /*6a70*/  STL.128 [R1+0x480], R108 ;  /* 0x0004806c01007387 */ /* 0x000fe20000100c00 */
[----:B------:R-:W-:-:S02]  /*6a80*/  IMAD.MOV.U32 R98, RZ, RZ, R126 ;  /* 0x000000ffff627224 */ /* 0x000fc400078e007e */
[----:B------:R-:W-:Y:S01]  /*6a90*/  IMAD.MOV.U32 R106, RZ, RZ, R134 ;  /* 0x000000ffff6a7224 */ /* 0x000fe200078e0086 */
[----:B------:R-:W-:Y:S01]  /*6aa0*/  STL.128 [R1+0x4d0], R128 ;  /* 0x0004d08001007387 */ /* 0x000fe20000100c00 */
[----:B------:R-:W-:Y:S02]  /*6ab0*/  IMAD.MOV.U32 R107, RZ, RZ, R135 ;  /* 0x000000ffff6b7224 */ /* 0x000fe400078e0087 */
[----:B------:R-:W-:Y:S01]  /*6ac0*/  IMAD.MOV.U32 R78, RZ, RZ, R181 ;  /* 0x000000ffff4e7224 */ /* 0x000fe200078e00b5 */
[----:B------:R-:W-:Y:S01]  /*6ad0*/  STL.64 [R1+0x4e0], R132 ;  /* 0x0004e08401007387 */ /* 0x000fe20000100a00 */
[----:B------:R-:W-:Y:S02]  /*6ae0*/  IMAD.MOV.U32 R79, RZ, RZ, R182 ;  /* 0x000000ffff4f7224 */ /* 0x000fe400078e00b6 */
[----:B------:R-:W-:Y:S01]  /*6af0*/  IMAD.MOV.U32 R77, RZ, RZ, R183 ;  /* 0x000000ffff4d7224 */ /* 0x000fe200078e00b7 */
[----:B------:R-:W-:Y:S01]  /*6b00*/  STL.128 [R1+0x4f0], R136 ;  /* 0x0004f08801007387 */ /* 0x000fe20000100c00 */
[----:B------:R-:W-:-:S02]  /*6b10*/  IMAD.MOV.U32 R76, RZ, RZ, R184 ;  /* 0x000000ffff4c7224 */ /* 0x000fc400078e00b8 */
[----:B------:R-:W-:Y:S01]  /*6b20*/  IMAD.MOV.U32 R74, RZ, RZ, R186 ;  /* 0x000000ffff4a7224 */ /* 0x000fe200078e00ba */
[----:B------:R-:W-:Y:S01]  /*6b30*/  STL.128 [R1+0x500], R140 ;  /* 0x0005008c01007387 */ /* 0x000fe20000100c00 */
[----:B------:R-:W-:Y:S02]  /*6b40*/  IMAD.MOV.U32 R73, RZ, RZ, R187 ;  /* 0x000000ffff497224 */ /* 0x000fe400078e00bb */
[----:B------:R-:W-:Y:S01]  /*6b50*/  IMAD.MOV.U32 R72, RZ, RZ, R188 ;  /* 0x000000ffff487224 */ /* 0x000fe200078e00bc */
[----:B------:R-:W-:Y:S01]  /*6b60*/  STL.128 [R1+0x510], R144 ;  /* 0x0005109001007387 */ /* 0x000fe20000100c00 */
        /* <DEDUP_REMOVED lines=13> */
[----:B----4-:R-:W-:Y:S01]  /*6c40*/  IMAD.MOV.U32 R60, RZ, RZ, R200 ;  /* 0x000000ffff3c7224 */ /* 0x010fe200078e00c8 */
        /* <DEDUP_REMOVED lines=12> */
[----:B------:R1:W-:Y:S01]  /*6d10*/  STL [R1+0x5a0], R180 ;  /* 0x0005a0b401007387 */ /* 0x0003e20000100800 */
[----:B------:R-:W-:Y:S02]  /*6d20*/  IMAD.MOV.U32 R49, RZ, RZ, R210 ;  /* 0x000000ffff317224 */ /* 0x000fe400078e00d2 */
[----:B------:R-:W-:Y:S01]  /*6d30*/  IMAD.MOV.U32 R48, RZ, RZ, R211 ;  /* 0x000000ffff307224 */ /* 0x000fe200078e00d3 */
[----:B------:R-:W2:Y:S01]  /*6d40*/  LDL.LU.128 R204, [R1+0x12e0] ;  /* 0x0012e00001cc7983 */ /* 0x000ea20000300c00 */
[----:B------:R-:W-:-:S02]  /*6d50*/  IMAD.MOV.U32 R47, RZ, RZ, R212 ;  /* 0x000000ffff2f7224 */ /* 0x000fc400078e00d4 */
[----:B------:R-:W-:Y:S01]  /*6d60*/  IMAD.MOV.U32 R45, RZ, RZ, R214 ;  /* 0x000000ffff2d7224 */ /* 0x000fe200078e00d6 */
[----:B------:R-:W2:Y:S01]  /*6d70*/  LDL.LU.128 R208, [R1+0x12f0] ;  /* 0x0012f00001d07983 */ /* 0x000ea20000300c00 */
[----:B------:R-:W-:Y:S02]  /*6d80*/  IMAD.MOV.U32 R44, RZ, RZ, R215 ;  /* 0x000000ffff2c7224 */ /* 0x000fe400078e00d7 */
[----:B------:R-:W-:Y:S01]  /*6d90*/  IMAD.MOV.U32 R43, RZ, RZ, R216 ;  /* 0x000000ffff2b7224 */ /* 0x000fe200078e00d8 */
[----:B------:R-:W2:Y:S01]  /*6da0*/  LDL.LU.128 R212, [R1+0x1300] ;  /* 0x0013000001d47983 */ /* 0x000ea20000300c00 */
        /* <DEDUP_REMOVED lines=23> */
[----:B------:R-:W2:Y:S04]  /*6f20*/  LDL.LU.128 R188, [R1+0x12a0] ;  /* 0x0012a00001bc7983 */ /* 0x000ea80000300c00 */
[----:B------:R-:W2:Y:S04]  /*6f30*/  LDL.LU.128 R232, [R1+0x1350] ;  /* 0x0013500001e87983 */ /* 0x000ea80000300c00 */
[----:B------:R-:W2:Y:S04]  /*6f40*/  LDL.LU.128 R184, [R1+0x1290] ;  /* 0x0012900001b87983 */ /* 0x000ea80000300c00 */
[----:B-1----:R-:W2:Y:S04]  /*6f50*/  LDL.LU.128 R180, [R1+0x1280] ;  /* 0x0012800001b47983 */ /* 0x002ea80000300c00 */
[----:B------:R-:W2:Y:S04]  /*6f60*/  LDL.LU.128 R176, [R1+0x1270] ;  /* 0x0012700001b07983 */ /* 0x000ea80000300c00 */
        /* <DEDUP_REMOVED lines=16> */
[----:B------:R-:W2:Y:S01]  /*7070*/  LDL.LU.128 R108, [R1+0x1160] ;  /* 0x00116000016c7983 */ /* 0x000ea20000300c00 */
[----:B------:R-:W-:Y:S01]  /*7080*/  UIADD3 UR22, UR13, 0x800, URZ ;  /* 0x000008000d167890 */ /* 0x000fe2000fffe03f */
[----:B------:R-:W-:-:S02]  /*7090*/  UMOV UR23, 0x40000040 ;  /* 0x4000004000177882 */ /* 0x000fc40000000000 */
[----:B------:R1:W-:Y:S04]  /*70a0*/  STL.64 [R1+0xfb0], R104 ;  /* 0x000fb06801007387 */ /* 0x0003e80000100a00 */
[----:B------:R4:W-:Y:S04]  /*70b0*/  STL.128 [R1+0xfa0], R100 ;  /* 0x000fa06401007387 */ /* 0x0009e80000100c00 */
[----:B------:R3:W-:Y:S04]  /*70c0*/  STL.128 [R1+0xf90], R80 ;  /* 0x000f905001007387 */ /* 0x0007e80000100c00 */
[----:B-1----:R-:W2:Y:S04]  /*70d0*/  LDL.LU R104, [R1+0x4e0] ;  /* 0x0004e00001687983 */ /* 0x002ea80000300800 */
[----:B------:R-:W2:Y:S04]  /*70e0*/  LDL.LU R105, [R1+0x4e4] ;  /* 0x0004e40001697983 */ /* 0x000ea80000300800 */
[----:B----4-:R-:W4:Y:S04]  /*70f0*/  LDL.LU R100, [R1+0x4d0] ;  /* 0x0004d00001647983 */ /* 0x010f280000300800 */
[----:B---3--:R-:W4:Y:S04]  /*7100*/  LDL.LU R80, [R1+0x480] ;  /* 0x0004800001507983 */ /* 0x008f280000300800 */
[----:B------:R-:W4:Y:S04]  /*7110*/  LDL.LU R81, [R1+0x484] ;  /* 0x0004840001517983 */ /* 0x000f280000300800 */
[----:B------:R-:W4:Y:S04]  /*7120*/  LDL.LU R82, [R1+0x488] ;  /* 0x0004880001527983 */ /* 0x000f280000300800 */
[----:B------:R-:W4:Y:S04]  /*7130*/  LDL.LU R83, [R1+0x48c] ;  /* 0x00048c0001537983 */ /* 0x000f280000300800 */
[----:B------:R-:W4:Y:S04]  /*7140*/  LDL.LU R101, [R1+0x4d4] ;  /* 0x0004d40001657983 */ /* 0x000f280000300800 */
[----:B------:R-:W4:Y:S04]  /*7150*/  LDL.LU R102, [R1+0x4d8] ;  /* 0x0004d80001667983 */ /* 0x000f280000300800 */
[----:B------:R-:W4:Y:S01]  /*7160*/  LDL.LU R103, [R1+0x4dc] ;  /* 0x0004dc0001677983 */ /* 0x000f220000300800 */
[----:B--2---:R-:W-:-:S06]  /*7170*/  WARPGROUP.ARRIVE ;  /* 0x00000000000079c5 */ /* 0x004fcc0000000000 */
[----:B------:R-:W-:Y:S01]  /*7180*/  HGMMA.64x256x16.F32 R108, R24, gdesc[UR20].tnspB, R108, gsb0 ;  /* 0x43e00014186c7df0 */ /* 0x000fe2000800086c */
[----:B------:R-:W-:Y:S02]  /*7190*/  FSETP.GEU.AND P3, PT, R30, -126, PT ;  /* 0xc2fc00001e00780b */ /* 0x000fe40003f6e000 */
[----:B------:R-:W-:Y:S02]  /*71a0*/  FSETP.GEU.AND P1, PT, R16, -126, PT ;  /* 0xc2fc00001000780b */ /* 0x000fe40003f2e000 */
[----:B------:R-:W-:Y:S02]  /*71b0*/  FSETP.GEU.AND P2, PT, R56, -126, PT ;  /* 0xc2fc00003800780b */ /* 0x000fe40003f4e000 */
[----:B------:R-:W-:-:S07]  /*71c0*/  FSETP.GEU.AND P4, PT, R29, -126, PT ;  /* 0xc2fc00001d00780b */ /* 0x000fce0003f8e000 */
[----:B------:R-:W-:Y:S02]  /*71d0*/  @!P3 FMUL R30, R30, 0.5 ;  /* 0x3f0000001e1eb820 */ /* 0x000fe40000400000 */
[----:B------:R-:W-:Y:S02]  /*71e0*/  @!P1 FMUL R16, R16, 0.5 ;  /* 0x3f00000010109820 */ /* 0x000fe40000400000 */
[----:B------:R-:W-:Y:S02]  /*71f0*/  @!P2 FMUL R56, R56, 0.5 ;  /* 0x3f0000003838a820 */ /* 0x000fe40000400000 */
[----:B------:R-:W-:-:S04]  /*7200*/  @!P4 FMUL R29, R29, 0.5 ;  /* 0x3f0000001d1dc820 */ /* 0x000fc80000400000 */
[----:B------:R-:W-:Y:S01]  /*7210*/  MUFU.EX2 R56, R56 ;  /* 0x0000003800387308 */ /* 0x000fe20000000800 */
[----:B------:R-:W-:Y:S02]  /*7220*/  WARPGROUP.DEPBAR.LE gsb0, 0x0 ;  /* 0x00008000000079c5 */ /* 0x000fe40000010000 */
[----:B------:R-:W-:Y:S04]  /*7230*/  STL.128 [R1+0xfd0], R112 ;  /* 0x000fd07001007387 */ /* 0x000fe80000100c00 */
[----:B------:R1:W-:Y:S04]  /*7240*/  STL.128 [R1+0xfc0], R108 ;  /* 0x000fc06c01007387 */ /* 0x0003e80000100c00 */
        /* <DEDUP_REMOVED lines=23> */
[----:B-1----:R-:W4:Y:S04]  /*73c0*/  LDL.LU R108, [R1+0x4f0] ;  /* 0x0004f000016c7983 */ /* 0x002f280000300800 */
[----:B------:R-:W4:Y:S04]  /*73d0*/  LDL.LU R109, [R1+0x4f4] ;  /* 0x0004f400016d7983 */ /* 0x000f280000300800 */
[----:B------:R-:W4:Y:S04]  /*73e0*/  LDL.LU R110, [R1+0x4f8] ;  /* 0x0004f800016e7983 */ /* 0x000f280000300800 */
[----:B------:R-:W4:Y:S04]  /*73f0*/  LDL.LU R111, [R1+0x4fc] ;  /* 0x0004fc00016f7983 */ /* 0x000f280000300800 */
[----:B------:R-:W4:Y:S04]  /*7400*/  LDL.LU R112, [R1+0x500] ;  /* 0x0005000001707983 */ /* 0x000f280000300800 */
[----:B------:R-:W4:Y:S04]  /*7410*/  LDL.LU R113, [R1+0x504] ;  /* 0x0005040001717983 */ /* 0x000f280000300800 */
[----:B------:R-:W4:Y:S04]  /*7420*/  LDL.LU R114, [R1+0x508] ;  /* 0x0005080001727983 */ /* 0x000f280000300800 */
[----:B------:R-:W4:Y:S04]  /*7430*/  LDL.LU R115, [R1+0x50c] ;  /* 0x00050c0001737983 */ /* 0x000f280000300800 */
[----:B--2---:R-:W4:Y:S04]  /*7440*/  LDL.LU R116, [R1+0x510] ;  /* 0x0005100001747983 */ /* 0x004f280000300800 */
[----:B------:R-:W4:Y:S04]  /*7450*/  LDL.LU R117, [R1+0x514] ;  /* 0x0005140001757983 */ /* 0x000f280000300800 */
        /* <DEDUP_REMOVED lines=34> */
[----:B------:R-:W4:Y:S01]  /*7680*/  LDL.LU R152, [R1+0x5a0] ;  /* 0x0005a00001987983 */ /* 0x000f220000300800 */
[----:B------:R-:W-:-:S02]  /*7690*/  IMAD.MOV.U32 R174, RZ, RZ, R58 ;  /* 0x000000ffffae7224 */ /* 0x000fc400078e003a */
[----:B------:R-:W1:Y:S01]  /*76a0*/  MUFU.EX2 R58, R30 ;  /* 0x0000001e003a7308 */ /* 0x000e620000000800 */
[----:B------:R-:W-:-:S07]  /*76b0*/  IMAD.MOV.U32 R175, RZ, RZ, R57 ;  /* 0x000000ffffaf7224 */ /* 0x000fce00078e0039 */
[----:B------:R-:W2:Y:S08]  /*76c0*/  MUFU.EX2 R30, R16 ;  /* 0x00000010001e7308 */ /* 0x000eb00000000800 */
[----:B------:R-:W3:Y:S01]  /*76d0*/  MUFU.EX2 R57, R29 ;  /* 0x0000001d00397308 */ /* 0x000ee20000000800 */
[----:B-1----:R-:W-:Y:S01]  /*76e0*/  @!P3 FMUL R58, R58, R58 ;  /* 0x0000003a3a3ab220 */ /* 0x002fe20000400000 */
[----:B------:R-:W-:Y:S01]  /*76f0*/  FSETP.GEU.AND P3, PT, R31, -126, PT ;  /* 0xc2fc00001f00780b */ /* 0x000fe20003f6e000 */
[----:B------:R-:W-:Y:S01]  /*7700*/  @!P2 FMUL R56, R56, R56 ;  /* 0x000000383838a220 */ /* 0x000fe20000400000 */
[----:B------:R-:W-:Y:S01]  /*7710*/  FSETP.GEU.AND P2, PT, R19, -126, PT ;  /* 0xc2fc00001300780b */ /* 0x000fe20003f4e000 */
[----:B--2---:R-:W-:Y:S01]  /*7720*/  @!P1 FMUL R30, R30, R30 ;  /* 0x0000001e1e1e9220 */ /* 0x004fe20000400000 */
[----:B------:R-:W-:Y:S01]  /*7730*/  FSETP.GEU.AND P1, PT, R28, -126, PT ;  /* 0xc2fc00001c00780b */ /* 0x000fe20003f2e000 */
[----:B---3--:R-:W-:Y:S01]  /*7740*/  @!P4 FMUL R57, R57, R57 ;  /* 0x000000393939c220 */ /* 0x008fe20000400000 */
[----:B------:R-:W-:-:S07]  /*7750*/  FSETP.GEU.AND P4, PT, R3, -126, PT ;  /* 0xc2fc00000300780b */ /* 0x000fce0003f8e000 */
[----:B------:R-:W-:Y:S02]  /*7760*/  @!P3 FMUL R31, R31, 0.5 ;  /* 0x3f0000001f1fb820 */ /* 0x000fe40000400000 */
[----:B------:R-:W-:Y:S02]  /*7770*/  @!P2 FMUL R19, R19, 0.5 ;  /* 0x3f0000001313a820 */ /* 0x000fe40000400000 */
[----:B------:R-:W-:Y:S01]  /*7780*/  @!P1 FMUL R28, R28, 0.5 ;  /* 0x3f0000001c1c9820 */ /* 0x000fe20000400000 */
[----:B------:R-:W-:Y:S01]  /*7790*/  IMAD.MOV.U32 R202, RZ, RZ, R21 ;  /* 0x000000ffffca7224 */ /* 0x000fe200078e0015 */
[----:B------:R-:W1:Y:S01]  /*77a0*/  MUFU.EX2 R31, R31 ;  /* 0x0000001f001f7308 */ /* 0x000e620000000800 */
[----:B------:R-:W-:-:S07]  /*77b0*/  @!P4 FMUL R3, R3, 0.5 ;  /* 0x3f0000000303c820 */ /* 0x000fce0000400000 */
[----:B------:R-:W2:Y:S08]  /*77c0*/  MUFU.EX2 R28, R28 ;  /* 0x0000001c001c7308 */ /* 0x000eb00000000800 */
[----:B------:R-:W3:Y:S08]  /*77d0*/  MUFU.EX2 R29, R3 ;  /* 0x00000003001d7308 */ /* 0x000ef00000000800 */
[----:B------:R-:W3:Y:S01]  /*77e0*/  MUFU.EX2 R21, R19 ;  /* 0x0000001300157308 */ /* 0x000ee20000000800 */
[----:B-1----:R-:W-:Y:S01]  /*77f0*/  @!P3 FMUL R31, R31, R31 ;  /* 0x0000001f1f1fb220 */ /* 0x002fe20000400000 */
[----:B--2---:R-:W-:Y:S01]  /*7800*/  @!P1 FMUL R28, R28, R28 ;  /* 0x0000001c1c1c9220 */ /* 0x004fe20000400000 */
[----:B------:R-:W-:Y:S01]  /*7810*/  IMAD.MOV.U32 R153, RZ, RZ, R78 ;  /* 0x000000ffff997224 */ /* 0x000fe200078e004e */
[----:B------:R-:W-:Y:S01]  /*7820*/  MOV R158, R74 ;  /* 0x0000004a009e7202 */ /* 0x000fe20000000f00 */
[----:B------:R-:W-:Y:S01]  /*7830*/  IMAD.MOV.U32 R154, RZ, RZ, R79 ;  /* 0x000000ffff9a7224 */ /* 0x000fe200078e004f */
[----:B------:R-:W-:Y:S01]  /*7840*/  MOV R165, R67 ;  /* 0x0000004300a57202 */ /* 0x000fe20000000f00 */
[----:B------:R-:W-:-:S02]  /*7850*/  IMAD.MOV.U32 R155, RZ, RZ, R77 ;  /* 0x000000ffff9b7224 */ /* 0x000fc400078e004d */
[----:B---3--:R-:W-:Y:S01]  /*7860*/  @!P4 FMUL R29, R29, R29 ;  /* 0x0000001d1d1dc220 */ /* 0x008fe20000400000 */
[----:B------:R-:W-:Y:S01]  /*7870*/  IMAD.MOV.U32 R156, RZ, RZ, R76 ;  /* 0x000000ffff9c7224 */ /* 0x000fe200078e004c */
[----:B------:R-:W-:Y:S01]  /*7880*/  MOV R172, R60 ;  /* 0x0000003c00ac7202 */ /* 0x000fe20000000f00 */
[----:B------:R-:W-:Y:S01]  /*7890*/  IMAD.MOV.U32 R157, RZ, RZ, R75 ;  /* 0x000000ffff9d7224 */ /* 0x000fe200078e004b */
[----:B------:R-:W-:Y:S01]  /*78a0*/  MOV R179, R52 ;  /* 0x0000003400b37202 */ /* 0x000fe20000000f00 */
[----:B------:R-:W-:Y:S02]  /*78b0*/  IMAD.MOV.U32 R159, RZ, RZ, R73 ;  /* 0x000000ffff9f7224 */ /* 0x000fe400078e0049 */
[----:B------:R-:W-:Y:S01]  /*78c0*/  @!P2 FMUL R21, R21, R21 ;  /* 0x000000151515a220 */ /* 0x000fe20000400000 */
        /* <DEDUP_REMOVED lines=8> */
[----:B------:R-:W-:-:S02]  /*7950*/  IMAD.MOV.U32 R164, RZ, RZ, R68 ;  /* 0x000000ffffa47224 */ /* 0x000fc400078e0044 */
[----:B------:R-:W-:Y:S02]  /*7960*/  IMAD.MOV.U32 R166, RZ, RZ, R66 ;  /* 0x000000ffffa67224 */ /* 0x000fe400078e0042 */
[----:B------:R-:W-:Y:S02]  /*7970*/  IMAD.MOV.U32 R167, RZ, RZ, R65 ;  /* 0x000000ffffa77224 */ /* 0x000fe400078e0041 */
[----:B------:R-:W-:Y:S02]  /*7980*/  IMAD.MOV.U32 R168, RZ, RZ, R64 ;  /* 0x000000ffffa87224 */ /* 0x000fe400078e0040 */
[----:B------:R-:W-:Y:S02]  /*7990*/  IMAD.MOV.U32 R169, RZ, RZ, R63 ;  /* 0x000000ffffa97224 */ /* 0x000fe400078e003f */
[----:B------:R-:W-:Y:S02]  /*79a0*/  IMAD.MOV.U32 R170, RZ, RZ, R62 ;  /* 0x000000ffffaa7224 */ /* 0x000fe400078e003e */
        /* <DEDUP_REMOVED lines=27> */
[----:B------:R-:W-:Y:S01]  /*7b60*/  IMAD.MOV.U32 R206, RZ, RZ, R9 ;  /* 0x000000ffffce7224 */ /* 0x000fe200078e0009 */
[----:B------:R-:W-:Y:S01]  /*7b70*/  F2FP.F16.F32.PACK_AB R25, R57, R58 ;  /* 0x0000003a3919723e */ /* 0x000fe200000000ff */
[----:B------:R-:W-:Y:S01]  /*7b80*/  UIADD3 UR18, UR13, 0x80, URZ ;  /* 0x000000800d127890 */ /* 0x000fe2000fffe03f */
[----:B------:R-:W-:Y:S01]  /*7b90*/  F2FP.F16.F32.PACK_AB R24, R31, R56 ;  /* 0x000000381f18723e */ /* 0x000fe200000000ff */
[----:B------:R-:W-:Y:S01]  /*7ba0*/  UMOV UR19, 0x40000040 ;  /* 0x4000004000137882 */ /* 0x000fe20000000000 */
[----:B------:R-:W-:Y:S01]  /*7bb0*/  F2FP.F16.F32.PACK_AB R27, R29, R30 ;  /* 0x0000001e1d1b723e */ /* 0x000fe200000000ff */
[----:B------:R-:W2:Y:S01]  /*7bc0*/  LDL.LU R78, [R1+0x1154] ;  /* 0x00115400014e7983 */ /* 0x000ea20000300800 */
[----:B------:R-:W-:-:S03]  /*7bd0*/  F2FP.F16.F32.PACK_AB R26, R21, R28 ;  /* 0x0000001c151a723e */ /* 0x000fc600000000ff */
[----:B------:R-:W3:Y:S01]  /*7be0*/  LDL.LU R79, [R1+0x1150] ;  /* 0x00115000014f7983 */ /* 0x000ee20000300800 */
[----:B----4-:R-:W-:-:S06]  /*7bf0*/  WARPGROUP.ARRIVE ;  /* 0x00000000000079c5 */ /* 0x010fcc0000000000 */
[----:B------:R-:W-:Y:S03]  /*7c00*/  HGMMA.64x256x16.F32 R80, R24, gdesc[UR16].tnspB, R80, gsb0 ;  /* 0x43e0001018507df0 */ /* 0x000fe60008000850 */
[----:B------:R-:W-:Y:S02]  /*7c10*/  WARPGROUP.DEPBAR.LE gsb0, 0x0 ;  /* 0x00008000000079c5 */ /* 0x000fe40000010000 */
        /* <DEDUP_REMOVED lines=26> */
[----:B----4-:R-:W3:Y:S04]  /*7dc0*/  LDL.LU.128 R196, [R1+0x1120] ;  /* 0x0011200001c47983 */ /* 0x010ee80000300c00 */
        /* <DEDUP_REMOVED lines=23> */
[----:B------:R-:W-:Y:S01]  /*7f40*/  UIADD3 UR18, UR13, 0x880, URZ ;  /* 0x000008800d127890 */ /* 0x000fe2000fffe03f */
[----:B------:R-:W-:-:S02]  /*7f50*/  UMOV UR19, 0x40000040 ;  /* 0x4000004000137882 */ /* 0x000fc40000000000 */
[----:B------:R1:W-:Y:S04]  /*7f60*/  STL.128 [R1+0x480], R80 ;  /* 0x0004805001007387 */ /* 0x0003e80000100c00 */
[----:B------:R-:W-:Y:S04]  /*7f70*/  STL.128 [R1+0x490], R84 ;  /* 0x0004905401007387 */ /* 0x000fe80000100c00 */
[----:B------:R-:W-:Y:S04]  /*7f80*/  STL.128 [R1+0x4a0], R88 ;  /* 0x0004a05801007387 */ /* 0x000fe80000100c00 */
[----:B------:R-:W-:Y:S04]  /*7f90*/  STL.128 [R1+0x4b0], R92 ;  /* 0x0004b05c01007387 */ /* 0x000fe80000100c00 */
[----:B------:R-:W-:Y:S04]  /*7fa0*/  STL.128 [R1+0x4c0], R96 ;  /* 0x0004c06001007387 */ /* 0x000fe80000100c00 */
[----:B------:R-:W-:Y:S04]  /*7fb0*/  STL.128 [R1+0x4d0], R100 ;  /* 0x0004d06401007387 */ /* 0x000fe80000100c00 */
[----:B------:R4:W-:Y:S04]  /*7fc0*/  STL.128 [R1+0x4e0], R104 ;  /* 0x0004e06801007387 */ /* 0x0009e80000100c00 */
[----:B-1----:R-:W4:Y:S01]  /*7fd0*/  LDL.LU.128 R80, [R1+0xf90] ;  /* 0x000f900001507983 */ /* 0x002f220000300c00 */
[----:B--2---:R-:W-:Y:S01]  /*7fe0*/  FSEL R78, R78, -INF , !P6 ;  /* 0xff8000004e4e7808 */ /* 0x004fe20007000000 */
[----:B---3--:R-:W-:Y:S01]  /*7ff0*/  WARPGROUP.ARRIVE ;  /* 0x00000000000079c5 */ /* 0x008fe20000000000 */
[----:B------:R-:W-:-:S02]  /*8000*/  FSETP.GEU.AND P2, PT, R18, -126, PT ;  /* 0xc2fc00001200780b */ /* 0x000fc40003f4e000 */
[----:B------:R-:W-:Y:S02]  /*8010*/  FSETP.GEU.AND P3, PT, R2, -126, PT ;  /* 0xc2fc00000200780b */ /* 0x000fe40003f6e000 */
[----:B------:R-:W-:Y:S01]  /*8020*/  FSETP.GEU.AND P4, PT, R0, -126, PT ;  /* 0xc2fc00000000780b */ /* 0x000fe20003f8e000 */
[----:B------:R-:W-:Y:S01]  /*8030*/  HGMMA.64x256x16.F32 R108, R24, gdesc[UR16].tnspB, R108, gsb0 ;  /* 0x43e00010186c7df0 */ /* 0x000fe2000800086c */
[----:B------:R-:W-:Y:S01]  /*8040*/  FFMA R14, R78, UR7, -R14 ;  /* 0x000000074e0e7c23 */ /* 0x000fe2000800080e */
[----:B------:R-:W-:Y:S01]  /*8050*/  FSEL R79, R79, -INF , !P6 ;  /* 0xff8000004f4f7808 */ /* 0x000fe20007000000 */
[----:B------:R-:W-:Y:S03]  /*8060*/  STL [R1+0xd70], R58 ;  /* 0x000d703a01007387 */ /* 0x000fe60000100800 */
[----:B------:R-:W-:Y:S01]  /*8070*/  FSETP.GEU.AND P1, PT, R14, -126, PT ;  /* 0xc2fc00000e00780b */ /* 0x000fe20003f2e000 */
[----:B------:R-:W-:Y:S01]  /*8080*/  STL [R1+0xd6c], R57 ;  /* 0x000d6c3901007387 */ /* 0x000fe20000100800 */
[----:B------:R-:W-:-:S02]  /*8090*/  @!P2 FMUL R18, R18, 0.5 ;  /* 0x3f0000001212a820 */ /* 0x000fc40000400000 */
[----:B------:R-:W-:Y:S01]  /*80a0*/  @!P3 FMUL R2, R2, 0.5 ;  /* 0x3f0000000202b820 */ /* 0x000fe20000400000 */
[----:B------:R-:W-:Y:S01]  /*80b0*/  STL [R1+0xd78], R56 ;  /* 0x000d783801007387 */ /* 0x000fe20000100800 */
[----:B------:R-:W-:-:S03]  /*80c0*/  @!P4 FMUL R0, R0, 0.5 ;  /* 0x3f0000000000c820 */ /* 0x000fc60000400000 */
[----:B------:R-:W-:Y:S04]  /*80d0*/  STL [R1+0xd74], R31 ;  /* 0x000d741f01007387 */ /* 0x000fe80000100800 */
[----:B------:R-:W-:Y:S01]  /*80e0*/  @!P1 FMUL R14, R14, 0.5 ;  /* 0x3f0000000e0e9820 */ /* 0x000fe20000400000 */
[----:B------:R-:W1:Y:S01]  /*80f0*/  MUFU.EX2 R19, R2 ;  /* 0x0000000200137308 */ /* 0x000e620000000800 */
[----:B------:R-:W-:Y:S04]  /*8100*/  STL [R1+0xd80], R30 ;  /* 0x000d801e01007387 */ /* 0x000fe80000100800 */
[----:B------:R-:W-:Y:S03]  /*8110*/  STL [R1+0xd7c], R29 ;  /* 0x000d7c1d01007387 */ /* 0x000fe60000100800 */
[----:B------:R-:W2:Y:S01]  /*8120*/  MUFU.EX2 R16, R0 ;  /* 0x0000000000107308 */ /* 0x000ea20000000800 */
[----:B------:R-:W-:Y:S04]  /*8130*/  STL [R1+0xd88], R28 ;  /* 0x000d881c01007387 */ /* 0x000fe80000100800 */
[----:B------:R-:W-:Y:S04]  /*8140*/  STL [R1+0xd84], R21 ;  /* 0x000d841501007387 */ /* 0x000fe80000100800 */
[----:B----4-:R-:W3:Y:S04]  /*8150*/  LDL.LU.64 R104, [R1+0xfb0] ;  /* 0x000fb00001687983 */ /* 0x010ee80000300a00 */
[----:B------:R-:W4:Y:S01]  /*8160*/  LDL.LU.128 R100, [R1+0xfa0] ;  /* 0x000fa00001647983 */ /* 0x000f220000300c00 */
[----:B------:R-:W-:-:S03]  /*8170*/  WARPGROUP.DEPBAR.LE gsb0, 0x0 ;  /* 0x00008000000079c5 */ /* 0x000fc60000010000 */
        /* <DEDUP_REMOVED lines=33> */
[----:B--2---:R-:W3:Y:S04]  /*8390*/  LDL.LU.128 R116, [R1+0x4a0] ;  /* 0x0004a00001747983 */ /* 0x004ee80000300c00 */
        /* <DEDUP_REMOVED lines=30> */
[----:B------:R-:W1:Y:S08]  /*8580*/  MUFU.EX2 R14, R14 ;  /* 0x0000000e000e7308 */ /* 0x000e700000000800 */
[----:B------:R-:W2:Y:S01]  /*8590*/  MUFU.EX2 R18, R18 ;  /* 0x0000001200127308 */ /* 0x000ea20000000800 */
[----:B------:R-:W-:Y:S01]  /*85a0*/  FFMA R15, R79, UR7, -R15 ;  /* 0x000000074f0f7c23 */ /* 0x000fe2000800080f */
[----:B------:R-:W-:Y:S01]  /*85b0*/  @!P3 FMUL R19, R19, R19 ;  /* 0x000000131313b220 */ /* 0x000fe20000400000 */
[----:B------:R-:W-:Y:S01]  /*85c0*/  @!P4 FMUL R16, R16, R16 ;  /* 0x000000101010c220 */ /* 0x000fe20000400000 */
[----:B------:R-:W-:-:S02]  /*85d0*/  FSETP.GEU.AND P3, PT, R17, -126, PT ;  /* 0xc2fc00001100780b */ /* 0x000fc40003f6e000 */
[----:B------:R-:W-:Y:S01]  /*85e0*/  FSETP.GEU.AND P4, PT, R15, -126, PT ;  /* 0xc2fc00000f00780b */ /* 0x000fe20003f8e000 */
[----:B-1----:R-:W-:Y:S01]  /*85f0*/  @!P1 FMUL R14, R14, R14 ;  /* 0x0000000e0e0e9220 */ /* 0x002fe20000400000 */
[----:B------:R-:W-:Y:S01]  /*8600*/  FSETP.GEU.AND P1, PT, R12, -126, PT ;  /* 0xc2fc00000c00780b */ /* 0x000fe20003f2e000 */
[----:B--2---:R-:W-:Y:S01]  /*8610*/  @!P2 FMUL R18, R18, R18 ;  /* 0x000000121212a220 */ /* 0x004fe20000400000 */
[----:B------:R-:W-:-:S07]  /*8620*/  FSETP.GEU.AND P2, PT, R13, -126, PT ;  /* 0xc2fc00000d00780b */ /* 0x000fce0003f4e000 */
[----:B------:R-:W-:Y:S02]  /*8630*/  @!P3 FMUL R17, R17, 0.5 ;  /* 0x3f0000001111b820 */ /* 0x000fe40000400000 */
[----:B------:R-:W-:Y:S02]  /*8640*/  @!P4 FMUL R15, R15, 0.5 ;  /* 0x3f0000000f0fc820 */ /* 0x000fe40000400000 */
[----:B------:R-:W-:Y:S02]  /*8650*/  @!P1 FMUL R12, R12, 0.5 ;  /* 0x3f0000000c0c9820 */ /* 0x000fe40000400000 */
[----:B------:R-:W1:Y:S01]  /*8660*/  MUFU.EX2 R17, R17 ;  /* 0x0000001100117308 */ /* 0x000e620000000800 */
[----:B------:R-:W-:-:S07]  /*8670*/  @!P2 FMUL R13, R13, 0.5 ;  /* 0x3f0000000d0da820 */ /* 0x000fce0000400000 */
[----:B------:R-:W2:Y:S08]  /*8680*/  MUFU.EX2 R15, R15 ;  /* 0x0000000f000f7308 */ /* 0x000eb00000000800 */
[----:B------:R-:W4:Y:S08]  /*8690*/  MUFU.EX2 R12, R12 ;  /* 0x0000000c000c7308 */ /* 0x000f300000000800 */
[----:B------:R-:W4:Y:S01]  /*86a0*/  MUFU.EX2 R13, R13 ;  /* 0x0000000d000d7308 */ /* 0x000f220000000800 */
[----:B-1----:R-:W-:Y:S01]  /*86b0*/  @!P3 FMUL R17, R17, R17 ;  /* 0x000000111111b220 */ /* 0x002fe20000400000 */
[----:B--2---:R-:W-:Y:S01]  /*86c0*/  @!P4 FMUL R15, R15, R15 ;  /* 0x0000000f0f0fc220 */ /* 0x004fe20000400000 */
[----:B------:R-:W-:Y:S01]  /*86d0*/  F2FP.F16.F32.PACK_AB R25, R16, R19 ;  /* 0x000000131019723e */ /* 0x000fe200000000ff */
[----:B----4-:R-:W-:-:S02]  /*86e0*/  @!P1 FMUL R12, R12, R12 ;  /* 0x0000000c0c0c9220 */ /* 0x010fc40000400000 */
[----:B------:R-:W-:Y:S01]  /*86f0*/  F2FP.F16.F32.PACK_AB R24, R17, R18 ;  /* 0x000000121118723e */ /* 0x000fe200000000ff */
[----:B------:R-:W-:Y:S01]  /*8700*/  UIADD3 UR18, UR13, 0x100, URZ ;  /* 0x000001000d127890 */ /* 0x000fe2000fffe03f */
[----:B------:R-:W-:Y:S01]  /*8710*/  F2FP.F16.F32.PACK_AB R27, R15, R14 ;  /* 0x0000000e0f1b723e */ /* 0x000fe200000000ff */
[----:B------:R-:W-:-:S05]  /*8720*/  @!P2 FMUL R13, R13, R13 ;  /* 0x0000000d0d0da220 */ /* 0x000fca0000400000 */
[----:B------:R-:W-:Y:S01]  /*8730*/  F2FP.F16.F32.PACK_AB R26, R13, R12 ;  /* 0x0000000c0d1a723e */ /* 0x000fe200000000ff */
[----:B------:R-:W-:Y:S01]  /*8740*/  UMOV UR19, 0x40000040 ;  /* 0x4000004000137882 */ /* 0x000fe20000000000 */
[----:B------:R-:W-:Y:S02]  /*8750*/  FSEL R3, R80, -INF , !P5 ;  /* 0xff80000050037808 */ /* 0x000fe40006800000 */
[----:B------:R-:W-:Y:S02]  /*8760*/  FSEL R2, R81, -INF , !P5 ;  /* 0xff80000051027808 */ /* 0x000fe40006800000 */
[----:B------:R-:W-:Y:S02]  /*8770*/  FSEL R82, R82, -INF , !P6 ;  /* 0xff80000052527808 */ /* 0x000fe40007000000 */
[----:B------:R-:W-:Y:S01]  /*8780*/  FSEL R83, R83, -INF , !P6 ;  /* 0xff80000053537808 */ /* 0x000fe20007000000 */
[----:B------:R-:W-:Y:S01]  /*8790*/  FFMA R3, R3, UR7, -R4 ;  /* 0x0000000703037c23 */ /* 0x000fe20008000804 */
[----:B------:R-:W-:Y:S01]  /*87a0*/  FFMA R2, R2, UR7, -R5 ;  /* 0x0000000702027c23 */ /* 0x000fe20008000805 */
[----:B------:R-:W-:-:S02]  /*87b0*/  FFMA R6, R82, UR7, -R6 ;  /* 0x0000000752067c23 */ /* 0x000fc40008000806 */
[----:B------:R-:W-:Y:S01]  /*87c0*/  FFMA R7, R83, UR7, -R7 ;  /* 0x0000000753077c23 */ /* 0x000fe20008000807 */
[----:B---3--:R-:W-:-:S06]  /*87d0*/  WARPGROUP.ARRIVE ;  /* 0x00000000000079c5 */ /* 0x008fcc0000000000 */
[----:B------:R-:W-:Y:S03]  /*87e0*/  HGMMA.64x256x16.F32 R108, R24, gdesc[UR16].tnspB, R108, gsb0 ;  /* 0x43e00010186c7df0 */ /* 0x000fe6000800086c */
[----:B------:R-:W-:Y:S02]  /*87f0*/  WARPGROUP.DEPBAR.LE gsb0, 0x0 ;  /* 0x00008000000079c5 */ /* 0x000fe40000010000 */
        /* <DEDUP_REMOVED lines=28> */
[----:B------:R-:W-:Y:S01]  /*89c0*/  STL.64 [R1+0x490], R112 ;  /* 0x0004907001007387 */ /* 0x000fe20000100a00 */
        /* <DEDUP_REMOVED lines=104> */
[----:B-1----:R-:W4:Y:S04]  /*9050*/  LDL.LU R104, [R1+0x490] ;  /* 0x0004900001687983 */ /* 0x002f280000300800 */
[----:B------:R-:W4:Y:S04]  /*9060*/  LDL.LU R105, [R1+0x494] ;  /* 0x0004940001697983 */ /* 0x000f280000300800 */
[----:B---3--:R-:W4:Y:S04]  /*9070*/  LDL.LU R100, [R1+0x480] ;  /* 0x0004800001647983 */ /* 0x008f280000300800 */
[----:B------:R-:W4:Y:S04]  /*9080*/  LDL.LU R101, [R1+0x484] ;  /* 0x0004840001657983 */ /* 0x000f280000300800 */
[----:B------:R-:W4:Y:S04]  /*9090*/  LDL.LU R102, [R1+0x488] ;  /* 0x0004880001667983 */ /* 0x000f280000300800 */
[----:B------:R-:W4:Y:S01]  /*90a0*/  LDL.LU R103, [R1+0x48c] ;  /* 0x00048c0001677983 */ /* 0x000f220000300800 */
[----:B--2---:R-:W-:-:S06]  /*90b0*/  WARPGROUP.ARRIVE ;  /* 0x00000000000079c5 */ /* 0x004fcc0000000000 */
[----:B------:R-:W-:Y:S03]  /*90c0*/  HGMMA.64x256x16.F32 R108, R24, gdesc[UR16].tnspB, R108, gsb0 ;  /* 0x43e00010186c7df0 */ /* 0x000fe6000800086c */
[----:B------:R-:W-:Y:S02]  /*90d0*/  WARPGROUP.DEPBAR.LE gsb0, 0x0 ;  /* 0x00008000000079c5 */ /* 0x000fe40000010000 */
[----:B------:R1:W-:Y:S04]  /*90e0*/  STL.128 [R1+0xba0], R168 ;  /* 0x000ba0a801007387 */ /* 0x0003e80000100c00 */
[----:B------:R2:W-:Y:S04]  /*90f0*/  STL.128 [R1+0xb90], R164 ;  /* 0x000b90a401007387 */ /* 0x0005e80000100c00 */
[----:B------:R3:W-:Y:S01]  /*9100*/  STL.128 [R1+0xb80], R160 ;  /* 0x000b80a001007387 */ /* 0x0007e20000100c00 */
[----:B-1----:R-:W-:-:S02]  /*9110*/  IMAD.MOV.U32 R168, RZ, RZ, R86 ;  /* 0x000000ffffa87224 */ /* 0x002fc400078e0056 */
[----:B------:R-:W-:Y:S01]  /*9120*/  IMAD.MOV.U32 R169, RZ, RZ, R87 ;  /* 0x000000ffffa97224 */ /* 0x000fe200078e0057 */
[----:B------:R-:W4:Y:S01]  /*9130*/  LDL.LU R86, [R1+0xd2c] ;  /* 0x000d2c0001567983 */ /* 0x000f220000300800 */
[----:B--2---:R-:W-:Y:S02]  /*9140*/  IMAD.MOV.U32 R167, RZ, RZ, R84 ;  /* 0x000000ffffa77224 */ /* 0x004fe400078e0054 */
[----:B------:R-:W-:Y:S01]  /*9150*/  IMAD.MOV.U32 R170, RZ, RZ, R85 ;  /* 0x000000ffffaa7224 */ /* 0x000fe200078e0055 */
[----:B------:R-:W2:Y:S04]  /*9160*/  LDL.LU R84, [R1+0xd30] ;  /* 0x000d300001547983 */ /* 0x000ea80000300800 */
[----:B------:R-:W2:Y:S04]  /*9170*/  LDL.LU R87, [R1+0xd28] ;  /* 0x000d280001577983 */ /* 0x000ea80000300800 */
[----:B------:R-:W2:Y:S01]  /*9180*/  LDL.LU R85, [R1+0xd24] ;  /* 0x000d240001557983 */ /* 0x000ea20000300800 */
[----:B---3--:R-:W-:Y:S01]  /*9190*/  IMAD.MOV.U32 R161, RZ, RZ, R8 ;  /* 0x000000ffffa17224 */ /* 0x008fe200078e0008 */
[----:B------:R-:W-:Y:S01]  /*91a0*/  MOV R164, R11 ;  /* 0x0000000b00a47202 */ /* 0x000fe20000000f00 */
[----:B------:R-:W-:Y:S01]  /*91b0*/  IMAD.MOV.U32 R162, RZ, RZ, R9 ;  /* 0x000000ffffa27224 */ /* 0x000fe200078e0009 */
[----:B------:R-:W3:Y:S01]  /*91c0*/  LDL.LU R8, [R1+0xd48] ;  /* 0x000d480001087983 */ /* 0x000ee20000300800 */
[----:B------:R-:W-:-:S03]  /*91d0*/  IMAD.MOV.U32 R163, RZ, RZ, R10 ;  /* 0x000000ffffa37224 */ /* 0x000fc600078e000a */
[----:B------:R-:W3:Y:S04]  /*91e0*/  LDL.LU R9, [R1+0xd44] ;  /* 0x000d440001097983 */ /* 0x000ee80000300800 */
[----:B------:R-:W3:Y:S04]  /*91f0*/  LDL.LU R10, [R1+0xd40] ;  /* 0x000d4000010a7983 */ /* 0x000ee80000300800 */
[----:B------:R-:W3:Y:S04]  /*9200*/  LDL.LU R11, [R1+0xd3c] ;  /* 0x000d3c00010b7983 */ /* 0x000ee80000300800 */
        /* <DEDUP_REMOVED lines=10> */
[----:B-1----:R-:W3:Y:S04]  /*92b0*/  LDL.LU R120, [R1+0x4d0] ;  /* 0x0004d00001787983 */ /* 0x002ee80000300800 */
[----:B------:R-:W3:Y:S04]  /*92c0*/  LDL.LU R116, [R1+0x4c0] ;  /* 0x0004c00001747983 */ /* 0x000ee80000300800 */
        /* <DEDUP_REMOVED lines=34> */
[----:B------:R-:W3:Y:S01]  /*94f0*/  LDL.LU R144, [R1+0x530] ;  /* 0x0005300001907983 */ /* 0x000ee20000300800 */
[----:B------:R-:W-:-:S02]  /*9500*/  FSETP.GEU.AND P3, PT, R6, -126, PT ;  /* 0xc2fc00000600780b */ /* 0x000fc40003f6e000 */
[----:B------:R-:W-:-:S11]  /*9510*/  FSETP.GEU.AND P2, PT, R7, -126, PT ;  /* 0xc2fc00000700780b */ /* 0x000fd60003f4e000 */
[----:B------:R-:W-:Y:S02]  /*9520*/  @!P3 FMUL R6, R6, 0.5 ;  /* 0x3f0000000606b820 */ /* 0x000fe40000400000 */
[----:B------:R-:W-:-:S04]  /*9530*/  @!P2 FMUL R7, R7, 0.5 ;  /* 0x3f0000000707a820 */ /* 0x000fc80000400000 */
[----:B------:R-:W1:Y:S01]  /*9540*/  MUFU.EX2 R6, R6 ;  /* 0x0000000600067308 */ /* 0x000e620000000800 */
[----:B------:R1:W-:Y:S07]  /*9550*/  STL.128 [R1+0xc80], R224 ;  /* 0x000c80e001007387 */ /* 0x0003ee0000100c00 */
[----:B------:R-:W1:Y:S02]  /*9560*/  MUFU.EX2 R7, R7 ;  /* 0x0000000700077308 */ /* 0x000e640000000800 */
[----:B-1----:R-:W-:Y:S01]  /*9570*/  MOV R227, R0 ;  /* 0x0000000000e37202 */ /* 0x002fe20000000f00 */
[----:B------:R-:W-:Y:S01]  /*9580*/  @!P3 FMUL R6, R6, R6 ;  /* 0x000000060606b220 */ /* 0x000fe20000400000 */
[----:B------:R-:W-:-:S02]  /*9590*/  FSETP.GEU.AND P1, PT, R3, -126, PT ;  /* 0xc2fc00000300780b */ /* 0x000fc40003f2e000 */
[----:B------:R-:W-:Y:S01]  /*95a0*/  FSETP.GEU.AND P4, PT, R2, -126, PT ;  /* 0xc2fc00000200780b */ /* 0x000fe20003f8e000 */
[----:B------:R-:W-:-:S10]  /*95b0*/  @!P2 FMUL R7, R7, R7 ;  /* 0x000000070707a220 */ /* 0x000fd40000400000 */
[----:B------:R-:W-:Y:S02]  /*95c0*/  @!P1 FMUL R3, R3, 0.5 ;  /* 0x3f00000003039820 */ /* 0x000fe40000400000 */
[----:B------:R-:W-:Y:S01]  /*95d0*/  @!P4 FMUL R2, R2, 0.5 ;  /* 0x3f0000000202c820 */ /* 0x000fe20000400000 */
[----:B----4-:R-:W-:Y:S02]  /*95e0*/  FSEL R86, R86, -INF , !P6 ;  /* 0xff80000056567808 */ /* 0x010fe40007000000 */
[----:B--2---:R-:W-:Y:S02]  /*95f0*/  FSEL R0, R84, -INF , !P5 ;  /* 0xff80000054007808 */ /* 0x004fe40006800000 */
[----:B------:R-:W-:Y:S02]  /*9600*/  FSEL R87, R87, -INF , !P6 ;  /* 0xff80000057577808 */ /* 0x000fe40007000000 */
[----:B------:R-:W-:Y:S01]  /*9610*/  FSEL R85, R85, -INF , !P5 ;  /* 0xff80000055557808 */ /* 0x000fe20006800000 */
[----:B---3--:R-:W-:-:S04]  /*9620*/  FFMA R0, R0, UR7, -R8 ;  /* 0x0000000700007c23 */ /* 0x008fc80008000808 */
[----:B------:R-:W-:Y:S01]  /*9630*/  FFMA R9, R85, UR7, -R9 ;  /* 0x0000000755097c23 */ /* 0x000fe20008000809 */
[----:B------:R-:W-:Y:S01]  /*9640*/  FFMA R10, R86, UR7, -R10 ;  /* 0x00000007560a7c23 */ /* 0x000fe2000800080a */
[----:B------:R-:W-:-:S04]  /*9650*/  FFMA R11, R87, UR7, -R11 ;  /* 0x00000007570b7c23 */ /* 0x000fc8000800080b */
[----:B------:R-:W-:Y:S02]  /*9660*/  FSETP.GEU.AND P6, PT, R10, -126, PT ;  /* 0xc2fc00000a00780b */ /* 0x000fe40003fce000 */
[----:B------:R-:W-:Y:S02]  /*9670*/  FSETP.GEU.AND P3, PT, R0, -126, PT ;  /* 0xc2fc00000000780b */ /* 0x000fe40003f6e000 */
[----:B------:R-:W-:Y:S02]  /*9680*/  FSETP.GEU.AND P5, PT, R11, -126, PT ;  /* 0xc2fc00000b00780b */ /* 0x000fe40003fae000 */
[----:B------:R-:W-:Y:S01]  /*9690*/  FSETP.GEU.AND P2, PT, R9, -126, PT ;  /* 0xc2fc00000900780b */ /* 0x000fe20003f4e000 */
[----:B------:R-:W1:Y:S06]  /*96a0*/  MUFU.EX2 R3, R3 ;  /* 0x0000000300037308 */ /* 0x000e6c0000000800 */
[----:B------:R-:W-:-:S02]  /*96b0*/  @!P6 FMUL R10, R10, 0.5 ;  /* 0x3f0000000a0ae820 */ /* 0x000fc40000400000 */
[----:B------:R-:W-:Y:S02]  /*96c0*/  @!P3 FMUL R0, R0, 0.5 ;  /* 0x3f0000000000b820 */ /* 0x000fe40000400000 */
[----:B------:R-:W-:Y:S02]  /*96d0*/  @!P5 FMUL R11, R11, 0.5 ;  /* 0x3f0000000b0bd820 */ /* 0x000fe40000400000 */
[----:B------:R-:W-:Y:S01]  /*96e0*/  @!P2 FMUL R9, R9, 0.5 ;  /* 0x3f0000000909a820 */ /* 0x000fe20000400000 */
[----:B------:R-:W2:Y:S08]  /*96f0*/  MUFU.EX2 R2, R2 ;  /* 0x0000000200027308 */ /* 0x000eb00000000800 */
[----:B------:R-:W3:Y:S08]  /*9700*/  MUFU.EX2 R10, R10 ;  /* 0x0000000a000a7308 */ /* 0x000ef00000000800 */
[----:B------:R-:W4:Y:S08]  /*9710*/  MUFU.EX2 R11, R11 ;  /* 0x0000000b000b7308 */ /* 0x000f300000000800 */
[----:B------:R-:W4:Y:S08]  /*9720*/  MUFU.EX2 R0, R0 ;  /* 0x0000000000007308 */ /* 0x000f300000000800 */
[----:B------:R-:W4:Y:S01]  /*9730*/  MUFU.EX2 R9, R9 ;  /* 0x0000000900097308 */ /* 0x000f220000000800 */
[----:B-1----:R-:W-:Y:S01]  /*9740*/  @!P1 FMUL R3, R3, R3 ;  /* 0x0000000303039220 */ /* 0x002fe20000400000 */
[----:B--2---:R-:W-:Y:S01]  /*9750*/  @!P4 FMUL R2, R2, R2 ;  /* 0x000000020202c220 */ /* 0x004fe20000400000 */
[----:B---3--:R-:W-:Y:S01]  /*9760*/  @!P6 FMUL R10, R10, R10 ;  /* 0x0000000a0a0ae220 */ /* 0x008fe20000400000 */
[----:B----4-:R-:W-:Y:S01]  /*9770*/  @!P5 FMUL R11, R11, R11 ;  /* 0x0000000b0b0bd220 */ /* 0x010fe20000400000 */
[----:B------:R1:W-:Y:S01]  /*9780*/  STL.128 [R1+0xc70], R220 ;  /* 0x000c70dc01007387 */ /* 0x0003e20000100c00 */
[----:B------:R-:W-:-:S02]  /*9790*/  IMAD.MOV.U32 R145, RZ, RZ, R28 ;  /* 0x000000ffff917224 */ /* 0x000fc400078e001c */
[----:B------:R-:W-:Y:S01]  /*97a0*/  @!P3 FMUL R0, R0, R0 ;  /* 0x000000000000b220 */ /* 0x000fe20000400000 */
[----:B------:R2:W-:Y:S01]  /*97b0*/  STL.128 [R1+0xc60], R216 ;  /* 0x000c60d801007387 */ /* 0x0005e20000100c00 */
[----:B------:R-:W-:Y:S01]  /*97c0*/  IMAD.MOV.U32 R146, RZ, RZ, R21 ;  /* 0x000000ffff927224 */ /* 0x000fe200078e0015 */
[----:B------:R-:W-:Y:S01]  /*97d0*/  MOV R171, R32 ;  /* 0x0000002000ab7202 */ /* 0x000fe20000000f00 */
[----:B------:R-:W-:Y:S01]  /*97e0*/  IMAD.MOV.U32 R147, RZ, RZ, R30 ;  /* 0x000000ffff937224 */ /* 0x000fe200078e001e */
[----:B------:R3:W-:Y:S01]  /*97f0*/  STL.128 [R1+0xc50], R212 ;  /* 0x000c50d401007387 */ /* 0x0007e20000100c00 */
[----:B------:R-:W-:-:S03]  /*9800*/  @!P2 FMUL R9, R9, R9 ;  /* 0x000000090909a220 */ /* 0x000fc60000400000 */
[----:B------:R4:W-:Y:S01]  /*9810*/  STL.128 [R1+0xc40], R208 ;  /* 0x000c40d001007387 */ /* 0x0009e20000100c00 */
[----:B------:R-:W-:Y:S02]  /*9820*/  IMAD.MOV.U32 R160, RZ, RZ, R65 ;  /* 0x000000ffffa07224 */ /* 0x000fe400078e0041 */
[----:B------:R-:W-:Y:S01]  /*9830*/  IMAD.MOV.U32 R165, RZ, RZ, R98 ;  /* 0x000000ffffa57224 */ /* 0x000fe200078e0062 */
[----:B------:R4:W-:Y:S01]  /*9840*/  STL.128 [R1+0xc30], R204 ;  /* 0x000c30cc01007387 */ /* 0x0009e20000100c00 */
[----:B------:R-:W-:Y:S01]  /*9850*/  IMAD.MOV.U32 R166, RZ, RZ, R99 ;  /* 0x000000ffffa67224 */ /* 0x000fe200078e0063 */
[----:B-1----:R-:W-:Y:S01]  /*9860*/  MOV R220, R71 ;  /* 0x0000004700dc7202 */ /* 0x002fe20000000f00 */
[----:B------:R-:W-:Y:S01]  /*9870*/  IMAD.MOV.U32 R221, RZ, RZ, R70 ;  /* 0x000000ffffdd7224 */ /* 0x000fe200078e0046 */
[----:B------:R1:W-:Y:S01]  /*9880*/  STL.128 [R1+0xc20], R200 ;  /* 0x000c20c801007387 */ /* 0x0003e20000100c00 */
[----:B--2---:R-:W-:Y:S02]  /*9890*/  IMAD.MOV.U32 R216, RZ, RZ, R75 ;  /* 0x000000ffffd87224 */ /* 0x004fe400078e004b */
[----:B------:R-:W-:Y:S01]  /*98a0*/  IMAD.MOV.U32 R217, RZ, RZ, R74 ;  /* 0x000000ffffd97224 */ /* 0x000fe200078e004a */
[----:B------:R2:W-:Y:S01]  /*98b0*/  STL.128 [R1+0xc10], R196 ;  /* 0x000c10c401007387 */ /* 0x0005e20000100c00 */
[----:B---3--:R-:W-:Y:S01]  /*98c0*/  IMAD.MOV.U32 R212, RZ, RZ, R79 ;  /* 0x000000ffffd47224 */ /* 0x008fe200078e004f */
[----:B------:R-:W-:Y:S01]  /*98d0*/  MOV R213, R78 ;  /* 0x0000004e00d57202 */ /* 0x000fe20000000f00 */
[----:B------:R-:W-:Y:S01]  /*98e0*/  IMAD.MOV.U32 R214, RZ, RZ, R77 ;  /* 0x000000ffffd67224 */ /* 0x000fe200078e004d */
[----:B------:R3:W-:Y:S01]  /*98f0*/  STL.128 [R1+0xc00], R192 ;  /* 0x000c00c001007387 */ /* 0x0007e20000100c00 */
[----:B----4-:R-:W-:-:S02]  /*9900*/  IMAD.MOV.U32 R208, RZ, RZ, R83 ;  /* 0x000000ffffd07224 */ /* 0x010fc400078e0053 */
[----:B------:R-:W-:Y:S01]  /*9910*/  IMAD.MOV.U32 R209, RZ, RZ, R82 ;  /* 0x000000ffffd17224 */ /* 0x000fe200078e0052 */
[----:B------:R4:W-:Y:S01]  /*9920*/  STL.128 [R1+0xbf0], R188 ;  /* 0x000bf0bc01007387 */ /* 0x0009e20000100c00 */
[----:B------:R-:W-:Y:S01]  /*9930*/  IMAD.MOV.U32 R204, RZ, RZ, R53 ;  /* 0x000000ffffcc7224 */ /* 0x000fe200078e0035 */
[----:B------:R-:W-:Y:S01]  /*9940*/  MOV R206, R55 ;  /* 0x0000003700ce7202 */ /* 0x000fe20000000f00 */
[----:B------:R-:W-:Y:S01]  /*9950*/  IMAD.MOV.U32 R205, RZ, RZ, R23 ;  /* 0x000000ffffcd7224 */ /* 0x000fe200078e0017 */
[----:B------:R4:W-:Y:S01]  /*9960*/  STL.128 [R1+0xbe0], R184 ;  /* 0x000be0b801007387 */ /* 0x0009e20000100c00 */
[----:B-1----:R-:W-:Y:S02]  /*9970*/  IMAD.MOV.U32 R200, RZ, RZ, R51 ;  /* 0x000000ffffc87224 */ /* 0x002fe400078e0033 */
[----:B------:R-:W-:Y:S01]  /*9980*/  IMAD.MOV.U32 R201, RZ, RZ, R52 ;  /* 0x000000ffffc97224 */ /* 0x000fe200078e0034 */
[----:B------:R1:W-:Y:S01]  /*9990*/  STL.128 [R1+0xbd0], R180 ;  /* 0x000bd0b401007387 */ /* 0x0003e20000100c00 */
[----:B--2---:R-:W-:Y:S01]  /*99a0*/  IMAD.MOV.U32 R196, RZ, RZ, R88 ;  /* 0x000000ffffc47224 */ /* 0x004fe200078e0058 */
[----:B------:R-:W-:Y:S01]  /*99b0*/  MOV R199, R89 ;  /* 0x0000005900c77202 */ /* 0x000fe20000000f00 */
[----:B------:R-:W-:Y:S01]  /*99c0*/  IMAD.MOV.U32 R197, RZ, RZ, R50 ;  /* 0x000000ffffc57224 */ /* 0x000fe200078e0032 */
[----:B------:R2:W-:Y:S01]  /*99d0*/  STL.128 [R1+0xbc0], R176 ;  /* 0x000bc0b001007387 */ /* 0x0005e20000100c00 */
[----:B---3--:R-:W-:Y:S01]  /*99e0*/  MOV R192, R45 ;  /* 0x0000002d00c07202 */ /* 0x008fe20000000f00 */
[----:B------:R-:W-:-:S02]  /*99f0*/  IMAD.MOV.U32 R193, RZ, RZ, R91 ;  /* 0x000000ffffc17224 */ /* 0x000fc400078e005b */
[----:B------:R-:W-:Y:S01]  /*9a00*/  STL.128 [R1+0xbb0], R172 ;  /* 0x000bb0ac01007387 */ /* 0x000fe20000100c00 */
[----:B----4-:R-:W-:Y:S02]  /*9a10*/  IMAD.MOV.U32 R188, RZ, RZ, R43 ;  /* 0x000000ffffbc7224 */ /* 0x010fe400078e002b */
        /* <DEDUP_REMOVED lines=11> */
[----:B------:R-:W-:-:S02]  /*9ad0*/  IMAD.MOV.U32 R177, RZ, RZ, R36 ;  /* 0x000000ffffb17224 */ /* 0x000fc400078e0024 */
[----:B------:R-:W-:Y:S02]  /*9ae0*/  IMAD.MOV.U32 R224, RZ, RZ, R67 ;  /* 0x000000ffffe07224 */ /* 0x000fe400078e0043 */
[----:B------:R-:W-:Y:S01]  /*9af0*/  IMAD.MOV.U32 R225, RZ, RZ, R5 ;  /* 0x000000ffffe17224 */ /* 0x000fe200078e0005 */
[----:B---3--:R-:W-:Y:S01]  /*9b00*/  MOV R157, R63 ;  /* 0x0000003f009d7202 */ /* 0x008fe20000000f00 */
[----:B------:R-:W-:Y:S02]  /*9b10*/  IMAD.MOV.U32 R156, RZ, RZ, R61 ;  /* 0x000000ffff9c7224 */ /* 0x000fe400078e003d */
[----:B------:R-:W-:Y:S01]  /*9b20*/  IMAD.MOV.U32 R226, RZ, RZ, R4 ;  /* 0x000000ffffe27224 */ /* 0x000fe200078e0004 */
[----:B------:R-:W-:Y:S01]  /*9b30*/  F2FP.F16.F32.PACK_AB R25, R7, R6 ;  /* 0x000000060719723e */ /* 0x000fe200000000ff */
[----:B----4-:R-:W-:Y:S01]  /*9b40*/  IMAD.MOV.U32 R152, RZ, RZ, R57 ;  /* 0x000000ffff987224 */ /* 0x010fe200078e0039 */
[----:B------:R-:W-:Y:S01]  /*9b50*/  F2FP.F16.F32.PACK_AB R24, R2, R3 ;  /* 0x000000030218723e */ /* 0x000fe200000000ff */
[----:B------:R-:W-:Y:S01]  /*9b60*/  IMAD.MOV.U32 R153, RZ, RZ, R60 ;  /* 0x000000ffff997224 */ /* 0x000fe200078e003c */
[----:B-1----:R-:W-:Y:S01]  /*9b70*/  MOV R150, R31 ;  /* 0x0000001f00967202 */ /* 0x002fe20000000f00 */
[----:B------:R-:W-:Y:S01]  /*9b80*/  IMAD.MOV.U32 R148, RZ, RZ, R29 ;  /* 0x000000ffff947224 */ /* 0x000fe200078e001d */
[----:B------:R-:W-:Y:S01]  /*9b90*/  F2FP.F16.F32.PACK_AB R27, R11, R10 ;  /* 0x0000000a0b1b723e */ /* 0x000fe200000000ff */
[----:B------:R-:W-:Y:S01]  /*9ba0*/  IMAD.MOV.U32 R149, RZ, RZ, R56 ;  /* 0x000000ffff957224 */ /* 0x000fe200078e0038 */
[----:B------:R-:W-:Y:S01]  /*9bb0*/  UIADD3 UR18, UR13, 0x180, URZ ;  /* 0x000001800d127890 */ /* 0x000fe2000fffe03f */
[----:B------:R-:W-:Y:S01]  /*9bc0*/  IMAD.MOV.U32 R151, RZ, RZ, R58 ;  /* 0x000000ffff977224 */ /* 0x000fe200078e003a */
[----:B------:R-:W-:Y:S01]  /*9bd0*/  UMOV UR19, 0x40000040 ;  /* 0x4000004000137882 */ /* 0x000fe20000000000 */
[----:B------:R-:W-:Y:S01]  /*9be0*/  IMAD.MOV.U32 R154, RZ, RZ, R59 ;  /* 0x000000ffff9a7224 */ /* 0x000fe200078e003b */
[----:B------:R-:W2:Y:S01]  /*9bf0*/  LDL.LU R28, [R1+0xd88] ;  /* 0x000d8800011c7983 */ /* 0x000ea20000300800 */
[----:B------:R-:W-:-:S02]  /*9c00*/  IMAD.MOV.U32 R155, RZ, RZ, R64 ;  /* 0x000000ffff9b7224 */ /* 0x000fc400078e0040 */
[----:B------:R-:W-:Y:S01]  /*9c10*/  IMAD.MOV.U32 R158, RZ, RZ, R62 ;  /* 0x000000ffff9e7224 */ /* 0x000fe200078e003e */
[----:B------:R-:W3:Y:S01]  /*9c20*/  LDL.LU R21, [R1+0xd84] ;  /* 0x000d840001157983 */ /* 0x000ee20000300800 */
[----:B------:R-:W-:Y:S02]  /*9c30*/  IMAD.MOV.U32 R159, RZ, RZ, R66 ;  /* 0x000000ffff9f7224 */ /* 0x000fe400078e0042 */
[----:B------:R-:W-:Y:S01]  /*9c40*/  IMAD.MOV.U32 R172, RZ, RZ, R96 ;  /* 0x000000ffffac7224 */ /* 0x000fe200078e0060 */
[----:B------:R-:W4:Y:S01]  /*9c50*/  LDL.LU R30, [R1+0xd80] ;  /* 0x000d8000011e7983 */ /* 0x000f220000300800 */
[----:B------:R-:W-:Y:S02]  /*9c60*/  IMAD.MOV.U32 R173, RZ, RZ, R34 ;  /* 0x000000ffffad7224 */ /* 0x000fe400078e0022 */
[----:B------:R-:W-:Y:S01]  /*9c70*/  IMAD.MOV.U32 R174, RZ, RZ, R33 ;  /* 0x000000ffffae7224 */ /* 0x000fe200078e0021 */
[----:B------:R-:W2:Y:S01]  /*9c80*/  LDL.LU R32, [R1+0xd20] ;  /* 0x000d200001207983 */ /* 0x000ea20000300800 */
[----:B------:R-:W-:-:S02]  /*9c90*/  IMAD.MOV.U32 R175, RZ, RZ, R97 ;  /* 0x000000ffffaf7224 */ /* 0x000fc400078e0061 */
[----:B------:R-:W-:Y:S02]  /*9ca0*/  IMAD.MOV.U32 R179, RZ, RZ, R38 ;  /* 0x000000ffffb37224 */ /* 0x000fe400078e0026 */
[----:B------:R-:W-:Y:S02]  /*9cb0*/  IMAD.MOV.U32 R215, RZ, RZ, R76 ;  /* 0x000000ffffd77224 */ /* 0x000fe400078e004c */
[----:B------:R-:W-:Y:S02]  /*9cc0*/  IMAD.MOV.U32 R218, RZ, RZ, R73 ;  /* 0x000000ffffda7224 */ /* 0x000fe400078e0049 */
[----:B------:R-:W-:Y:S02]  /*9cd0*/  IMAD.MOV.U32 R219, RZ, RZ, R72 ;  /* 0x000000ffffdb7224 */ /* 0x000fe400078e0048 */
[----:B------:R-:W-:Y:S02]  /*9ce0*/  IMAD.MOV.U32 R222, RZ, RZ, R69 ;  /* 0x000000ffffde7224 */ /* 0x000fe400078e0045 */
[----:B------:R-:W-:Y:S01]  /*9cf0*/  IMAD.MOV.U32 R223, RZ, RZ, R68 ;  /* 0x000000ffffdf7224 */ /* 0x000fe200078e0044 */
[----:B------:R-:W-:Y:S01]  /*9d00*/  F2FP.F16.F32.PACK_AB R26, R9, R0 ;  /* 0x00000000091a723e */ /* 0x000fe200000000ff */
[----:B------:R-:W-:Y:S01]  /*9d10*/  IMAD.MOV.U32 R182, RZ, RZ, R39 ;  /* 0x000000ffffb67224 */ /* 0x000fe200078e0027 */
[----:B------:R-:W3:Y:S01]  /*9d20*/  LDL.LU R29, [R1+0xd7c] ;  /* 0x000d7c00011d7983 */ /* 0x000ee20000300800 */
[----:B------:R-:W-:-:S02]  /*9d30*/  IMAD.MOV.U32 R183, RZ, RZ, R40 ;  /* 0x000000ffffb77224 */ /* 0x000fc400078e0028 */
[----:B------:R-:W-:Y:S01]  /*9d40*/  IMAD.MOV.U32 R187, RZ, RZ, R93 ;  /* 0x000000ffffbb7224 */ /* 0x000fe200078e005d */
[----:B------:R-:W4:Y:S01]  /*9d50*/  LDL.LU R56, [R1+0xd78] ;  /* 0x000d780001387983 */ /* 0x000f220000300800 */
[----:B------:R-:W-:Y:S02]  /*9d60*/  IMAD.MOV.U32 R190, RZ, RZ, R90 ;  /* 0x000000ffffbe7224 */ /* 0x000fe400078e005a */
[----:B------:R-:W-:Y:S01]  /*9d70*/  IMAD.MOV.U32 R191, RZ, RZ, R46 ;  /* 0x000000ffffbf7224 */ /* 0x000fe200078e002e */
[----:B------:R-:W3:Y:S01]  /*9d80*/  LDL.LU R31, [R1+0xd74] ;  /* 0x000d7400011f7983 */ /* 0x000ee20000300800 */
[----:B------:R-:W-:Y:S02]  /*9d90*/  IMAD.MOV.U32 R194, RZ, RZ, R47 ;  /* 0x000000ffffc27224 */ /* 0x000fe400078e002f */
[----:B------:R-:W-:Y:S01]  /*9da0*/  IMAD.MOV.U32 R195, RZ, RZ, R48 ;  /* 0x000000ffffc37224 */ /* 0x000fe200078e0030 */
[----:B------:R-:W4:Y:S01]  /*9db0*/  LDL.LU R58, [R1+0xd70] ;  /* 0x000d7000013a7983 */ /* 0x000f220000300800 */
        /* <DEDUP_REMOVED lines=8> */
[----:B------:R-:W3:Y:S04]  /*9e40*/  LDL.LU R59, [R1+0xd64] ;  /* 0x000d6400013b7983 */ /* 0x000ee80000300800 */
[----:B------:R-:W4:Y:S01]  /*9e50*/  LDL.LU R64, [R1+0xd60] ;  /* 0x000d600001407983 */ /* 0x000f220000300800 */
[----:B------:R-:W-:-:S03]  /*9e60*/  WARPGROUP.ARRIVE ;  /* 0x00000000000079c5 */ /* 0x000fc60000000000 */
[----:B------:R-:W3:Y:S03]  /*9e70*/  LDL.LU R61, [R1+0xd5c] ;  /* 0x000d5c00013d7983 */ /* 0x000ee60000300800 */
[----:B------:R-:W-:Y:S01]  /*9e80*/  HGMMA.64x256x16.F32 R100, R24, gdesc[UR16].tnspB, R100, gsb0 ;  /* 0x43e0001018647df0 */ /* 0x000fe20008000864 */
[----:B------:R-:W4:Y:S04]  /*9e90*/  LDL.LU R63, [R1+0xd58] ;  /* 0x000d5800013f7983 */ /* 0x000f280000300800 */
[----:B------:R-:W3:Y:S04]  /*9ea0*/  LDL.LU R62, [R1+0xd54] ;  /* 0x000d5400013e7983 */ /* 0x000ee80000300800 */
[----:B------:R-:W4:Y:S04]  /*9eb0*/  LDL.LU R66, [R1+0xd50] ;  /* 0x000d500001427983 */ /* 0x000f280000300800 */
[----:B------:R-:W3:Y:S04]  /*9ec0*/  LDL.LU R65, [R1+0xd4c] ;  /* 0x000d4c0001417983 */ /* 0x000ee80000300800 */
[----:B------:R-:W3:Y:S04]  /*9ed0*/  LDL.LU R98, [R1+0xd38] ;  /* 0x000d380001627983 */ /* 0x000ee80000300800 */
[----:B------:R-:W3:Y:S04]  /*9ee0*/  LDL.LU R99, [R1+0xd34] ;  /* 0x000d340001637983 */ /* 0x000ee80000300800 */
[----:B------:R-:W2:Y:S04]  /*9ef0*/  LDL.LU R96, [R1+0xd1c] ;  /* 0x000d1c0001607983 */ /* 0x000ea80000300800 */
[----:B------:R-:W4:Y:S04]  /*9f00*/  LDL.LU R34, [R1+0xd18] ;  /* 0x000d180001227983 */ /* 0x000f280000300800 */
[----:B------:R-:W3:Y:S04]  /*9f10*/  LDL.LU R33, [R1+0xd14] ;  /* 0x000d140001217983 */ /* 0x000ee80000300800 */
[----:B------:R-:W2:Y:S04]  /*9f20*/  LDL.LU R92, [R1+0xcec] ;  /* 0x000cec00015c7983 */ /* 0x000ea80000300800 */
[----:B------:R-:W2:Y:S04]  /*9f30*/  LDL.LU R42, [R1+0xce8] ;  /* 0x000ce800012a7983 */ /* 0x000ea80000300800 */
[----:B------:R-:W4:Y:S04]  /*9f40*/  LDL.LU R93, [R1+0xce0] ;  /* 0x000ce000015d7983 */ /* 0x000f280000300800 */
[----:B------:R-:W4:Y:S04]  /*9f50*/  LDL.LU R43, [R1+0xcdc] ;  /* 0x000cdc00012b7983 */ /* 0x000f280000300800 */
        /* <DEDUP_REMOVED lines=28> */
[----:B------:R1:W5:Y:S01]  /*a120*/  LDL.LU R20, [R1+0xc90] ;  /* 0x000c900001147983 */ /* 0x0003620000300800 */
        /* <DEDUP_REMOVED lines=61> */
[----:B------:R1:W-:Y:S04]  /*a500*/  STL.128 [R1+0x480], R100 ;  /* 0x0004806401007387 */ /* 0x0003e80000100c00 */
[----:B------:R2:W-:Y:S04]  /*a510*/  STL.128 [R1+0x490], R104 ;  /* 0x0004906801007387 */ /* 0x0005e80000100c00 */
[----:B-1----:R-:W3:Y:S04]  /*a520*/  LDL.LU.128 R100, [R1+0xa90] ;  /* 0x000a900001647983 */ /* 0x002ee80000300c00 */
[----:B--2---:R-:W2:Y:S01]  /*a530*/  LDL.LU.64 R104, [R1+0xaa0] ;  /* 0x000aa00001687983 */ /* 0x004ea20000300a00 */
[----:B------:R-:W-:Y:S01]  /*a540*/  UIADD3 UR18, UR13, 0x980, URZ ;  /* 0x000009800d127890 */ /* 0x000fe2000fffe03f */
[----:B------:R-:W-:Y:S01]  /*a550*/  UMOV UR19, 0x40000040 ;  /* 0x4000004000137882 */ /* 0x000fe20000000000 */
[----:B------:R-:W-:Y:S01]  /*a560*/  FADD R42, R42, -R92 ;  /* 0x8000005c2a2a7221 */ /* 0x000fe20000000000 */
[----:B----4-:R-:W-:Y:S01]  /*a570*/  FADD R43, R43, -R93 ;  /* 0x8000005d2b2b7221 */ /* 0x010fe20000000000 */
[----:B------:R-:W-:Y:S01]  /*a580*/  FMUL R4, R19, UR8 ;  /* 0x0000000813047c20 */ /* 0x000fe20008400000 */
[----:B------:R-:W-:Y:S01]  /*a590*/  FMUL R16, R16, UR8 ;  /* 0x0000000810107c20 */ /* 0x000fe20008400000 */
[----:B---3--:R-:W-:Y:S01]  /*a5a0*/  FADD R44, R44, -R90 ;  /* 0x8000005a2c2c7221 */ /* 0x008fe20000000000 */
[----:B------:R-:W-:Y:S01]  /*a5b0*/  FMUL R12, R12, UR8 ;  /* 0x000000080c0c7c20 */ /* 0x000fe20008400000 */
[----:B------:R-:W-:Y:S01]  /*a5c0*/  FMUL R4, R4, R42 ;  /* 0x0000002a04047220 */ /* 0x000fe20000400000 */
[----:B------:R-:W-:Y:S01]  /*a5d0*/  FMUL R16, R16, R43 ;  /* 0x0000002b10107220 */ /* 0x000fe20000400000 */
[----:B------:R-:W-:Y:S01]  /*a5e0*/  FADD R48, R48, -R88 ;  /* 0x8000005830307221 */ /* 0x000fe20000000000 */
[----:B------:R-:W-:Y:S01]  /*a5f0*/  FADD R49, R49, -R89 ;  /* 0x8000005931317221 */ /* 0x000fe20000000000 */
[----:B------:R-:W-:Y:S01]  /*a600*/  FMUL R3, R3, UR8 ;  /* 0x0000000803037c20 */ /* 0x000fe20008400000 */
[----:B------:R-:W-:Y:S01]  /*a610*/  FMUL R2, R2, UR8 ;  /* 0x0000000802027c20 */ /* 0x000fe20008400000 */
[----:B------:R-:W-:Y:S01]  /*a620*/  UIADD3 UR37, UR37, 0x1, URZ ;  /* 0x0000000125257890 */ /* 0x000fe2000fffe03f */
[----:B------:R-:W-:Y:S01]  /*a630*/  ISETP.NE.AND P2, PT, RZ, UR27, PT ;  /* 0x0000001bff007c0c */ /* 0x000fe2000bf45270 */
[----:B------:R-:W-:Y:S01]  /*a640*/  FMUL R44, R12, R44 ;  /* 0x0000002c0c2c7220 */ /* 0x000fe20000400000 */
[----:B------:R-:W-:Y:S01]  /*a650*/  F2FP.F16.F32.PACK_AB R12, R16, R4 ;  /* 0x00000004100c723e */ /* 0x000fe200000000ff */
[----:B------:R-:W-:Y:S01]  /*a660*/  FMUL R4, R3, R48 ;  /* 0x0000003003047220 */ /* 0x000fe20000400000 */
[----:B------:R-:W-:Y:S01]  /*a670*/  FMUL R2, R2, R49 ;  /* 0x0000003102027220 */ /* 0x000fe20000400000 */
[----:B------:R-:W-:Y:S01]  /*a680*/  UISETP.NE.AND UP0, UPT, UR37, 0x2, UPT ;  /* 0x000000022500788c */ /* 0x000fe2000bf05270 */
[----:B------:R-:W-:Y:S01]  /*a690*/  FADD R52, R52, -R22 ;  /* 0x8000001634347221 */ /* 0x000fe20000000000 */
[----:B------:R-:W-:Y:S01]  /*a6a0*/  FMUL R0, R0, UR8 ;  /* 0x0000000800007c20 */ /* 0x000fe20008400000 */
[--C-:B------:R-:W-:Y:S01]  /*a6b0*/  FADD R32, R32, -R96.reuse ;  /* 0x8000006020207221 */ /* 0x100fe20000000000 */
[----:B------:R-:W-:Y:S01]  /*a6c0*/  FADD R34, R34, -R96 ;  /* 0x8000006022227221 */ /* 0x000fe20000000000 */
[--C-:B------:R-:W-:Y:S01]  /*a6d0*/  FADD R33, R33, -R97.reuse ;  /* 0x8000006121217221 */ /* 0x100fe20000000000 */
[----:B------:R-:W-:Y:S01]  /*a6e0*/  FADD R35, R35, -R97 ;  /* 0x8000006123237221 */ /* 0x000fe20000000000 */
[--C-:B------:R-:W-:Y:S01]  /*a6f0*/  FADD R36, R36, -R94.reuse ;  /* 0x8000005e24247221 */ /* 0x100fe20000000000 */
[----:B------:R-:W-:Y:S01]  /*a700*/  FADD R38, R38, -R94 ;  /* 0x8000005e26267221 */ /* 0x000fe20000000000 */
[--C-:B------:R-:W-:Y:S01]  /*a710*/  FADD R37, R37, -R95.reuse ;  /* 0x8000005f25257221 */ /* 0x100fe20000000000 */
[----:B------:R-:W-:Y:S01]  /*a720*/  FADD R39, R39, -R95 ;  /* 0x8000005f27277221 */ /* 0x000fe20000000000 */
[----:B------:R-:W-:Y:S01]  /*a730*/  FADD R40, R40, -R92 ;  /* 0x8000005c28287221 */ /* 0x000fe20000000000 */
[----:B------:R-:W-:Y:S01]  /*a740*/  FADD R41, R41, -R93 ;  /* 0x8000005d29297221 */ /* 0x000fe20000000000 */
[----:B------:R-:W-:Y:S01]  /*a750*/  FADD R46, R46, -R90 ;  /* 0x8000005a2e2e7221 */ /* 0x000fe20000000000 */
[--C-:B------:R-:W-:Y:S01]  /*a760*/  FADD R45, R45, -R91.reuse ;  /* 0x8000005b2d2d7221 */ /* 0x100fe20000000000 */
[----:B------:R-:W-:Y:S01]  /*a770*/  FADD R47, R47, -R91 ;  /* 0x8000005b2f2f7221 */ /* 0x000fe20000000000 */
[----:B------:R-:W-:Y:S01]  /*a780*/  FADD R50, R50, -R88 ;  /* 0x8000005832327221 */ /* 0x000fe20000000000 */
[----:B------:R-:W-:Y:S01]  /*a790*/  FADD R51, R51, -R89 ;  /* 0x8000005933337221 */ /* 0x000fe20000000000 */
[----:B------:R-:W-:Y:S01]  /*a7a0*/  FADD R54, R54, -R22 ;  /* 0x8000001636367221 */ /* 0x000fe20000000000 */
[----:B------:R-:W-:Y:S01]  /*a7b0*/  FMUL R66, R66, UR8 ;  /* 0x0000000842427c20 */ /* 0x000fe20008400000 */
[----:B------:R-:W-:Y:S01]  /*a7c0*/  FMUL R65, R65, UR8 ;  /* 0x0000000841417c20 */ /* 0x000fe20008400000 */
[----:B------:R-:W-:Y:S01]  /*a7d0*/  FMUL R63, R63, UR8 ;  /* 0x000000083f3f7c20 */ /* 0x000fe20008400000 */
[----:B------:R-:W-:Y:S01]  /*a7e0*/  FMUL R62, R62, UR8 ;  /* 0x000000083e3e7c20 */ /* 0x000fe20008400000 */
[----:B------:R-:W-:Y:S01]  /*a7f0*/  FMUL R64, R64, UR8 ;  /* 0x0000000840407c20 */ /* 0x000fe20008400000 */
[----:B------:R-:W-:Y:S01]  /*a800*/  FMUL R61, R61, UR8 ;  /* 0x000000083d3d7c20 */ /* 0x000fe20008400000 */
[----:B------:R-:W-:Y:S01]  /*a810*/  FMUL R60, R60, UR8 ;  /* 0x000000083c3c7c20 */ /* 0x000fe20008400000 */
[----:B------:R-:W-:Y:S01]  /*a820*/  FMUL R59, R59, UR8 ;  /* 0x000000083b3b7c20 */ /* 0x000fe20008400000 */
[--C-:B------:R-:W-:Y:S01]  /*a830*/  FADD R53, R53, -R23.reuse ;  /* 0x8000001735357221 */ /* 0x100fe20000000000 */
        /* <DEDUP_REMOVED lines=19> */
[----:B------:R-:W-:Y:S01]  /*a970*/  F2FP.F16.F32.PACK_AB R4, R2, R4 ;  /* 0x000000040204723e */ /* 0x000fe200000000ff */
[----:B------:R-:W-:Y:S01]  /*a980*/  USEL UR11, URZ, 0x1, UP0 ;  /* 0x000000013f0b7887 */ /* 0x000fe20008000000 */
[----:B------:R-:W-:Y:S01]  /*a990*/  FMUL R2, R0, R52 ;  /* 0x0000003400027220 */ /* 0x000fe20000400000 */
        /* <DEDUP_REMOVED lines=18> */
[----:B------:R-:W-:Y:S01]  /*aac0*/  USEL UR37, UR37, URZ, UP0 ;  /* 0x0000003f25257287 */ /* 0x000fe20008000000 */
[----:B------:R-:W-:-:S06]  /*aad0*/  WARPGROUP.ARRIVE ;  /* 0x00000000000079c5 */ /* 0x000fcc0000000000 */
[----:B------:R-:W-:Y:S01]  /*aae0*/  HGMMA.64x256x16.F32 R108, R24, gdesc[UR16].tnspB, R108, gsb0 ;  /* 0x43e00010186c7df0 */ /* 0x000fe2000800086c */
[----:B------:R-:W-:Y:S01]  /*aaf0*/  ULOP3.LUT UR6, UR6, UR11, URZ, 0x3c, !UPT ;  /* 0x0000000b06067292 */ /* 0x000fe2000f8e3c3f */
[----:B------:R-:W-:Y:S02]  /*ab00*/  F2FP.F16.F32.PACK_AB R23, R23, R32 ;  /* 0x000000201717723e */ /* 0x000fe400000000ff */
[----:B------:R-:W-:Y:S02]  /*ab10*/  F2FP.F16.F32.PACK_AB R22, R22, R34 ;  /* 0x000000221616723e */ /* 0x000fe400000000ff */
[----:B------:R-:W-:Y:S02]  /*ab20*/  F2FP.F16.F32.PACK_AB R21, R21, R28 ;  /* 0x0000001c1515723e */ /* 0x000fe400000000ff */
[----:B------:R-:W-:Y:S01]  /*ab30*/  F2FP.F16.F32.PACK_AB R19, R29, R30 ;  /* 0x0000001e1d13723e */ /* 0x000fe200000000ff */
[----:B------:R-:W-:Y:S01]  /*ab40*/  FMUL R66, R66, R102 ;  /* 0x0000006642427220 */ /* 0x000fe20000400000 */
[----:B------:R-:W-:Y:S01]  /*ab50*/  FMUL R64, R64, R100 ;  /* 0x0000006440407220 */ /* 0x000fe20000400000 */
[----:B--2---:R-:W-:Y:S01]  /*ab60*/  FMUL R63, R63, R105 ;  /* 0x000000693f3f7220 */ /* 0x004fe20000400000 */
[----:B------:R-:W-:Y:S01]  /*ab70*/  FMUL R60, R60, R104 ;  /* 0x000000683c3c7220 */ /* 0x000fe20000400000 */
[----:B------:R-:W-:-:S02]  /*ab80*/  F2FP.F16.F32.PACK_AB R13, R17, R18 ;  /* 0x00000012110d723e */ /* 0x000fc400000000ff */
[----:B------:R-:W-:Y:S02]  /*ab90*/  F2FP.F16.F32.PACK_AB R8, R8, R44 ;  /* 0x0000002c0808723e */ /* 0x000fe400000000ff */
[----:B------:R-:W-:Y:S02]  /*aba0*/  F2FP.F16.F32.PACK_AB R5, R5, R14 ;  /* 0x0000000e0505723e */ /* 0x000fe400000000ff */
[----:B------:R-:W-:Y:S02]  /*abb0*/  F2FP.F16.F32.PACK_AB R3, R3, R6 ;  /* 0x000000060303723e */ /* 0x000fe400000000ff */
[----:B------:R-:W-:Y:S02]  /*abc0*/  F2FP.F16.F32.PACK_AB R2, R9, R2 ;  /* 0x000000020902723e */ /* 0x000fe400000000ff */
[----:B------:R-:W-:Y:S01]  /*abd0*/  F2FP.F16.F32.PACK_AB R0, R0, R10 ;  /* 0x0000000a0000723e */ /* 0x000fe200000000ff */
[----:B------:R-:W-:Y:S02]  /*abe0*/  WARPGROUP.DEPBAR.LE gsb0, 0x0 ;  /* 0x00008000000079c5 */ /* 0x000fe40000010000 */
[----:B------:R1:W-:Y:S04]  /*abf0*/  STL.128 [R1+0x280], R108 ;  /* 0x0002806c01007387 */ /* 0x0003e80000100c00 */
        /* <DEDUP_REMOVED lines=30> */
[----:B------:R1:W-:Y:S01]  /*ade0*/  STL.128 [R1+0x470], R232 ;  /* 0x000470e801007387 */ /* 0x0003e20000100c00 */
[----:B------:R-:W-:Y:S01]  /*adf0*/  FMUL R26, R65, R99 ;  /* 0x00000063411a7220 */ /* 0x000fe20000400000 */
[----:B------:R-:W-:Y:S01]  /*ae00*/  FMUL R27, R62, R103 ;  /* 0x000000673e1b7220 */ /* 0x000fe20000400000 */
[----:B------:R-:W-:Y:S01]  /*ae10*/  FMUL R24, R61, R98 ;  /* 0x000000623d187220 */ /* 0x000fe20000400000 */
[----:B------:R-:W-:-:S02]  /*ae20*/  FMUL R25, R59, R101 ;  /* 0x000000653b197220 */ /* 0x000fc40000400000 */
[----:B------:R-:W-:Y:S02]  /*ae30*/  F2FP.F16.F32.PACK_AB R26, R26, R66 ;  /* 0x000000421a1a723e */ /* 0x000fe400000000ff */
[----:B------:R-:W-:Y:S02]  /*ae40*/  F2FP.F16.F32.PACK_AB R27, R27, R63 ;  /* 0x0000003f1b1b723e */ /* 0x000fe400000000ff */
[----:B------:R-:W-:Y:S02]  /*ae50*/  F2FP.F16.F32.PACK_AB R25, R25, R60 ;  /* 0x0000003c1919723e */ /* 0x000fe400000000ff */
[----:B------:R-:W-:Y:S01]  /*ae60*/  F2FP.F16.F32.PACK_AB R24, R24, R64 ;  /* 0x000000401818723e */ /* 0x000fe200000000ff */
[----:B------:R-:W-:Y:S06]  /*ae70*/  @P2 BRA `(.L_x_24) ;  /* 0x0000000000182947 */ /* 0x000fec0003800000 */
[----:B------:R-:W-:Y:S01]  /*ae80*/  ULEA UR11, UR37, UR38, 0x1 ;  /* 0x00000026250b7291 */ /* 0x000fe2000f8e083f */
[----:B------:R-:W-:-:S03]  /*ae90*/  IMAD.U32 R6, RZ, RZ, UR6 ;  /* 0x00000006ff067e24 */ /* 0x000fc6000f8e00ff */
[----:B------:R-:W-:Y:S02]  /*aea0*/  ULEA UR11, UR11, UR36, 0x3 ;  /* 0x000000240b0b7291 */ /* 0x000fe4000f8e183f */
[----:B------:R-:W-:-:S07]  /*aeb0*/  SHF.L.U32 R6, R6, 0x1f, RZ ;  /* 0x0000001f06067819 */ /* 0x000fce00000006ff */
[----:B------:R-:W2:Y:S02]  /*aec0*/  SYNCS.PHASECHK.TRANS64.TRYWAIT P1, [UR11+0xc44a0], R6 ;  /* 0x0c44a006ff0075a7 */ /* 0x000ea4000802014b */
[----:B--2---:R-:W-:Y:S05]  /*aed0*/  @!P1 BRA `(.L_x_25) ;  /* 0x000001d400049947 */ /* 0x004fea0003800000 */
.L_x_24:
[----:B-----5:R3:W-:Y:S04]  /*aee0*/  STS [R20+0x40000], R27 ;  /* 0x0400001b14007388 */ /* 0x0207e80000000800 */
[----:B------:R3:W-:Y:S04]  /*aef0*/  STS [R20+0x40400], R26 ;  /* 0x0404001a14007388 */ /* 0x0007e80000000800 */
        /* <DEDUP_REMOVED lines=13> */
[----:B------:R3:W-:Y:S01]  /*afd0*/  STS [R20+0x40780], R0 ;  /* 0x0407800014007388 */ /* 0x0007e20000000800 */
[----:B------:R-:W-:Y:S01]  /*afe0*/  @!PT LDS RZ, [RZ] ;  /* 0x00000000fffff984 */ /* 0x000fe20000000800 */
[----:B------:R-:W-:Y:S01]  /*aff0*/  @!PT LDS RZ, [RZ] ;  /* 0x00000000fffff984 */ /* 0x000fe20000000800 */
[----:B------:R-:W-:Y:S01]  /*b000*/  @!PT LDS RZ, [RZ] ;  /* 0x00000000fffff984 */ /* 0x000fe20000000800 */
[----:B------:R-:W-:Y:S01]  /*b010*/  @!PT LDS RZ, [RZ] ;  /* 0x00000000fffff984 */ /* 0x000fe20000000800 */
[----:B------:R4:W-:Y:S06]  /*b020*/  MEMBAR.ALL.CTA ;  /* 0x0000000000007992 */ /* 0x0009ec0000008000 */
[----:B----4-:R-:W4:Y:S01]  /*b030*/  FENCE.VIEW.ASYNC.S ;  /* 0x00000000000073c6 */ /* 0x010f220000000000 */
[----:B------:R-:W-:Y:S05]  /*b040*/  @P2 BRA `(.L_x_26) ;  /* 0x0000000000242947 */ /* 0x000fea0003800000 */
[----:B------:R-:W-:Y:S02]  /*b050*/  USHF.L.U32 UR11, UR37, 0x1, URZ ;  /* 0x00000001250b7899 */ /* 0x000fe4000800063f */
[----:B------:R-:W-:Y:S02]  /*b060*/  UIADD3 UR37, UR37, 0x1, URZ ;  /* 0x0000000125257890 */ /* 0x000fe4000fffe03f */
[----:B------:R-:W-:Y:S02]  /*b070*/  ULOP3.LUT UR11, UR11, 0xfffffffe, UR21, 0xe2, !UPT ;  /* 0xfffffffe0b0b7892 */ /* 0x000fe4000f8ee215 */
[----:B------:R-:W-:Y:S02]  /*b080*/  UISETP.NE.AND UP0, UPT, UR37, 0x2, UPT ;  /* 0x000000022500788c */ /* 0x000fe4000bf05270 */
[----:B------:R-:W-:Y:S02]  /*b090*/  ULEA UR11, UR11, UR36, 0x3 ;  /* 0x000000240b0b7291 */ /* 0x000fe4000f8e183f */
[----:B------:R-:W-:-:S07]  /*b0a0*/  USEL UR37, UR37, URZ, UP0 ;  /* 0x0000003f25257287 */ /* 0x000fce0008000000 */
[----:B----4-:R-:W-:Y:S01]  /*b0b0*/  SYNCS.ARRIVE.TRANS64.A1T0 RZ, [UR11+0xc44a0], RZ ;  /* 0x0c44a0ffffff79a7 */ /* 0x010fe2000810000b */
[----:B------:R-:W-:-:S04]  /*b0c0*/  USEL UR11, URZ, 0x1, UP0 ;  /* 0x000000013f0b7887 */ /* 0x000fc80008000000 */
[----:B------:R-:W-:-:S12]  /*b0d0*/  ULOP3.LUT UR6, UR6, UR11, URZ, 0x3c, !UPT ;  /* 0x0000000b06067292 */ /* 0x000fd8000f8e3c3f */
.L_x_26:
[----:B------:R-:W-:-:S06]  /*b0e0*/  UISETP.NE.AND UP0, UPT, UR27, 0x1, UPT ;  /* 0x000000011b00788c */ /* 0x000fcc000bf05270 */
[----:B------:R-:W-:-:S13]  /*b0f0*/  PLOP3.LUT P1, PT, PT, PT, UP0, 0x80, 0x0 ;  /* 0x000000000000781c */ /* 0x000fda0003f2f008 */
[----:B------:R-:W-:Y:S05]  /*b100*/  @!P1 BRA `(.L_x_27) ;  /* 0x0000003000609947 */ /* 0x000fea0003800000 */
[----:B---3--:R-:W3:Y:S04]  /*b110*/  LDL.LU.128 R24, [R1+0x680] ;  /* 0x0006800001187983 */ /* 0x008ee80000300c00 */
[----:B------:R-:W2:Y:S04]  /*b120*/  LDL.LU.128 R28, [R1+0x690] ;  /* 0x00069000011c7983 */ /* 0x000ea80000300c00 */
        /* <DEDUP_REMOVED lines=19> */
[----:B-1----:R-:W4:Y:S04]  /*b260*/  LDL.LU.128 R108, [R1+0x7d0] ;  /* 0x0007d000016c7983 */ /* 0x002f280000300c00 */
        /* <DEDUP_REMOVED lines=10> */
[----:B------:R-:W-:Y:S04]  /*b310*/  STL [R1+0xb40], R20 ;  /* 0x000b401401007387 */ /* 0x000fe80000100800 */
[----:B---3--:R1:W-:Y:S04]  /*b320*/  STL.128 [R1+0xe00], R24 ;  /* 0x000e001801007387 */ /* 0x0083e80000100c00 */
[----:B--2---:R2:W-:Y:S04]  /*b330*/  STL.128 [R1+0xe10], R28 ;  /* 0x000e101c01007387 */ /* 0x0045e80000100c00 */
[----:B----4-:R3:W-:Y:S04]  /*b340*/  STL.128 [R1+0xe20], R32 ;  /* 0x000e202001007387 */ /* 0x0107e80000100c00 */
        /* <DEDUP_REMOVED lines=29> */
[----:B-1----:R-:W4:Y:S04]  /*b520*/  LDL.LU.128 R24, [R1+0x880] ;  /* 0x0008800001187983 */ /* 0x002f280000300c00 */
[----:B--2---:R-:W2:Y:S04]  /*b530*/  LDL.LU.128 R28, [R1+0x890] ;  /* 0x00089000011c7983 */ /* 0x004ea80000300c00 */
[----:B---3--:R-:W2:Y:S04]  /*b540*/  LDL.LU.128 R32, [R1+0x8a0] ;  /* 0x0008a00001207983 */ /* 0x008ea80000300c00 */
[----:B----4-:R-:W2:Y:S04]  /*b550*/  LDL.LU.128 R36, [R1+0x8b0] ;  /* 0x0008b00001247983 */ /* 0x010ea80000300c00 */
        /* <DEDUP_REMOVED lines=28> */
[----:B------:R-:W-:-:S04]  /*b720*/  UIADD3 UR10, UR36, 0x40000, URZ ;  /* 0x00040000240a7890 */ /* 0x000fc8000fffe03f */
[----:B------:R-:W-:-:S04]  /*b730*/  USHF.R.U32.HI UR10, URZ, 0x4, UR10 ;  /* 0x000000043f0a7899 */ /* 0x000fc8000801160a */
[----:B------:R-:W-:-:S04]  /*b740*/  ULOP3.LUT UR10, UR10, 0x3fff, URZ, 0xc0, !UPT ;  /* 0x00003fff0a0a7892 */ /* 0x000fc8000f8ec03f */
[----:B------:R-:W-:Y:S02]  /*b750*/  ULOP3.LUT UR10, UR10, 0x80000, URZ, 0xfc, !UPT ;  /* 0x000800000a0a7892 */ /* 0x000fe4000f8efc3f */
[----:B------:R-:W-:Y:S02]  /*b760*/  ULEA UR5, UR5, UR20, 0xc ;  /* 0x0000001405057291 */ /* 0x000fe4000f8e603f */
[----:B------:R-:W-:Y:S01]  /*b770*/  ULEA UR10, UR27, UR10, 0x9 ;  /* 0x0000000a1b0a7291 */ /* 0x000fe2000f8e483f */
[----:B------:R-:W-:Y:S01]  /*b780*/  UMOV UR19, 0x40000040 ;  /* 0x4000004000137882 */ /* 0x000fe20000000000 */
[----:B------:R-:W-:-:S03]  /*b790*/  UMOV UR17, 0x40 ;  /* 0x0000004000117882 */ /* 0x000fc60000000000 */
[----:B------:R-:W-:Y:S02]  /*b7a0*/  UMOV UR18, UR5 ;  /* 0x0000000500127c82 */ /* 0x000fe40008000000 */
[----:B------:R-:W-:Y:S01]  /*b7b0*/  UMOV UR16, UR10 ;  /* 0x0000000a00107c82 */ /* 0x000fe20008000000 */
[----:B--2---:R-:W-:-:S06]  /*b7c0*/  WARPGROUP.ARRIVE ;  /* 0x00000000000079c5 */ /* 0x004fcc0000000000 */
[----:B------:R-:W-:Y:S03]  /*b7d0*/  HGMMA.64x256x16.F32 R24, gdesc[UR16].tnspB, R24, gsb0 ;  /* 0x43e00000101879f0 */ /* 0x000fe60008000818 */
        /* <DEDUP_REMOVED lines=95> */
[----:B-1----:R-:W2:Y:S01]  /*bdd0*/  LDL.LU.128 R44, [R1+0xe50] ;  /* 0x000e5000012c7983 */ /* 0x002ea20000300c00 */
        /* <DEDUP_REMOVED lines=43> */
[----:B------:R-:W-:Y:S02]  /*c090*/  IMAD.MOV.U32 R6, RZ, RZ, R146 ;  /* 0x000000ffff067224 */ /* 0x000fe400078e0092 */
[----:B------:R-:W-:-:S02]  /*c0a0*/  IMAD.MOV.U32 R5, RZ, RZ, R147 ;  /* 0x000000ffff057224 */ /* 0x000fc400078e0093 */
[----:B------:R-:W-:Y:S01]  /*c0b0*/  IMAD.MOV.U32 R3, RZ, RZ, R149 ;  /* 0x000000ffff037224 */ /* 0x000fe200078e0095 */
[----:B------:R-:W2:Y:S01]  /*c0c0*/  LDL.LU.128 R144, [R1+0xfe0] ;  /* 0x000fe00001907983 */ /* 0x000ea20000300c00 */
[----:B------:R-:W-:Y:S02]  /*c0d0*/  IMAD.MOV.U32 R2, RZ, RZ, R150 ;  /* 0x000000ffff027224 */ /* 0x000fe400078e0096 */
[----:B------:R-:W-:Y:S02]  /*c0e0*/  IMAD.MOV.U32 R0, RZ, RZ, R151 ;  /* 0x000000ffff007224 */ /* 0x000fe400078e0097 */
[----:B------:R-:W2:Y:S01]  /*c0f0*/  LDL.LU.128 R148, [R1+0xff0] ;  /* 0x000ff00001947983 */ /* 0x000ea20000300c00 */
[----:B------:R-:W-:Y:S01]  /*c100*/  UIADD3 UR18, UR5, 0x800, URZ ;  /* 0x0000080005127890 */ /* 0x000fe2000fffe03f */
[----:B------:R-:W-:Y:S01]  /*c110*/  UMOV UR19, 0x40000040 ;  /* 0x4000004000137882 */ /* 0x000fe20000000000 */
[----:B--2---:R-:W-:-:S07]  /*c120*/  WARPGROUP.ARRIVE ;  /* 0x00000000000079c5 */ /* 0x004fce0000000000 */
[----:B------:R-:W-:Y:S03]  /*c130*/  HGMMA.64x256x16.F32 R24, gdesc[UR16].tnspB, R24, gsb0 ;  /* 0x43e00000101879f0 */ /* 0x000fe60008000818 */
[----:B------:R-:W-:Y:S02]  /*c140*/  WARPGROUP.DEPBAR.LE gsb0, 0x0 ;  /* 0x00008000000079c5 */ /* 0x000fe40000010000 */
[----:B------:R-:W-:Y:S04]  /*c150*/  STL.128 [R1+0xda0], R128 ;  /* 0x000da08001007387 */ /* 0x000fe80000100c00 */
[----:B------:R-:W-:Y:S04]  /*c160*/  STL.128 [R1+0xd90], R124 ;  /* 0x000d907c01007387 */ /* 0x000fe80000100c00 */
[----:B------:R1:W-:Y:S04]  /*c170*/  STL.128 [R1+0xd80], R120 ;  /* 0x000d807801007387 */ /* 0x0003e80000100c00 */
[----:B------:R2:W-:Y:S04]  /*c180*/  STL.128 [R1+0xd70], R116 ;  /* 0x000d707401007387 */ /* 0x0005e80000100c00 */
[----:B------:R3:W-:Y:S04]  /*c190*/  STL.128 [R1+0xd60], R112 ;  /* 0x000d607001007387 */ /* 0x0007e80000100c00 */
[----:B------:R4:W-:Y:S04]  /*c1a0*/  STL.128 [R1+0xd50], R108 ;  /* 0x000d506c01007387 */ /* 0x0009e80000100c00 */
[----:B-1----:R-:W4:Y:S04]  /*c1b0*/  LDL.LU R120, [R1+0x8b0] ;  /* 0x0008b00001787983 */ /* 0x002f280000300800 */
[----:B--2---:R-:W2:Y:S04]  /*c1c0*/  LDL.LU R116, [R1+0x8a0] ;  /* 0x0008a00001747983 */ /* 0x004ea80000300800 */
[----:B---3--:R-:W2:Y:S04]  /*c1d0*/  LDL.LU R112, [R1+0x890] ;  /* 0x0008900001707983 */ /* 0x008ea80000300800 */
[----:B----4-:R-:W2:Y:S04]  /*c1e0*/  LDL.LU R108, [R1+0x880] ;  /* 0x00088000016c7983 */ /* 0x010ea80000300800 */
[----:B------:R-:W2:Y:S04]  /*c1f0*/  LDL.LU R109, [R1+0x884] ;  /* 0x00088400016d7983 */ /* 0x000ea80000300800 */
        /* <DEDUP_REMOVED lines=15> */
[----:B------:R-:W2:Y:S01]  /*c2f0*/  LDL.LU R128, [R1+0x8d0] ;  /* 0x0008d00001807983 */ /* 0x000ea20000300800 */
[----:B------:R-:W-:Y:S01]  /*c300*/  IMAD.MOV.U32 R129, RZ, RZ, R235 ;  /* 0x000000ffff817224 */ /* 0x000fe200078e00eb */
[----:B------:R-:W-:Y:S01]  /*c310*/  MOV R235, R0 ;  /* 0x0000000000eb7202 */ /* 0x000fe20000000f00 */
[----:B------:R-:W-:Y:S01]  /*c320*/  IMAD.MOV.U32 R130, RZ, RZ, R234 ;  /* 0x000000ffff827224 */ /* 0x000fe200078e00ea */
[----:B------:R1:W-:Y:S01]  /*c330*/  STL.128 [R1+0xdf0], R148 ;  /* 0x000df09401007387 */ /* 0x0003e20000100c00 */
[----:B------:R-:W-:-:S03]  /*c340*/  IMAD.MOV.U32 R131, RZ, RZ, R233 ;  /* 0x000000ffff837224 */ /* 0x000fc600078e00e9 */
[----:B------:R3:W-:Y:S01]  /*c350*/  STL.128 [R1+0xde0], R144 ;  /* 0x000de09001007387 */ /* 0x0007e20000100c00 */
[----:B------:R-:W-:-:S03]  /*c360*/  IMAD.MOV.U32 R233, RZ, RZ, R3 ;  /* 0x000000ffffe97224 */ /* 0x000fc600078e0003 */
[----:B------:R4:W-:Y:S01]  /*c370*/  STL.128 [R1+0xdd0], R140 ;  /* 0x000dd08c01007387 */ /* 0x0009e20000100c00 */
[----:B------:R-:W-:-:S03]  /*c380*/  IMAD.MOV.U32 R234, RZ, RZ, R2 ;  /* 0x000000ffffea7224 */ /* 0x000fc600078e0002 */
[----:B------:R4:W-:Y:S04]  /*c390*/  STL.128 [R1+0xdc0], R136 ;  /* 0x000dc08801007387 */ /* 0x0009e80000100c00 */
[----:B------:R4:W-:Y:S01]  /*c3a0*/  STL.128 [R1+0xdb0], R132 ;  /* 0x000db08401007387 */ /* 0x0009e20000100c00 */
[----:B-1----:R-:W-:Y:S02]  /*c3b0*/  IMAD.MOV.U32 R148, RZ, RZ, R216 ;  /* 0x000000ffff947224 */ /* 0x002fe400078e00d8 */
[----:B------:R-:W-:Y:S01]  /*c3c0*/  IMAD.MOV.U32 R149, RZ, RZ, R215 ;  /* 0x000000ffff957224 */ /* 0x000fe200078e00d7 */
[----:B---3--:R-:W-:Y:S01]  /*c3d0*/  MOV R146, R218 ;  /* 0x000000da00927202 */ /* 0x008fe20000000f00 */
[----:B------:R-:W-:Y:S02]  /*c3e0*/  IMAD.MOV.U32 R144, RZ, RZ, R220 ;  /* 0x000000ffff907224 */ /* 0x000fe400078e00dc */
[----:B------:R-:W-:-:S02]  /*c3f0*/  IMAD.MOV.U32 R145, RZ, RZ, R219 ;  /* 0x000000ffff917224 */ /* 0x000fc400078e00db */
[----:B----4-:R-:W-:Y:S02]  /*c400*/  IMAD.MOV.U32 R140, RZ, RZ, R224 ;  /* 0x000000ffff8c7224 */ /* 0x010fe400078e00e0 */
[----:B------:R-:W-:Y:S01]  /*c410*/  IMAD.MOV.U32 R141, RZ, RZ, R223 ;  /* 0x000000ffff8d7224 */ /* 0x000fe200078e00df */
[----:B------:R-:W-:Y:S01]  /*c420*/  MOV R139, R225 ;  /* 0x000000e1008b7202 */ /* 0x000fe20000000f00 */
[----:B------:R-:W-:Y:S01]  /*c430*/  IMAD.MOV.U32 R136, RZ, RZ, R228 ;  /* 0x000000ffff887224 */ /* 0x000fe200078e00e4 */
[----:B------:R-:W-:Y:S01]  /*c440*/  MOV R228, R8 ;  /* 0x0000000800e47202 */ /* 0x000fe20000000f00 */
[----:B------:R-:W-:Y:S01]  /*c450*/  IMAD.MOV.U32 R137, RZ, RZ, R227 ;  /* 0x000000ffff897224 */ /* 0x000fe200078e00e3 */
[----:B------:R-:W-:Y:S01]  /*c460*/  MOV R132, R232 ;  /* 0x000000e800847202 */ /* 0x000fe20000000f00 */
[----:B------:R-:W-:Y:S02]  /*c470*/  IMAD.MOV.U32 R133, RZ, RZ, R231 ;  /* 0x000000ffff857224 */ /* 0x000fe400078e00e7 */
[----:B------:R-:W-:-:S02]  /*c480*/  IMAD.MOV.U32 R134, RZ, RZ, R230 ;  /* 0x000000ffff867224 */ /* 0x000fc400078e00e6 */
[----:B------:R-:W-:Y:S02]  /*c490*/  IMAD.MOV.U32 R135, RZ, RZ, R229 ;  /* 0x000000ffff877224 */ /* 0x000fe400078e00e5 */
[----:B------:R-:W-:Y:S02]  /*c4a0*/  IMAD.MOV.U32 R138, RZ, RZ, R226 ;  /* 0x000000ffff8a7224 */ /* 0x000fe400078e00e2 */
[----:B------:R-:W-:Y:S02]  /*c4b0*/  IMAD.MOV.U32 R142, RZ, RZ, R222 ;  /* 0x000000ffff8e7224 */ /* 0x000fe400078e00de */
[----:B------:R-:W-:Y:S01]  /*c4c0*/  IMAD.MOV.U32 R143, RZ, RZ, R221 ;  /* 0x000000ffff8f7224 */ /* 0x000fe200078e00dd */
[----:B------:R-:W-:Y:S01]  /*c4d0*/  MOV R221, R15 ;  /* 0x0000000f00dd7202 */ /* 0x000fe20000000f00 */
[----:B------:R-:W-:Y:S02]  /*c4e0*/  IMAD.MOV.U32 R147, RZ, RZ, R217 ;  /* 0x000000ffff937224 */ /* 0x000fe400078e00d9 */
        /* <DEDUP_REMOVED lines=19> */
[----:B------:R-:W-:Y:S01]  /*c620*/  IMAD.MOV.U32 R232, RZ, RZ, R4 ;  /* 0x000000ffffe87224 */ /* 0x000fe200078e0004 */
[----:B------:R-:W-:Y:S02]  /*c630*/  UIADD3 UR18, UR5, 0x80, URZ ;  /* 0x0000008005127890 */ /* 0x000fe4000fffe03f */
[----:B------:R-:W-:Y:S01]  /*c640*/  UIADD3 UR16, UR10, 0x10, URZ ;  /* 0x000000100a107890 */ /* 0x000fe2000fffe03f */
[----:B------:R-:W-:Y:S01]  /*c650*/  UMOV UR19, 0x40000040 ;  /* 0x4000004000137882 */ /* 0x000fe20000000000 */
[----:B------:R-:W-:Y:S01]  /*c660*/  UMOV UR17, 0x40 ;  /* 0x0000004000117882 */ /* 0x000fe20000000000 */
[----:B--2---:R-:W-:-:S06]  /*c670*/  WARPGROUP.ARRIVE ;  /* 0x00000000000079c5 */ /* 0x004fcc0000000000 */
[----:B------:R-:W-:Y:S03]  /*c680*/  HGMMA.64x256x16.F32 R108, gdesc[UR16].tnspB, R108, gsb0 ;  /* 0x43e00000106c79f0 */ /* 0x000fe6000800086c */
        /* <DEDUP_REMOVED lines=45> */
[----:B------:R-:W-:Y:S01]  /*c960*/  STL.128 [R1+0xa70], R232 ;  /* 0x000a70e801007387 */ /* 0x000fe20000100c00 */
        /* <DEDUP_REMOVED lines=67> */
[----:B------:R-:W-:-:S02]  /*cda0*/  UIADD3 UR18, UR5, 0x100, URZ ;  /* 0x0000010005127890 */ /* 0x000fc4000fffe03f */
[----:B------:R-:W-:Y:S01]  /*cdb0*/  UIADD3 UR16, UR10, 0x20, URZ ;  /* 0x000000200a107890 */ /* 0x000fe2000fffe03f */
[----:B------:R-:W-:Y:S01]  /*cdc0*/  UMOV UR19, 0x40000040 ;  /* 0x4000004000137882 */ /* 0x000fe20000000000 */
[----:B------:R-:W-:Y:S01]  /*cdd0*/  UMOV UR17, 0x40 ;  /* 0x0000004000117882 */ /* 0x000fe20000000000 */
        /* <DEDUP_REMOVED lines=180> */
[----:B------:R-:W-:-:S02]  /*d920*/  IMAD.MOV.U32 R130, RZ, RZ, R235 ;  /* 0x000000ffff827224 */ /* 0x000fc400078e00eb */
        /* <DEDUP_REMOVED lines=9> */
[----:B-1----:R-:W-:Y:S01]  /*d9c0*/  IMAD.MOV.U32 R148, RZ, RZ, R217 ;  /* 0x000000ffff947224 */ /* 0x002fe200078e00d9 */
[----:B------:R-:W-:Y:S01]  /*d9d0*/  MOV R151, R214 ;  /* 0x000000d600977202 */ /* 0x000fe20000000f00 */
[----:B------:R-:W-:Y:S01]  /*d9e0*/  IMAD.MOV.U32 R149, RZ, RZ, R216 ;  /* 0x000000ffff957224 */ /* 0x000fe200078e00d8 */
[----:B---3--:R-:W-:Y:S01]  /*d9f0*/  MOV R145, R220 ;  /* 0x000000dc00917202 */ /* 0x008fe20000000f00 */
[----:B------:R-:W-:Y:S01]  /*da00*/  IMAD.MOV.U32 R144, RZ, RZ, R221 ;  /* 0x000000ffff907224 */ /* 0x000fe200078e00dd */
[----:B------:R-:W-:Y:S01]  /*da10*/  UIADD3 UR18, UR5, 0x180, URZ ;  /* 0x0000018005127890 */ /* 0x000fe2000fffe03f */
[----:B------:R-:W-:Y:S01]  /*da20*/  IMAD.MOV.U32 R146, RZ, RZ, R219 ;  /* 0x000000ffff927224 */ /* 0x000fe200078e00db */
[----:B------:R-:W-:Y:S01]  /*da30*/  MOV R219, R17 ;  /* 0x0000001100db7202 */ /* 0x000fe20000000f00 */
[----:B----4-:R-:W-:Y:S01]  /*da40*/  IMAD.MOV.U32 R140, RZ, RZ, R225 ;  /* 0x000000ffff8c7224 */ /* 0x010fe200078e00e1 */
[----:B------:R-:W-:Y:S01]  /*da50*/  MOV R225, R11 ;  /* 0x0000000b00e17202 */ /* 0x000fe20000000f00 */
[----:B------:R-:W-:Y:S01]  /*da60*/  IMAD.MOV.U32 R141, RZ, RZ, R224 ;  /* 0x000000ffff8d7224 */ /* 0x000fe200078e00e0 */
[----:B------:R-:W-:Y:S01]  /*da70*/  MOV R139, R226 ;  /* 0x000000e2008b7202 */ /* 0x000fe20000000f00 */
[----:B------:R-:W-:Y:S01]  /*da80*/  IMAD.MOV.U32 R136, RZ, RZ, R229 ;  /* 0x000000ffff887224 */ /* 0x000fe200078e00e5 */
[----:B------:R-:W-:Y:S01]  /*da90*/  UIADD3 UR16, UR10, 0x30, URZ ;  /* 0x000000300a107890 */ /* 0x000fe2000fffe03f */
[----:B------:R-:W-:Y:S01]  /*daa0*/  IMAD.MOV.U32 R137, RZ, RZ, R228 ;  /* 0x000000ffff897224 */ /* 0x000fe200078e00e4 */
[----:B------:R-:W-:Y:S01]  /*dab0*/  MOV R133, R232 ;  /* 0x000000e800857202 */ /* 0x000fe20000000f00 */
[----:B------:R-:W-:Y:S01]  /*dac0*/  IMAD.MOV.U32 R132, RZ, RZ, R233 ;  /* 0x000000ffff847224 */ /* 0x000fe200078e00e9 */
[----:B------:R-:W-:Y:S01]  /*dad0*/  UMOV UR19, 0x40000040 ;  /* 0x4000004000137882 */ /* 0x000fe20000000000 */
[----:B------:R-:W-:Y:S01]  /*dae0*/  IMAD.MOV.U32 R134, RZ, RZ, R231 ;  /* 0x000000ffff867224 */ /* 0x000fe200078e00e7 */
[----:B------:R-:W-:Y:S01]  /*daf0*/  MOV R231, R5 ;  /* 0x0000000500e77202 */ /* 0x000fe20000000f00 */
[----:B------:R-:W-:Y:S01]  /*db00*/  IMAD.MOV.U32 R135, RZ, RZ, R230 ;  /* 0x000000ffff877224 */ /* 0x000fe200078e00e6 */
[----:B------:R-:W-:Y:S01]  /*db10*/  UMOV UR17, 0x40 ;  /* 0x0000004000117882 */ /* 0x000fe20000000000 */
[----:B------:R-:W-:Y:S01]  /*db20*/  IMAD.MOV.U32 R138, RZ, RZ, R227 ;  /* 0x000000ffff8a7224 */ /* 0x000fe200078e00e3 */
[----:B------:R1:W5:Y:S01]  /*db30*/  LDL.LU R20, [R1+0xb40] ;  /* 0x000b400001147983 */ /* 0x0003620000300800 */
        /* <DEDUP_REMOVED lines=20> */
[----:B------:R-:W-:-:S06]  /*dc80*/  IMAD.MOV.U32 R233, RZ, RZ, R3 ;  /* 0x000000ffffe97224 */ /* 0x000fcc00078e0003 */
        /* <DEDUP_REMOVED lines=14> */
[----:B--2---:R-:W2:Y:S04]  /*dd70*/  LDL.LU.128 R136, [R1+0xb00] ;  /* 0x000b000001887983 */ /* 0x004ea80000300c00 */
[----:B---3--:R-:W2:Y:S04]  /*dd80*/  LDL.LU.128 R140, [R1+0xb10] ;  /* 0x000b1000018c7983 */ /* 0x008ea80000300c00 */
[----:B----4-:R-:W2:Y:S04]  /*dd90*/  LDL.LU.128 R144, [R1+0xb20] ;  /* 0x000b200001907983 */ /* 0x010ea80000300c00 */
[----:B-1----:R-:W2:Y:S04]  /*dda0*/  LDL.LU.128 R148, [R1+0xb30] ;  /* 0x000b300001947983 */ /* 0x002ea80000300c00 */
        /* <DEDUP_REMOVED lines=8> */
[----:B------:R-:W-:Y:S01]  /*de30*/  UMOV UR19, 0x40000040 ;  /* 0x4000004000137882 */ /* 0x000fe20000000000 */
[----:B------:R-:W-:Y:S01]  /*de40*/  UISETP.NE.AND UP0, UPT, UR30, 0x3, UPT ;  /* 0x000000031e00788c */ /* 0x000fe2000bf05270 */
        /* <DEDUP_REMOVED lines=21> */
[----:B------:R-:W-:Y:S01]  /*dfa0*/  PLOP3.LUT P2, PT, PT, PT, UP0, 0x80, 0x0 ;  /* 0x000000000000781c */ /* 0x000fe20003f4f008 */
[----:B--2---:R-:W-:-:S06]  /*dfb0*/  WARPGROUP.ARRIVE ;  /* 0x00000000000079c5 */ /* 0x004fcc0000000000 */
[----:B------:R-:W-:Y:S03]  /*dfc0*/  HGMMA.64x256x16.F32 R24, gdesc[UR16].tnspB, R24, gsb0 ;  /* 0x43e00000101879f0 */ /* 0x000fe60008000818 */
        /* <DEDUP_REMOVED lines=33> */
[----:B------:R-:W-:Y:S05]  /*e1e0*/  @!P2 BRA `(.L_x_28) ;  /* 0x000000000004a947 */ /* 0x000fea0003800000 */
[----:B------:R-:W-:Y:S01]  /*e1f0*/  BPT.TRAP 0x1 ;  /* 0x000000040000795c */ /* 0x000fe20000300000 */
.L_x_28:
[----:B------:R-:W-:Y:S01]  /*e200*/  ULEA UR5, UR4, UR36, 0x3 ;  /* 0x0000002404057291 */ /* 0x000fe2000f8e183f */
[----:B------:R-:W-:-:S05]  /*e210*/  IMAD.U32 R0, RZ, RZ, UR25 ;  /* 0x00000019ff007e24 */ /* 0x000fca000f8e00ff */
[----:B------:R-:W-:-:S04]  /*e220*/  SHF.L.U32 R0, R0, 0x1f, RZ ;  /* 0x0000001f00007819 */ /* 0x000fc800000006ff */
[----:B------:R-:W2:Y:S02]  /*e230*/  SYNCS.PHASECHK.TRANS64.TRYWAIT P1, [UR5+0xc4490], R0 ;  /* 0x0c449000ff0075a7 */ /* 0x000ea40008020145 */
[----:B--2---:R-:W-:Y:S05]  /*e240*/  @!P1 BRA `(.L_x_29) ;  /* 0x000001a000409947 */ /* 0x004fea0003800000 */
.L_x_185:
[----:B------:R-:W-:Y:S05]  /*e250*/  @!P2 BRA `(.L_x_30) ;  /* 0x000000000004a947 */ /* 0x000fea0003800000 */
[----:B------:R-:W-:Y:S01]  /*e260*/  BPT.TRAP 0x1 ;  /* 0x000000040000795c */ /* 0x000fe20000300000 */
.L_x_30:
[----:B------:R-:W-:Y:S01]  /*e270*/  SYNCS.ARRIVE.TRANS64.A1T0 RZ, [UR5+0xc4480], RZ ;  /* 0x0c4480ffffff79a7 */ /* 0x000fe20008100005 */
[----:B------:R-:W-:Y:S05]  /*e280*/  BRA `(.L_x_31) ;  /* 0x000000cc006c7947 */ /* 0x000fea0003800000 */
.L_x_27:
[----:B------:R-:W-:Y:S01]  /*e290*/  ULEA UR11, UR37, UR38, 0x1 ;  /* 0x00000026250b7291 */ /* 0x000fe2000f8e083f */
[----:B---3--:R-:W-:-:S03]  /*e2a0*/  MOV R0, UR6 ;  /* 0x0000000600007c02 */ /* 0x008fc60008000f00 */
[----:B------:R-:W-:Y:S01]  /*e2b0*/  ULEA UR11, UR11, UR10, 0x3 ;  /* 0x0000000a0b0b7291 */ /* 0x000fe2000f8e183f */
[----:B------:R-:W-:-:S08]  /*e2c0*/  SHF.L.U32 R0, R0, 0x1f, RZ ;  /* 0x0000001f00007819 */ /* 0x000fd000000006ff */
[----:B----4-:R-:W3:Y:S02]  /*e2d0*/  SYNCS.PHASECHK.TRANS64.TRYWAIT P1, [UR11], R0 ;  /* 0x00000000ff0075a7 */ /* 0x010ee4000802014b */
[----:B---3--:R-:W-:Y:S05]  /*e2e0*/  @!P1 BRA `(.L_x_32) ;  /* 0x000001a000309947 */ /* 0x008fea0003800000 */
.L_x_186:
[----:B------:R-:W-:Y:S01]  /*e2f0*/  UIADD3 UR11, UR36, 0x40000, URZ ;  /* 0x00040000240b7890 */ /* 0x000fe2000fffe03f */
[----:B-1----:R-:W-:Y:S01]  /*e300*/  WARPGROUP.ARRIVE ;  /* 0x00000000000079c5 */ /* 0x002fe20000000000 */
[----:B------:R-:W-:Y:S01]  /*e310*/  ULOP3.LUT UR13, UR26, 0x2000000, URZ, 0xfc, !UPT ;  /* 0x020000001a0d7892 */ /* 0x000fe2000f8efc3f */
[----:B------:R1:W-:Y:S01]  /*e320*/  STL [R1+0xd40], R20 ;  /* 0x000d401401007387 */ /* 0x0003e20000100800 */
[----:B------:R-:W-:Y:S02]  /*e330*/  USHF.R.U32.HI UR11, URZ, 0x4, UR11 ;  /* 0x000000043f0b7899 */ /* 0x000fe4000801160b */
[----:B------:R-:W-:Y:S02]  /*e340*/  ULOP3.LUT UR23, UR12, 0x2000, URZ, 0x3c, !UPT ;  /* 0x000020000c177892 */ /* 0x000fe4000f8e3c3f */
[----:B------:R-:W-:Y:S02]  /*e350*/  ULOP3.LUT UR22, UR11, 0x3fff, URZ, 0xc0, !UPT ;  /* 0x00003fff0b167892 */ /* 0x000fe4000f8ec03f */
[----:B------:R-:W-:-:S02]  /*e360*/  UIADD3 UR18, UR23, UR13, URZ ;  /* 0x0000000d17127290 */ /* 0x000fc4000fffe03f */
[----:B------:R-:W-:Y:S01]  /*e370*/  ULOP3.LUT UR11, UR22, 0x400000, URZ, 0xfc, !UPT ;  /* 0x00400000160b7892 */ /* 0x000fe2000f8efc3f */
[----:B------:R-:W-:Y:S01]  /*e380*/  UMOV UR19, 0x40000040 ;  /* 0x4000004000137882 */ /* 0x000fe20000000000 */
[----:B------:R-:W-:-:S05]  /*e390*/  UMOV UR17, 0x8 ;  /* 0x0000000800117882 */ /* 0x000fca0000000000 */
[----:B------:R-:W-:Y:S02]  /*e3a0*/  UMOV UR16, UR11 ;  /* 0x0000000b00107c82 */ /* 0x000fe40008000000 */
[----:B------:R-:W-:Y:S01]  /*e3b0*/  HGMMA.64x256x16.F32 R24, gdesc[UR16].tnspA.tnspB, RZ, !UPT, gsb0 ;  /* 0x63e00000101879f0 */ /* 0x000fe2000c0008ff */
[----:B------:R-:W-:Y:S01]  /*e3c0*/  UIADD3 UR18, UR23, 0x800, UR13 ;  /* 0x0000080017127890 */ /* 0x000fe2000fffe00d */
[----:B------:R-:W-:Y:S01]  /*e3d0*/  UMOV UR19, 0x40000040 ;  /* 0x4000004000137882 */ /* 0x000fe20000000000 */
        /* <DEDUP_REMOVED lines=34> */
[----:B--2---:R-:W-:Y:S01]  /*e600*/  MOV R6, R146 ;  /* 0x0000009200067202 */ /* 0x004fe20000000f00 */
        /* <DEDUP_REMOVED lines=62> */
[----:B-1----:R-:W-:Y:S02]  /*e9f0*/  IMAD.MOV.U32 R20, RZ, RZ, R132 ;  /* 0x000000ffff147224 */ /* 0x002fe400078e0084 */
        /* <DEDUP_REMOVED lines=14> */
[----:B---3--:R-:W-:Y:S02]  /*eae0*/  IMAD.MOV.U32 R2, RZ, RZ, R150 ;  /* 0x000000ffff027224 */ /* 0x008fe400078e0096 */
[----:B------:R-:W-:Y:S02]  /*eaf0*/  IMAD.MOV.U32 R0, RZ, RZ, R151 ;  /* 0x000000ffff007224 */ /* 0x000fe400078e0097 */
[----:B--2---:R-:W-:-:S06]  /*eb00*/  WARPGROUP.ARRIVE ;  /* 0x00000000000079c5 */ /* 0x004fcc0000000000 */
[----:B------:R-:W-:Y:S03]  /*eb10*/  HGMMA.64x256x16.F32 R24, gdesc[UR16].tnspA.tnspB, RZ, !UPT, gsb0 ;  /* 0x63e00000101879f0 */ /* 0x000fe6000c0008ff */
        /* <DEDUP_REMOVED lines=28> */
[----:B------:R-:W-:Y:S01]  /*ece0*/  MOV R129, R235 ;  /* 0x000000eb00817202 */ /* 0x000fe20000000f00 */
[----:B------:R-:W-:-:S02]  /*ecf0*/  IMAD.MOV.U32 R130, RZ, RZ, R234 ;  /* 0x000000ffff827224 */ /* 0x000fc400078e00ea */
[----:B------:R1:W-:Y:S01]  /*ed00*/  STL.128 [R1+0x1c00], R148 ;  /* 0x001c009401007387 */ /* 0x0003e20000100c00 */
[----:B------:R-:W-:-:S03]  /*ed10*/  IMAD.MOV.U32 R131, RZ, RZ, R233 ;  /* 0x000000ffff837224 */ /* 0x000fc600078e00e9 */
[----:B------:R3:W-:Y:S01]  /*ed20*/  STL.128 [R1+0x1bf0], R144 ;  /* 0x001bf09001007387 */ /* 0x0007e20000100c00 */
[----:B------:R-:W-:-:S03]  /*ed30*/  IMAD.MOV.U32 R233, RZ, RZ, R3 ;  /* 0x000000ffffe97224 */ /* 0x000fc600078e0003 */
[----:B------:R4:W-:Y:S01]  /*ed40*/  STL.128 [R1+0x1be0], R140 ;  /* 0x001be08c01007387 */ /* 0x0009e20000100c00 */
[----:B------:R-:W-:-:S03]  /*ed50*/  IMAD.MOV.U32 R234, RZ, RZ, R2 ;  /* 0x000000ffffea7224 */ /* 0x000fc600078e0002 */
[----:B------:R4:W-:Y:S01]  /*ed60*/  STL.128 [R1+0x1bd0], R136 ;  /* 0x001bd08801007387 */ /* 0x0009e20000100c00 */
[----:B------:R-:W-:-:S03]  /*ed70*/  IMAD.MOV.U32 R235, RZ, RZ, R0 ;  /* 0x000000ffffeb7224 */ /* 0x000fc600078e0000 */
[----:B------:R4:W-:Y:S01]  /*ed80*/  STL.128 [R1+0x1bc0], R132 ;  /* 0x001bc08401007387 */ /* 0x0009e20000100c00 */
[----:B-1----:R-:W-:Y:S02]  /*ed90*/  IMAD.MOV.U32 R148, RZ, RZ, R216 ;  /* 0x000000ffff947224 */ /* 0x002fe400078e00d8 */
[----:B------:R-:W-:Y:S01]  /*eda0*/  IMAD.MOV.U32 R149, RZ, RZ, R215 ;  /* 0x000000ffff957224 */ /* 0x000fe200078e00d7 */
[----:B---3--:R-:W-:Y:S01]  /*edb0*/  MOV R147, R217 ;  /* 0x000000d900937202 */ /* 0x008fe20000000f00 */
[----:B------:R-:W-:Y:S01]  /*edc0*/  IMAD.MOV.U32 R144, RZ, RZ, R220 ;  /* 0x000000ffff907224 */ /* 0x000fe200078e00dc */
[----:B------:R-:W-:Y:S01]  /*edd0*/  MOV R220, R16 ;  /* 0x0000001000dc7202 */ /* 0x000fe20000000f00 */
[----:B------:R-:W-:Y:S01]  /*ede0*/  IMAD.MOV.U32 R145, RZ, RZ, R219 ;  /* 0x000000ffff917224 */ /* 0x000fe200078e00db */
[----:B----4-:R-:W-:Y:S01]  /*edf0*/  MOV R141, R223 ;  /* 0x000000df008d7202 */ /* 0x010fe20000000f00 */
[----:B------:R-:W-:Y:S02]  /*ee00*/  IMAD.MOV.U32 R140, RZ, RZ, R224 ;  /* 0x000000ffff8c7224 */ /* 0x000fe400078e00e0 */
[----:B------:R-:W-:-:S02]  /*ee10*/  IMAD.MOV.U32 R142, RZ, RZ, R222 ;  /* 0x000000ffff8e7224 */ /* 0x000fc400078e00de */
[----:B------:R-:W-:Y:S02]  /*ee20*/  IMAD.MOV.U32 R136, RZ, RZ, R228 ;  /* 0x000000ffff887224 */ /* 0x000fe400078e00e4 */
[----:B------:R-:W-:Y:S01]  /*ee30*/  IMAD.MOV.U32 R137, RZ, RZ, R227 ;  /* 0x000000ffff897224 */ /* 0x000fe200078e00e3 */
[----:B------:R-:W-:Y:S01]  /*ee40*/  MOV R135, R229 ;  /* 0x000000e500877202 */ /* 0x000fe20000000f00 */
[----:B------:R-:W-:Y:S01]  /*ee50*/  IMAD.MOV.U32 R132, RZ, RZ, R232 ;  /* 0x000000ffff847224 */ /* 0x000fe200078e00e8 */
[----:B------:R-:W-:Y:S01]  /*ee60*/  MOV R232, R4 ;  /* 0x0000000400e87202 */ /* 0x000fe20000000f00 */
[----:B------:R-:W-:Y:S02]  /*ee70*/  IMAD.MOV.U32 R133, RZ, RZ, R231 ;  /* 0x000000ffff857224 */ /* 0x000fe400078e00e7 */
[----:B------:R-:W-:Y:S02]  /*ee80*/  IMAD.MOV.U32 R134, RZ, RZ, R230 ;  /* 0x000000ffff867224 */ /* 0x000fe400078e00e6 */
[----:B------:R-:W-:Y:S01]  /*ee90*/  IMAD.MOV.U32 R138, RZ, RZ, R226 ;  /* 0x000000ffff8a7224 */ /* 0x000fe200078e00e2 */
[----:B------:R-:W-:Y:S01]  /*eea0*/  MOV R226, R10 ;  /* 0x0000000a00e27202 */ /* 0x000fe20000000f00 */
[----:B------:R-:W-:-:S02]  /*eeb0*/  IMAD.MOV.U32 R139, RZ, RZ, R225 ;  /* 0x000000ffff8b7224 */ /* 0x000fc400078e00e1 */
[----:B------:R-:W-:Y:S02]  /*eec0*/  IMAD.MOV.U32 R143, RZ, RZ, R221 ;  /* 0x000000ffff8f7224 */ /* 0x000fe400078e00dd */
[----:B------:R-:W-:Y:S02]  /*eed0*/  IMAD.MOV.U32 R146, RZ, RZ, R218 ;  /* 0x000000ffff927224 */ /* 0x000fe400078e00da */
[----:B------:R-:W-:Y:S01]  /*eee0*/  IMAD.MOV.U32 R150, RZ, RZ, R214 ;  /* 0x000000ffff967224 */ /* 0x000fe200078e00d6 */
[----:B------:R-:W-:Y:S01]  /*eef0*/  MOV R214, R22 ;  /* 0x0000001600d67202 */ /* 0x000fe20000000f00 */
        /* <DEDUP_REMOVED lines=16> */
[----:B------:R-:W-:Y:S01]  /*f000*/  IMAD.MOV.U32 R231, RZ, RZ, R5 ;  /* 0x000000ffffe77224 */ /* 0x000fe200078e0005 */
[----:B------:R-:W-:Y:S02]  /*f010*/  UIADD3 UR18, UR23, 0x80, UR13 ;  /* 0x0000008017127890 */ /* 0x000fe4000fffe00d */
[----:B------:R-:W-:Y:S01]  /*f020*/  UIADD3 UR16, UR11, 0x80, URZ ;  /* 0x000000800b107890 */ /* 0x000fe2000fffe03f */
[----:B------:R-:W-:Y:S01]  /*f030*/  UMOV UR19, 0x40000040 ;  /* 0x4000004000137882 */ /* 0x000fe20000000000 */
[----:B------:R-:W-:Y:S01]  /*f040*/  UMOV UR17, 0x8 ;  /* 0x0000000800117882 */ /* 0x000fe20000000000 */
[----:B--2---:R-:W-:-:S06]  /*f050*/  WARPGROUP.ARRIVE ;  /* 0x00000000000079c5 */ /* 0x004fcc0000000000 */
[----:B------:R-:W-:Y:S03]  /*f060*/  HGMMA.64x256x16.F32 R108, gdesc[UR16].tnspA.tnspB, R108, gsb0 ;  /* 0x63e00000106c79f0 */ /* 0x000fe6000800086c */
        /* <DEDUP_REMOVED lines=23> */
[----:B------:R-:W-:Y:S01]  /*f1e0*/  UIADD3 UR18, UR23, 0x880, UR13 ;  /* 0x0000088017127890 */ /* 0x000fe2000fffe00d */
        /* <DEDUP_REMOVED lines=89> */
[----:B------:R-:W-:-:S02]  /*f780*/  UIADD3 UR18, UR23, 0x100, UR13 ;  /* 0x0000010017127890 */ /* 0x000fc4000fffe00d */
[----:B------:R-:W-:Y:S01]  /*f790*/  UIADD3 UR16, UR11, 0x100, URZ ;  /* 0x000001000b107890 */ /* 0x000fe2000fffe03f */
[----:B------:R-:W-:Y:S01]  /*f7a0*/  UMOV UR19, 0x40000040 ;  /* 0x4000004000137882 */ /* 0x000fe20000000000 */
[----:B------:R-:W-:Y:S01]  /*f7b0*/  UMOV UR17, 0x8 ;  /* 0x0000000800117882 */ /* 0x000fe20000000000 */
[----:B--2---:R-:W-:-:S06]  /*f7c0*/  WARPGROUP.ARRIVE ;  /* 0x00000000000079c5 */ /* 0x004fcc0000000000 */
[----:B------:R-:W-:Y:S03]  /*f7d0*/  HGMMA.64x256x16.F32 R24, gdesc[UR16].tnspA.tnspB, R24, gsb0 ;  /* 0x63e00000101879f0 */ /* 0x000fe60008000818 */
        /* <DEDUP_REMOVED lines=113> */
[----:B-1----:R-:W2:Y:S01]  /*fef0*/  LDL.LU.128 R44, [R1+0x19b0] ;  /* 0x0019b000012c7983 */ /* 0x002ea20000300c00 */
        /* <DEDUP_REMOVED lines=29> */
[----:B------:R-:W2:Y:S04]  /*100d0*/  LDL.LU.128 R28, [R1+0x1970] ;  /* 0x00197000011c7983 */ /* 0x000ea80000300c00 */
[----:B------:R-:W2:Y:S04]  /*100e0*/  LDL.LU.128 R148, [R1+0x1b50] ;  /* 0x001b500001947983 */ /* 0x000ea80000300c00 */
[----:B------:R-:W2:Y:S01]  /*100f0*/  LDL.LU.128 R24, [R1+0x1960] ;  /* 0x0019600001187983 */ /* 0x000ea20000300c00 */
[----:B------:R-:W-:Y:S01]  /*10100*/  UIADD3 UR18, UR23, 0x900, UR13 ;  /* 0x0000090017127890 */ /* 0x000fe2000fffe00d */
[----:B------:R-:W-:Y:S01]  /*10110*/  UMOV UR19, 0x40000040 ;  /* 0x4000004000137882 */ /* 0x000fe20000000000 */
[----:B--2---:R-:W-:-:S07]  /*10120*/  WARPGROUP.ARRIVE ;  /* 0x00000000000079c5 */ /* 0x004fce0000000000 */
[----:B------:R-:W-:Y:S03]  /*10130*/  HGMMA.64x256x16.F32 R24, gdesc[UR16].tnspA.tnspB, R24, gsb0 ;  /* 0x63e00000101879f0 */ /* 0x000fe60008000818 */
        /* <DEDUP_REMOVED lines=54> */
[----:B------:R-:W-:Y:S01]  /*104a0*/  IMAD.MOV.U32 R135, RZ, RZ, R229 ;  /* 0x000000ffff877224 */ /* 0x000fe200078e00e5 */
[----:B------:R-:W-:Y:S01]  /*104b0*/  MOV R229, R7 ;  /* 0x0000000700e57202 */ /* 0x000fe20000000f00 */
[----:B------:R-:W-:Y:S02]  /*104c0*/  IMAD.MOV.U32 R139, RZ, RZ, R225 ;  /* 0x000000ffff8b7224 */ /* 0x000fe400078e00e1 */
[----:B------:R-:W-:Y:S02]  /*104d0*/  IMAD.MOV.U32 R142, RZ, RZ, R222 ;  /* 0x000000ffff8e7224 */ /* 0x000fe400078e00de */
        /* <DEDUP_REMOVED lines=140> */
[----:B------:R-:W-:-:S02]  /*10da0*/  UIADD3 UR18, UR12, UR13, URZ ;  /* 0x0000000d0c127290 */ /* 0x000fc4000fffe03f */
        /* <DEDUP_REMOVED lines=630> */
[----:B---3--:R-:W3:Y:S04]  /*13510*/  LDL.LU.128 R132, [R1+0x6e0] ;  /* 0x0006e00001847983 */ /* 0x008ee80000300c00 */
[----:B------:R-:W3:Y:S04]  /*13520*/  LDL.LU.128 R144, [R1+0x710] ;  /* 0x0007100001907983 */ /* 0x000ee80000300c00 */
[----:B------:R-:W3:Y:S04]  /*13530*/  LDL.LU.128 R148, [R1+0x720] ;  /* 0x0007200001947983 */ /* 0x000ee80000300c00 */
[----:B------:R-:W-:Y:S04]  /*13540*/  STL.128 [R1+0xad0], R124 ;  /* 0x000ad07c01007387 */ /* 0x000fe80000100c00 */
[----:B------:R-:W-:Y:S04]  /*13550*/  STL.128 [R1+0xac0], R120 ;  /* 0x000ac07801007387 */ /* 0x000fe80000100c00 */
[----:B------:R1:W-:Y:S04]  /*13560*/  STL.128 [R1+0xab0], R116 ;  /* 0x000ab07401007387 */ /* 0x0003e80000100c00 */
[----:B------:R1:W-:Y:S04]  /*13570*/  STL.128 [R1+0xaa0], R112 ;  /* 0x000aa07001007387 */ /* 0x0003e80000100c00 */
[----:B------:R1:W-:Y:S04]  /*13580*/  STL.128 [R1+0xa90], R108 ;  /* 0x000a906c01007387 */ /* 0x0003e80000100c00 */
[----:B----4-:R-:W4:Y:S04]  /*13590*/  LDL.LU.128 R128, [R1+0x6d0] ;  /* 0x0006d00001807983 */ /* 0x010f280000300c00 */
[----:B-1----:R-:W4:Y:S04]  /*135a0*/  LDL.LU.128 R116, [R1+0x6a0] ;  /* 0x0006a00001747983 */ /* 0x002f280000300c00 */
[----:B------:R-:W4:Y:S04]  /*135b0*/  LDL.LU.128 R112, [R1+0x690] ;  /* 0x0006900001707983 */ /* 0x000f280000300c00 */
[----:B------:R-:W4:Y:S04]  /*135c0*/  LDL.LU.128 R108, [R1+0x680] ;  /* 0x00068000016c7983 */ /* 0x000f280000300c00 */
[----:B------:R-:W4:Y:S04]  /*135d0*/  LDL.LU.128 R120, [R1+0x6b0] ;  /* 0x0006b00001787983 */ /* 0x000f280000300c00 */
[----:B------:R-:W4:Y:S04]  /*135e0*/  LDL.LU.128 R124, [R1+0x6c0] ;  /* 0x0006c000017c7983 */ /* 0x000f280000300c00 */
        /* <DEDUP_REMOVED lines=22> */
[----:B--2---:R-:W-:Y:S04]  /*13750*/  STL.128 [R1+0x1310], R136 ;  /* 0x0013108801007387 */ /* 0x004fe80000100c00 */
[----:B---3--:R-:W-:Y:S04]  /*13760*/  STL.128 [R1+0x1300], R132 ;  /* 0x0013008401007387 */ /* 0x008fe80000100c00 */
[----:B------:R-:W-:Y:S04]  /*13770*/  STL.128 [R1+0x1330], R144 ;  /* 0x0013309001007387 */ /* 0x000fe80000100c00 */
[----:B------:R-:W-:Y:S04]  /*13780*/  STL.128 [R1+0x1340], R148 ;  /* 0x0013409401007387 */ /* 0x000fe80000100c00 */
[----:B----4-:R-:W-:Y:S04]  /*13790*/  STL.128 [R1+0x12f0], R128 ;  /* 0x0012f08001007387 */ /* 0x010fe80000100c00 */
        /* <DEDUP_REMOVED lines=58> */
[----:B------:R-:W-:-:S02]  /*13b40*/  ULOP3.LUT UR22, UR22, 0x80000, URZ, 0xfc, !UPT ;  /* 0x0008000016167892 */ /* 0x000fc4000f8efc3f */
[----:B------:R-:W-:Y:S01]  /*13b50*/  ULEA UR5, UR5, UR20, 0xc ;  /* 0x0000001405057291 */ /* 0x000fe2000f8e603f */
[----:B------:R-:W3:Y:S01]  /*13b60*/  LDL.LU.128 R152, [R1+0x730] ;  /* 0x0007300001987983 */ /* 0x000ee20000300c00 */
[----:B------:R-:W-:Y:S01]  /*13b70*/  UIADD3 UR16, UR22, 0x200, URZ ;  /* 0x0000020016107890 */ /* 0x000fe2000fffe03f */
[----:B------:R-:W-:Y:S01]  /*13b80*/  UMOV UR19, 0x40000040 ;  /* 0x4000004000137882 */ /* 0x000fe20000000000 */
[----:B------:R-:W-:Y:S01]  /*13b90*/  UMOV UR17, 0x40 ;  /* 0x0000004000117882 */ /* 0x000fe20000000000 */
[----:B------:R-:W3:Y:S02]  /*13ba0*/  LDL.LU.128 R156, [R1+0x740] ;  /* 0x00074000019c7983 */ /* 0x000ee40000300c00 */
[----:B------:R-:W-:Y:S02]  /*13bb0*/  UMOV UR18, UR5 ;  /* 0x0000000500127c82 */ /* 0x000fe40008000000 */
        /* <DEDUP_REMOVED lines=47> */
[----:B------:R-:W3:Y:S01]  /*13eb0*/  LDL.LU.128 R140, [R1+0x1320] ;  /* 0x00132000018c7983 */ /* 0x000ee20000300c00 */
[----:B------:R-:W-:-:S02]  /*13ec0*/  IMAD.MOV.U32 R4, RZ, RZ, R148 ;  /* 0x000000ffff047224 */ /* 0x000fc400078e0094 */
[----:B------:R-:W-:Y:S01]  /*13ed0*/  IMAD.MOV.U32 R3, RZ, RZ, R149 ;  /* 0x000000ffff037224 */ /* 0x000fe200078e0095 */
[----:B------:R-:W3:Y:S01]  /*13ee0*/  LDL.LU.128 R144, [R1+0x1330] ;  /* 0x0013300001907983 */ /* 0x000ee20000300c00 */
[----:B------:R-:W-:Y:S02]  /*13ef0*/  IMAD.MOV.U32 R2, RZ, RZ, R150 ;  /* 0x000000ffff027224 */ /* 0x000fe400078e0096 */
[----:B------:R-:W-:Y:S01]  /*13f00*/  IMAD.MOV.U32 R0, RZ, RZ, R151 ;  /* 0x000000ffff007224 */ /* 0x000fe200078e0097 */
[----:B------:R-:W3:Y:S04]  /*13f10*/  LDL.LU.128 R136, [R1+0x1310] ;  /* 0x0013100001887983 */ /* 0x000ee80000300c00 */
[----:B------:R-:W3:Y:S04]  /*13f20*/  LDL.LU.128 R148, [R1+0x1340] ;  /* 0x0013400001947983 */ /* 0x000ee80000300c00 */
[----:B------:R-:W3:Y:S04]  /*13f30*/  LDL.LU.128 R132, [R1+0x1300] ;  /* 0x0013000001847983 */ /* 0x000ee80000300c00 */
[----:B-1----:R-:W3:Y:S04]  /*13f40*/  LDL.LU.128 R128, [R1+0x12f0] ;  /* 0x0012f00001807983 */ /* 0x002ee80000300c00 */
[----:B------:R-:W3:Y:S04]  /*13f50*/  LDL.LU.128 R124, [R1+0x12e0] ;  /* 0x0012e000017c7983 */ /* 0x000ee80000300c00 */
[----:B------:R-:W3:Y:S04]  /*13f60*/  LDL.LU.128 R120, [R1+0x12d0] ;  /* 0x0012d00001787983 */ /* 0x000ee80000300c00 */
[----:B------:R-:W3:Y:S04]  /*13f70*/  LDL.LU.128 R116, [R1+0x12c0] ;  /* 0x0012c00001747983 */ /* 0x000ee80000300c00 */
[----:B------:R-:W3:Y:S04]  /*13f80*/  LDL.LU.128 R112, [R1+0x12b0] ;  /* 0x0012b00001707983 */ /* 0x000ee80000300c00 */
[----:B------:R-:W3:Y:S04]  /*13f90*/  LDL.LU.128 R108, [R1+0x12a0] ;  /* 0x0012a000016c7983 */ /* 0x000ee80000300c00 */
        /* <DEDUP_REMOVED lines=22> */
[----:B--2---:R-:W2:Y:S04]  /*14100*/  LDL.LU.128 R96, [R1+0x1270] ;  /* 0x0012700001607983 */ /* 0x004ea80000300c00 */
        /* <DEDUP_REMOVED lines=19> */
[----:B------:R-:W-:Y:S01]  /*14240*/  UIADD3 UR18, UR5, 0x800, URZ ;  /* 0x0000080005127890 */ /* 0x000fe2000fffe03f */
[----:B------:R-:W-:Y:S01]  /*14250*/  UMOV UR19, 0x40000040 ;  /* 0x4000004000137882 */ /* 0x000fe20000000000 */
[----:B---3--:R-:W-:-:S07]  /*14260*/  WARPGROUP.ARRIVE ;  /* 0x00000000000079c5 */ /* 0x008fce0000000000 */
[----:B------:R-:W-:Y:S01]  /*14270*/  HGMMA.64x256x16.F32 R108, gdesc[UR16].tnspB, R108, gsb0 ;  /* 0x43e00000106c79f0 */ /* 0x000fe2000800086c */
[----:B------:R-:W-:Y:S04]  /*14280*/  STL.128 [R1+0x1060], R92 ;  /* 0x0010605c01007387 */ /* 0x000fe80000100c00 */
[----:B--2---:R-:W-:Y:S04]  /*14290*/  STL.128 [R1+0x1070], R96 ;  /* 0x0010706001007387 */ /* 0x004fe80000100c00 */
        /* <DEDUP_REMOVED lines=115> */
[----:B-1----:R-:W2:Y:S04]  /*149d0*/  LDL.LU R108, [R1+0x9d0] ;  /* 0x0009d000016c7983 */ /* 0x002ea80000300800 */
        /* <DEDUP_REMOVED lines=93> */
[----:B-1----:R-:W2:Y:S04]  /*14fb0*/  LDL.LU.128 R92, [R1+0x1060] ;  /* 0x00106000015c7983 */ /* 0x002ea80000300c00 */
[----:B---3--:R-:W3:Y:S04]  /*14fc0*/  LDL.LU.128 R96, [R1+0x1070] ;  /* 0x0010700001607983 */ /* 0x008ee80000300c00 */
        /* <DEDUP_REMOVED lines=21> */
[----:B--2---:R-:W-:-:S07]  /*15120*/  WARPGROUP.ARRIVE ;  /* 0x00000000000079c5 */ /* 0x004fce0000000000 */
[----:B------:R-:W-:Y:S01]  /*15130*/  HGMMA.64x256x16.F32 R108, gdesc[UR16].tnspB, R108, gsb0 ;  /* 0x43e00000106c79f0 */ /* 0x000fe2000800086c */
[----:B------:R-:W-:Y:S04]  /*15140*/  STL.128 [R1+0xe60], R92 ;  /* 0x000e605c01007387 */ /* 0x000fe80000100c00 */
[----:B---3--:R-:W-:Y:S04]  /*15150*/  STL.128 [R1+0xe70], R96 ;  /* 0x000e706001007387 */ /* 0x008fe80000100c00 */
        /* <DEDUP_REMOVED lines=128> */
[----:B------:R-:W-:Y:S04]  /*15960*/  STL.128 [R1+0x9a0], R96 ;  /* 0x0009a06001007387 */ /* 0x000fe80000100c00 */
[----:B------:R-:W-:Y:S04]  /*15970*/  STL.128 [R1+0x9b0], R100 ;  /* 0x0009b06401007387 */ /* 0x000fe80000100c00 */
[----:B------:R3:W-:Y:S04]  /*15980*/  STL.128 [R1+0x9c0], R104 ;  /* 0x0009c06801007387 */ /* 0x0007e80000100c00 */
        /* <DEDUP_REMOVED lines=18> */
[----:B---3--:R-:W3:Y:S04]  /*15ab0*/  LDL.LU.128 R104, [R1+0xe90] ;  /* 0x000e900001687983 */ /* 0x008ee80000300c00 */
[----:B------:R-:W3:Y:S04]  /*15ac0*/  LDL.LU.128 R100, [R1+0xe80] ;  /* 0x000e800001647983 */ /* 0x000ee80000300c00 */
[----:B------:R-:W3:Y:S01]  /*15ad0*/  LDL.LU.128 R96, [R1+0xe70] ;  /* 0x000e700001607983 */ /* 0x000ee20000300c00 */
[----:B------:R-:W-:Y:S01]  /*15ae0*/  UIADD3 UR18, UR5, 0x900, URZ ;  /* 0x0000090005127890 */ /* 0x000fe2000fffe03f */
[----:B------:R-:W-:Y:S01]  /*15af0*/  UMOV UR19, 0x40000040 ;  /* 0x4000004000137882 */ /* 0x000fe20000000000 */
[----:B--2---:R-:W-:-:S07]  /*15b00*/  WARPGROUP.ARRIVE ;  /* 0x00000000000079c5 */ /* 0x004fce0000000000 */
[----:B------:R-:W-:Y:S01]  /*15b10*/  HGMMA.64x256x16.F32 R108, gdesc[UR16].tnspB, R108, gsb0 ;  /* 0x43e00000106c79f0 */ /* 0x000fe2000800086c */
        /* <DEDUP_REMOVED lines=18> */
[----:B---3--:R-:W-:Y:S04]  /*15c40*/  STL.128 [R1+0xc80], R104 ;  /* 0x000c806801007387 */ /* 0x008fe80000100c00 */
[----:B------:R-:W-:Y:S04]  /*15c50*/  STL.128 [R1+0xc70], R100 ;  /* 0x000c706401007387 */ /* 0x000fe80000100c00 */
        /* <DEDUP_REMOVED lines=85> */
[----:B--2---:R-:W3:Y:S04]  /*161b0*/  LDL.LU R96, [R1+0x9a0] ;  /* 0x0009a00001607983 */ /* 0x004ee80000300800 */
        /* <DEDUP_REMOVED lines=41> */
[----:B------:R-:W-:Y:S01]  /*16450*/  UIADD3 UR18, UR5, 0x180, URZ ;  /* 0x0000018005127890 */ /* 0x000fe2000fffe03f */
[----:B------:R-:W-:Y:S01]  /*16460*/  IMAD.MOV.U32 R135, RZ, RZ, R17 ;  /* 0x000000ffff877224 */ /* 0x000fe200078e0011 */
[----:B------:R-:W-:Y:S01]  /*16470*/  UIADD3 UR16, UR22, 0x230, URZ ;  /* 0x0000023016107890 */ /* 0x000fe2000fffe03f */
[----:B------:R-:W-:Y:S01]  /*16480*/  IMAD.MOV.U32 R136, RZ, RZ, R16 ;  /* 0x000000ffff887224 */ /* 0x000fe200078e0010 */
[----:B------:R-:W-:Y:S01]  /*16490*/  UMOV UR19, 0x40000040 ;  /* 0x4000004000137882 */ /* 0x000fe20000000000 */
        /* <DEDUP_REMOVED lines=13> */
[----:B------:R-:W-:-:S06]  /*16570*/  IMAD.MOV.U32 R151, RZ, RZ, R0 ;  /* 0x000000ffff977224 */ /* 0x000fcc00078e0000 */
[----:B---3--:R-:W-:-:S06]  /*16580*/  WARPGROUP.ARRIVE ;  /* 0x00000000000079c5 */ /* 0x008fcc0000000000 */
        /* <DEDUP_REMOVED lines=47> */
[----:B-1----:R1:W5:Y:S04]  /*16880*/  LDL.LU.128 R92, [R1+0xc50] ;  /* 0x000c5000015c7983 */ /* 0x0023680000300c00 */
[----:B---3--:R1:W5:Y:S04]  /*16890*/  LDL.LU.128 R96, [R1+0xc60] ;  /* 0x000c600001607983 */ /* 0x0083680000300c00 */
[----:B----4-:R1:W5:Y:S04]  /*168a0*/  LDL.LU.128 R100, [R1+0xc70] ;  /* 0x000c700001647983 */ /* 0x0103680000300c00 */
[----:B------:R1:W5:Y:S04]  /*168b0*/  LDL.LU.128 R104, [R1+0xc80] ;  /* 0x000c800001687983 */ /* 0x0003680000300c00 */
        /* <DEDUP_REMOVED lines=16> */
[----:B------:R1:W5:Y:S01]  /*169c0*/  LDL.LU.128 R24, [R1+0xb40] ;  /* 0x000b400001187983 */ /* 0x0003620000300c00 */
        /* <DEDUP_REMOVED lines=14> */
[----:B--2---:R2:W5:Y:S04]  /*16ab0*/  LDL.LU.128 R136, [R1+0xb00] ;  /* 0x000b000001887983 */ /* 0x0045680000300c00 */
[----:B---3--:R2:W5:Y:S04]  /*16ac0*/  LDL.LU.128 R140, [R1+0xb10] ;  /* 0x000b1000018c7983 */ /* 0x0085680000300c00 */
[----:B----4-:R2:W5:Y:S04]  /*16ad0*/  LDL.LU.128 R144, [R1+0xb20] ;  /* 0x000b200001907983 */ /* 0x0105680000300c00 */
[----:B-1----:R2:W5:Y:S04]  /*16ae0*/  LDL.LU.128 R148, [R1+0xb30] ;  /* 0x000b300001947983 */ /* 0x0025680000300c00 */
[----:B------:R2:W5:Y:S04]  /*16af0*/  LDL.LU.128 R132, [R1+0xaf0] ;  /* 0x000af00001847983 */ /* 0x0005680000300c00 */
[----:B------:R2:W5:Y:S04]  /*16b00*/  LDL.LU.128 R128, [R1+0xae0] ;  /* 0x000ae00001807983 */ /* 0x0005680000300c00 */
[----:B------:R2:W5:Y:S04]  /*16b10*/  LDL.LU.128 R124, [R1+0xad0] ;  /* 0x000ad000017c7983 */ /* 0x0005680000300c00 */
[----:B------:R2:W5:Y:S04]  /*16b20*/  LDL.LU.128 R120, [R1+0xac0] ;  /* 0x000ac00001787983 */ /* 0x0005680000300c00 */
[----:B------:R2:W5:Y:S04]  /*16b30*/  LDL.LU.128 R116, [R1+0xab0] ;  /* 0x000ab00001747983 */ /* 0x0005680000300c00 */
[----:B------:R2:W5:Y:S04]  /*16b40*/  LDL.LU.128 R112, [R1+0xaa0] ;  /* 0x000aa00001707983 */ /* 0x0005680000300c00 */
[----:B------:R2:W5:Y:S01]  /*16b50*/  LDL.LU.128 R108, [R1+0xa90] ;  /* 0x000a9000016c7983 */ /* 0x0005620000300c00 */
[----:B------:R-:W-:-:S02]  /*16b60*/  UISETP.NE.AND UP0, UPT, UR30, 0x3, UPT ;  /* 0x000000031e00788c */ /* 0x000fc4000bf05270 */
[----:B------:R-:W-:Y:S01]  /*16b70*/  USHF.L.U32 UR5, UR37, 0x1, URZ ;  /* 0x0000000125057899 */ /* 0x000fe2000800063f */
        /* <DEDUP_REMOVED lines=21> */
[----:B------:R-:W-:Y:S01]  /*16cd0*/  ULOP3.LUT UR21, UR5, 0xfffffffe, UR21, 0xe2, !UPT ;  /* 0xfffffffe05157892 */ /* 0x000fe2000f8ee215 */
[----:B------:R-:W-:-:S03]  /*16ce0*/  PLOP3.LUT P1, PT, PT, PT, UP0, 0x80, 0x0 ;  /* 0x000000000000781c */ /* 0x000fc60003f2f008 */
[----:B------:R-:W-:-:S09]  /*16cf0*/  ULEA UR10, UR21, UR10, 0x3 ;  /* 0x0000000a150a7291 */ /* 0x000fd2000f8e183f */
[----:B------:R-:W-:Y:S01]  /*16d00*/  SYNCS.ARRIVE.TRANS64.A1T0 RZ, [UR10], RZ ;  /* 0x000000ffffff79a7 */ /* 0x000fe2000810000a */
[----:B------:R-:W-:Y:S05]  /*16d10*/  @!P1 BRA `(.L_x_33) ;  /* 0x0000000000049947 */ /* 0x000fea0003800000 */
[----:B------:R-:W-:Y:S01]  /*16d20*/  BPT.TRAP 0x1 ;  /* 0x000000040000795c */ /* 0x000fe20000300000 */
.L_x_33:
[----:B------:R-:W-:Y:S01]  /*16d30*/  ULEA UR13, UR4, UR36, 0x3 ;  /* 0x00000024040d7291 */ /* 0x000fe2000f8e183f */
[----:B------:R-:W-:-:S05]  /*16d40*/  IMAD.U32 R0, RZ, RZ, UR25 ;  /* 0x00000019ff007e24 */ /* 0x000fca000f8e00ff */
[----:B------:R-:W-:-:S04]  /*16d50*/  SHF.L.U32 R0, R0, 0x1f, RZ ;  /* 0x0000001f00007819 */ /* 0x000fc800000006ff */
[----:B------:R-:W1:Y:S02]  /*16d60*/  SYNCS.PHASECHK.TRANS64.TRYWAIT P2, [UR13+0xc4490], R0 ;  /* 0x0c449000ff0075a7 */ /* 0x000e64000804014d */
[----:B-1----:R-:W-:Y:S05]  /*16d70*/  @!P2 BRA `(.L_x_34) ;  /* 0x0000011400a4a947 */ /* 0x002fea0003800000 */
.L_x_187:
[----:B-1----:R-:W3:Y:S01]  /*16d80*/  LDL R2, [R1+0xa88] ;  /* 0x000a880001027983 */ /* 0x002ee20000100800 */
[----:B------:R-:W1:Y:S01]  /*16d90*/  S2UR UR5, SR_SWINHI ;  /* 0x00000000000579c3 */ /* 0x000e620000002f00 */
[----:B------:R-:W-:Y:S02]  /*16da0*/  USHF.L.U32 UR10, UR4, 0xf, URZ ;  /* 0x0000000f040a7899 */ /* 0x000fe4000800063f */
[----:B--2---:R-:W2:Y:S02]  /*16db0*/  LDL.LU R232, [R1+0x80] ;  /* 0x0000800001e87983 */ /* 0x004ea40000300800 */
[----:B------:R-:W-:Y:S02]  /*16dc0*/  USHF.R.S32.HI UR12, URZ, 0x1f, UR10 ;  /* 0x0000001f3f0c7899 */ /* 0x000fe4000801140a */
        /* <DEDUP_REMOVED lines=73> */
[C---:B---3--:R-:W-:Y:S01]  /*17260*/  IADD3 R0, P2, R2.reuse, UR10, RZ ;  /* 0x0000000a02007c10 */ /* 0x048fe2000ff5e0ff */
[----:B------:R-:W-:Y:S01]  /*17270*/  UMOV UR10, UR36 ;  /* 0x00000024000a7c82 */ /* 0x000fe20008000000 */
[----:B-1----:R-:W-:Y:S01]  /*17280*/  UMOV UR11, UR5 ;  /* 0x00000005000b7c82 */ /* 0x002fe20008000000 */
[----:B-----5:R1:W-:Y:S01]  /*17290*/  STL.64 [R1+0xa90], R150 ;  /* 0x000a909601007387 */ /* 0x0203e20000100a00 */
[----:B------:R-:W-:-:S02]  /*172a0*/  LEA.HI.X.SX32 R3, R2, UR12, 0x1, P2 ;  /* 0x0000000c02037c11 */ /* 0x000fc400090f0eff */
[C---:B------:R-:W-:Y:S01]  /*172b0*/  LEA R2, P2, R0.reuse, UR10, 0x2 ;  /* 0x0000000a00027c11 */ /* 0x040fe2000f8410ff */
[----:B------:R3:W-:Y:S03]  /*172c0*/  STL.64 [R1+0xaa0], R146 ;  /* 0x000aa09201007387 */ /* 0x0007e60000100a00 */
[----:B------:R-:W-:Y:S01]  /*172d0*/  LEA.HI.X R0, R0, UR11, R3, 0x2, P2 ;  /* 0x0000000b00007c11 */ /* 0x000fe200090f1403 */
[----:B------:R-:W4:Y:S01]  /*172e0*/  LDL.LU R204, [R1+0x1a8] ;  /* 0x0001a80001cc7983 */ /* 0x000f220000300800 */
[----:B------:R-:W-:-:S03]  /*172f0*/  IADD3 R4, P2, R2, 0x84000, RZ ;  /* 0x0008400002047810 */ /* 0x000fc60007f5e0ff */
[----:B-1----:R-:W4:Y:S01]  /*17300*/  LDL.LU R151, [R1+0x1ac] ;  /* 0x0001ac0001977983 */ /* 0x002f220000300800 */
[----:B------:R-:W-:-:S03]  /*17310*/  LOP3.LUT R5, R4, 0x380, RZ, 0xc0, !PT ;  /* 0x0000038004057812 */ /* 0x000fc600078ec0ff */
[----:B------:R-:W4:Y:S01]  /*17320*/  LDL.LU R150, [R1+0x1b0] ;  /* 0x0001b00001967983 */ /* 0x000f220000300800 */
[----:B------:R-:W-:-:S03]  /*17330*/  SHF.R.U64 R5, R5, 0x3, RZ ;  /* 0x0000000305057819 */ /* 0x000fc600000012ff */
[----:B---3--:R-:W3:Y:S01]  /*17340*/  LDL.LU R147, [R1+0x1b4] ;  /* 0x0001b40001937983 */ /* 0x008ee20000300800 */
[----:B------:R-:W-:Y:S01]  /*17350*/  LOP3.LUT R4, R5, R4, RZ, 0x3c, !PT ;  /* 0x0000000405047212 */ /* 0x000fe200078e3cff */
[----:B------:R-:W-:Y:S02]  /*17360*/  IMAD.X R5, RZ, RZ, R0, P2 ;  /* 0x000000ffff057224 */ /* 0x000fe400010e0600 */
[----:B------:R-:W-:Y:S04]  /*17370*/  STL.64 [R1+0xab8], R140 ;  /* 0x000ab88c01007387 */ /* 0x000fe80000100a00 */
[----:B--2---:R-:W-:Y:S04]  /*17380*/  ST.E desc[UR14][R4.64], R232 ;  /* 0x000000e804007985 */ /* 0x004fe8000c10190e */
[----:B----4-:R1:W-:Y:S04]  /*17390*/  ST.E desc[UR14][R4.64+0x4], R231 ;  /* 0x000004e704007985 */ /* 0x0103e8000c10190e */
[----:B------:R2:W-:Y:S04]  /*173a0*/  STL.64 [R1+0xac8], R136 ;  /* 0x000ac88801007387 */ /* 0x0005e80000100a00 */
[----:B------:R-:W4:Y:S01]  /*173b0*/  LDL.LU R146, [R1+0x1b8] ;  /* 0x0001b80001927983 */ /* 0x000f220000300800 */
[----:B-1----:R-:W-:-:S03]  /*173c0*/  IADD3 R4, P2, R2, 0x88000, RZ ;  /* 0x0008800002047810 */ /* 0x002fc60007f5e0ff */
[----:B------:R-:W4:Y:S01]  /*173d0*/  LDL.LU R141, [R1+0x1bc] ;  /* 0x0001bc00018d7983 */ /* 0x000f220000300800 */
[----:B------:R-:W-:-:S03]  /*173e0*/  LOP3.LUT R5, R4, 0x380, RZ, 0xc0, !PT ;  /* 0x0000038004057812 */ /* 0x000fc600078ec0ff */
[----:B------:R1:W-:Y:S01]  /*173f0*/  STL.64 [R1+0xad8], R132 ;  /* 0x000ad88401007387 */ /* 0x0003e20000100a00 */
[----:B------:R-:W-:-:S03]  /*17400*/  SHF.R.U64 R5, R5, 0x3, RZ ;  /* 0x0000000305057819 */ /* 0x000fc600000012ff */
[----:B------:R-:W4:Y:S01]  /*17410*/  LDL.LU R140, [R1+0x1c0] ;  /* 0x0001c000018c7983 */ /* 0x000f220000300800 */
[----:B------:R-:W-:Y:S01]  /*17420*/  LOP3.LUT R4, R5, R4, RZ, 0x3c, !PT ;  /* 0x0000000405047212 */ /* 0x000fe200078e3cff */
[----:B------:R-:W-:Y:S02]  /*17430*/  IMAD.X R5, RZ, RZ, R0, P2 ;  /* 0x000000ffff057224 */ /* 0x000fe400010e0600 */
[----:B--2---:R-:W2:Y:S04]  /*17440*/  LDL.LU R137, [R1+0x1c4] ;  /* 0x0001c40001897983 */ /* 0x004ea80000300800 */
[----:B------:R-:W-:Y:S04]  /*17450*/  ST.E desc[UR14][R4.64], R230 ;  /* 0x000000e604007985 */ /* 0x000fe8000c10190e */
[----:B------:R1:W-:Y:S04]  /*17460*/  ST.E desc[UR14][R4.64+0x4], R229 ;  /* 0x000004e504007985 */ /* 0x0003e8000c10190e */
[----:B------:R-:W2:Y:S04]  /*17470*/  LDL.LU R136, [R1+0x1c8] ;  /* 0x0001c80001887983 */ /* 0x000ea80000300800 */
[----:B-1----:R-:W2:Y:S01]  /*17480*/  LDL.LU R133, [R1+0x1cc] ;  /* 0x0001cc0001857983 */ /* 0x002ea20000300800 */
[----:B------:R-:W-:-:S03]  /*17490*/  IADD3 R4, P2, R2, 0x84020, RZ ;  /* 0x0008402002047810 */ /* 0x000fc60007f5e0ff */
[----:B------:R-:W2:Y:S01]  /*174a0*/  LDL.LU R21, [R1+0x1d4] ;  /* 0x0001d40001157983 */ /* 0x000ea20000300800 */
[----:B------:R-:W-:-:S03]  /*174b0*/  LOP3.LUT R5, R4, 0x380, RZ, 0xc0, !PT ;  /* 0x0000038004057812 */ /* 0x000fc600078ec0ff */
[----:B------:R-:W2:Y:S01]  /*174c0*/  LDL.LU R132, [R1+0x1d0] ;  /* 0x0001d00001847983 */ /* 0x000ea20000300800 */
[----:B------:R-:W-:-:S03]  /*174d0*/  SHF.R.U64 R5, R5, 0x3, RZ ;  /* 0x0000000305057819 */ /* 0x000fc600000012ff */
[----:B------:R1:W-:Y:S01]  /*174e0*/  STL.64 [R1+0xad0], R134 ;  /* 0x000ad08601007387 */ /* 0x0003e20000100a00 */
[----:B------:R-:W-:-:S03]  /*174f0*/  LOP3.LUT R4, R5, R4, RZ, 0x3c, !PT ;  /* 0x0000000405047212 */ /* 0x000fc600078e3cff */
[----:B------:R-:W-:Y:S01]  /*17500*/  STL.64 [R1+0xac0], R138 ;  /* 0x000ac08a01007387 */ /* 0x000fe20000100a00 */
[----:B------:R-:W-:-:S03]  /*17510*/  IADD3.X R5, RZ, R0, RZ, P2, !PT ;  /* 0x00000000ff057210 */ /* 0x000fc600017fe4ff */
[----:B------:R-:W-:Y:S04]  /*17520*/  STL.64 [R1+0xab0], R142 ;  /* 0x000ab08e01007387 */ /* 0x000fe80000100a00 */
[----:B------:R-:W-:Y:S04]  /*17530*/  ST.E desc[UR14][R4.64], R228 ;  /* 0x000000e404007985 */ /* 0x000fe8000c10190e */
[----:B------:R1:W-:Y:S04]  /*17540*/  ST.E desc[UR14][R4.64+0x4], R227 ;  /* 0x000004e304007985 */ /* 0x0003e8000c10190e */
[----:B-1----:R-:W2:Y:S04]  /*17550*/  LDL.LU R135, [R1+0x1d8] ;  /* 0x0001d80001877983 */ /* 0x002ea80000300800 */
[----:B------:R-:W2:Y:S01]  /*17560*/  LDL.LU R134, [R1+0x1dc] ;  /* 0x0001dc0001867983 */ /* 0x000ea20000300800 */
[----:B------:R-:W-:-:S03]  /*17570*/  IADD3 R4, P2, R2, 0x88020, RZ ;  /* 0x0008802002047810 */ /* 0x000fc60007f5e0ff */
[----:B------:R-:W2:Y:S01]  /*17580*/  LDL.LU R139, [R1+0x1e0] ;  /* 0x0001e000018b7983 */ /* 0x000ea20000300800 */
[----:B------:R-:W-:-:S03]  /*17590*/  LOP3.LUT R5, R4, 0x380, RZ, 0xc0, !PT ;  /* 0x0000038004057812 */ /* 0x000fc600078ec0ff */
[----:B------:R-:W2:Y:S01]  /*175a0*/  LDL.LU R138, [R1+0x1e4] ;  /* 0x0001e400018a7983 */ /* 0x000ea20000300800 */
[----:B------:R-:W-:-:S03]  /*175b0*/  SHF.R.U64 R5, R5, 0x3, RZ ;  /* 0x0000000305057819 */ /* 0x000fc600000012ff */
[----:B------:R-:W-:Y:S01]  /*175c0*/  STL.64 [R1+0xaa8], R144 ;  /* 0x000aa89001007387 */ /* 0x000fe20000100a00 */
[----:B------:R-:W-:Y:S01]  /*175d0*/  LOP3.LUT R4, R5, R4, RZ, 0x3c, !PT ;  /* 0x0000000405047212 */ /* 0x000fe200078e3cff */
[----:B------:R-:W-:Y:S02]  /*175e0*/  IMAD.X R5, RZ, RZ, R0, P2 ;  /* 0x000000ffff057224 */ /* 0x000fe400010e0600 */
[----:B------:R-:W2:Y:S04]  /*175f0*/  LDL.LU R143, [R1+0x1e8] ;  /* 0x0001e800018f7983 */ /* 0x000ea80000300800 */
[----:B------:R-:W-:Y:S04]  /*17600*/  ST.E desc[UR14][R4.64], R226 ;  /* 0x000000e204007985 */ /* 0x000fe8000c10190e */
[----:B------:R1:W-:Y:S04]  /*17610*/  ST.E desc[UR14][R4.64+0x4], R225 ;  /* 0x000004e104007985 */ /* 0x0003e8000c10190e */
[----:B------:R-:W2:Y:S04]  /*17620*/  LDL.LU R142, [R1+0x1ec] ;  /* 0x0001ec00018e7983 */ /* 0x000ea80000300800 */
[----:B------:R1:W-:Y:S02]  /*17630*/  STL.64 [R1+0xa98], R148 ;  /* 0x000a989401007387 */ /* 0x0003e40000100a00 */
[----:B-1----:R-:W-:-:S02]  /*17640*/  IADD3 R4, P2, R2, 0x84040, RZ ;  /* 0x0008404002047810 */ /* 0x002fc40007f5e0ff */
[----:B------:R-:W2:Y:S02]  /*17650*/  LDL.LU R145, [R1+0x1f0] ;  /* 0x0001f00001917983 */ /* 0x000ea40000300800 */
[----:B------:R-:W-:Y:S02]  /*17660*/  LOP3.LUT R5, R4, 0x380, RZ, 0xc0, !PT ;  /* 0x0000038004057812 */ /* 0x000fe400078ec0ff */
[----:B------:R-:W2:Y:S02]  /*17670*/  LDL.LU R144, [R1+0x1f4] ;  /* 0x0001f40001907983 */ /* 0x000ea40000300800 */
[----:B------:R-:W-:Y:S02]  /*17680*/  SHF.R.U64 R5, R5, 0x3, RZ ;  /* 0x0000000305057819 */ /* 0x000fe400000012ff */
[----:B------:R-:W2:Y:S02]  /*17690*/  LDL.LU R149, [R1+0x1f8] ;  /* 0x0001f80001957983 */ /* 0x000ea40000300800 */
[----:B------:R-:W-:Y:S01]  /*176a0*/  LOP3.LUT R4, R5, R4, RZ, 0x3c, !PT ;  /* 0x0000000405047212 */ /* 0x000fe200078e3cff */
[----:B------:R-:W-:Y:S01]  /*176b0*/  IMAD.X R5, RZ, RZ, R0, P2 ;  /* 0x000000ffff057224 */ /* 0x000fe200010e0600 */
[----:B------:R-:W2:Y:S04]  /*176c0*/  LDL.LU R148, [R1+0x1fc] ;  /* 0x0001fc0001947983 */ /* 0x000ea80000300800 */
[----:B------:R-:W-:Y:S04]  /*176d0*/  ST.E desc[UR14][R4.64], R224 ;  /* 0x000000e004007985 */ /* 0x000fe8000c10190e */
[----:B------:R1:W-:Y:S04]  /*176e0*/  ST.E desc[UR14][R4.64+0x4], R223 ;  /* 0x000004df04007985 */ /* 0x0003e8000c10190e */
[----:B------:R-:W2:Y:S04]  /*176f0*/  LDL.LU R203, [R1+0x200] ;  /* 0x0002000001cb7983 */ /* 0x000ea80000300800 */
[----:B------:R-:W2:Y:S01]  /*17700*/  LDL.LU R202, [R1+0x204] ;  /* 0x0002040001ca7983 */ /* 0x000ea20000300800 */
[----:B-1----:R-:W-:-:S03]  /*17710*/  IADD3 R4, P2, R2, 0x88040, RZ ;  /* 0x0008804002047810 */ /* 0x002fc60007f5e0ff */
[----:B------:R-:W2:Y:S01]  /*17720*/  LDL.LU R201, [R1+0x208] ;  /* 0x0002080001c97983 */ /* 0x000ea20000300800 */
[----:B------:R-:W-:-:S03]  /*17730*/  LOP3.LUT R5, R4, 0x380, RZ, 0xc0, !PT ;  /* 0x0000038004057812 */ /* 0x000fc600078ec0ff */
[----:B------:R-:W2:Y:S01]  /*17740*/  LDL.LU R200, [R1+0x20c] ;  /* 0x00020c0001c87983 */ /* 0x000ea20000300800 */
[----:B------:R-:W-:-:S03]  /*17750*/  SHF.R.U64 R5, R5, 0x3, RZ ;  /* 0x0000000305057819 */ /* 0x000fc600000012ff */
[----:B------:R-:W2:Y:S01]  /*17760*/  LDL.LU R199, [R1+0x210] ;  /* 0x0002100001c77983 */ /* 0x000ea20000300800 */
[----:B------:R-:W-:Y:S01]  /*17770*/  LOP3.LUT R4, R5, R4, RZ, 0x3c, !PT ;  /* 0x0000000405047212 */ /* 0x000fe200078e3cff */
[----:B------:R-:W-:Y:S02]  /*17780*/  IMAD.X R5, RZ, RZ, R0, P2 ;  /* 0x000000ffff057224 */ /* 0x000fe400010e0600 */
        /* <DEDUP_REMOVED lines=35> */
[----:B------:R-:W-:-:S04]  /*179c0*/  SHF.R.U64 R5, R5, 0x3, RZ ;  /* 0x0000000305057819 */ /* 0x000fc800000012ff */
[----:B------:R-:W-:Y:S02]  /*179d0*/  LOP3.LUT R4, R5, R4, RZ, 0x3c, !PT ;  /* 0x0000000405047212 */ /* 0x000fe400078e3cff */
[----:B------:R-:W-:-:S05]  /*179e0*/  IADD3.X R5, RZ, R0, RZ, P2, !PT ;  /* 0x00000000ff057210 */ /* 0x000fca00017fe4ff */
[----:B------:R-:W-:Y:S04]  /*179f0*/  ST.E desc[UR14][R4.64], R216 ;  /* 0x000000d804007985 */ /* 0x000fe8000c10190e */
[----:B------:R1:W-:Y:S02]  /*17a00*/  ST.E desc[UR14][R4.64+0x4], R215 ;  /* 0x000004d704007985 */ /* 0x0003e4000c10190e */
[----:B-1----:R-:W-:-:S04]  /*17a10*/  IADD3 R4, P2, R2, 0x88400, RZ ;  /* 0x0008840002047810 */ /* 0x002fc80007f5e0ff */
[----:B------:R-:W-:-:S04]  /*17a20*/  LOP3.LUT R5, R4, 0x380, RZ, 0xc0, !PT ;  /* 0x0000038004057812 */ /* 0x000fc800078ec0ff */
[----:B------:R-:W-:-:S04]  /*17a30*/  SHF.R.U64 R5, R5, 0x3, RZ ;  /* 0x0000000305057819 */ /* 0x000fc800000012ff */
[----:B------:R-:W-:Y:S01]  /*17a40*/  LOP3.LUT R4, R5, R4, RZ, 0x3c, !PT ;  /* 0x0000000405047212 */ /* 0x000fe200078e3cff */
[----:B------:R-:W-:-:S05]  /*17a50*/  IMAD.X R5, RZ, RZ, R0, P2 ;  /* 0x000000ffff057224 */ /* 0x000fca00010e0600 */
        /* <DEDUP_REMOVED lines=90> */
[----:B------:R-:W-:Y:S01]  /*18000*/  IMAD.X R5, RZ, RZ, R0, P2 ;  /* 0x000000ffff057224 */ /* 0x000fe200010e0600 */
[----:B------:R-:W-:-:S04]  /*18010*/  IADD3 R3, P2, R2, 0x88860, RZ ;  /* 0x0008886002037810 */ /* 0x000fc80007f5e0ff */
[----:B------:R1:W-:Y:S04]  /*18020*/  ST.E desc[UR14][R4.64], R6 ;  /* 0x0000000604007985 */ /* 0x0003e8000c10190e */
[----:B------:R3:W-:Y:S01]  /*18030*/  ST.E desc[UR14][R4.64+0x4], R7 ;  /* 0x0000040704007985 */ /* 0x0007e2000c10190e */
[----:B-1----:R-:W-:-:S04]  /*18040*/  LOP3.LUT R6, R3, 0x380, RZ, 0xc0, !PT ;  /* 0x0000038003067812 */ /* 0x002fc800078ec0ff */
[----:B---3--:R-:W-:Y:S01]  /*18050*/  SHF.R.U64 R4, R6, 0x3, RZ ;  /* 0x0000000306047819 */ /* 0x008fe200000012ff */
[----:B------:R-:W-:-:S03]  /*18060*/  IMAD.X R5, RZ, RZ, R0, P2 ;  /* 0x000000ffff057224 */ /* 0x000fc600010e0600 */
[----:B------:R-:W-:Y:S02]  /*18070*/  LOP3.LUT R4, R4, R3, RZ, 0x3c, !PT ;  /* 0x0000000304047212 */ /* 0x000fe400078e3cff */
[----:B------:R-:W-:-:S03]  /*18080*/  IADD3 R6, P3, R2, 0x84c00, RZ ;  /* 0x00084c0002067810 */ /* 0x000fc60007f7e0ff */
[----:B------:R-:W-:Y:S04]  /*18090*/  ST.E desc[UR14][R4.64], R13 ;  /* 0x0000000d04007985 */ /* 0x000fe8000c10190e */
[----:B------:R1:W-:Y:S01]  /*180a0*/  ST.E desc[UR14][R4.64+0x4], R12 ;  /* 0x0000040c04007985 */ /* 0x0003e2000c10190e */
[----:B------:R-:W-:Y:S02]  /*180b0*/  LOP3.LUT R7, R6, 0x380, RZ, 0xc0, !PT ;  /* 0x0000038006077812 */ /* 0x000fe400078ec0ff */
[C---:B------:R-:W-:Y:S02]  /*180c0*/  IADD3 R22, P6, R2.reuse, 0x88c20, RZ ;  /* 0x00088c2002167810 */ /* 0x040fe40007fde0ff */
[----:B------:R-:W-:Y:S02]  /*180d0*/  SHF.R.U64 R7, R7, 0x3, RZ ;  /* 0x0000000307077819 */ /* 0x000fe400000012ff */
[----:B-1----:R-:W-:-:S04]  /*180e0*/  IADD3 R4, P4, R2, 0x88c00, RZ ;  /* 0x00088c0002047810 */ /* 0x002fc80007f9e0ff */
[----:B------:R-:W-:Y:S02]  /*180f0*/  LOP3.LUT R5, R4, 0x380, RZ, 0xc0, !PT ;  /* 0x0000038004057812 */ /* 0x000fe400078ec0ff */
[----:B------:R-:W-:Y:S02]  /*18100*/  LOP3.LUT R23, R22, 0x380, RZ, 0xc0, !PT ;  /* 0x0000038016177812 */ /* 0x000fe400078ec0ff */
[----:B------:R-:W-:Y:S02]  /*18110*/  SHF.R.U64 R5, R5, 0x3, RZ ;  /* 0x0000000305057819 */ /* 0x000fe400000012ff */
[----:B------:R-:W-:Y:S01]  /*18120*/  LOP3.LUT R6, R7, R6, RZ, 0x3c, !PT ;  /* 0x0000000607067212 */ /* 0x000fe200078e3cff */
[--C-:B------:R-:W-:Y:S01]  /*18130*/  IMAD.X R7, RZ, RZ, R0.reuse, P3 ;  /* 0x000000ffff077224 */ /* 0x100fe200018e0600 */
[----:B------:R-:W-:Y:S01]  /*18140*/  LOP3.LUT R4, R5, R4, RZ, 0x3c, !PT ;  /* 0x0000000405047212 */ /* 0x000fe200078e3cff */
[----:B------:R-:W-:Y:S01]  /*18150*/  IMAD.X R5, RZ, RZ, R0, P4 ;  /* 0x000000ffff057224 */ /* 0x000fe200020e0600 */
[----:B------:R-:W-:-:S02]  /*18160*/  SHF.R.U64 R23, R23, 0x3, RZ ;  /* 0x0000000317177819 */ /* 0x000fc400000012ff */
[C---:B------:R-:W-:Y:S01]  /*18170*/  IADD3 R14, P5, R2.reuse, 0x84c20, RZ ;  /* 0x00084c20020e7810 */ /* 0x040fe20007fbe0ff */
[----:B------:R-:W-:Y:S01]  /*18180*/  ST.E desc[UR14][R6.64], R11 ;  /* 0x0000000b06007985 */ /* 0x000fe2000c10190e */
[----:B------:R-:W-:Y:S01]  /*18190*/  LOP3.LUT R22, R23, R22, RZ, 0x3c, !PT ;  /* 0x0000001617167212 */ /* 0x000fe200078e3cff */
[----:B------:R-:W-:Y:S01]  /*181a0*/  IMAD.X R23, RZ, RZ, R0, P6 ;  /* 0x000000ffff177224 */ /* 0x000fe200030e0600 */
[C---:B------:R-:W-:Y:S01]  /*181b0*/  IADD3 R18, P2, R2.reuse, 0x84c40, RZ ;  /* 0x00084c4002127810 */ /* 0x040fe20007f5e0ff */
[----:B------:R-:W-:Y:S01]  /*181c0*/  ST.E desc[UR14][R6.64+0x4], R10 ;  /* 0x0000040a06007985 */ /* 0x000fe2000c10190e */
[----:B------:R-:W-:-:S03]  /*181d0*/  IADD3 R16, P3, R2, 0x88c40, RZ ;  /* 0x00088c4002107810 */ /* 0x000fc60007f7e0ff */
[----:B------:R1:W-:Y:S01]  /*181e0*/  ST.E desc[UR14][R4.64+0x4], R8 ;  /* 0x0000040804007985 */ /* 0x0003e2000c10190e */
[----:B------:R-:W-:Y:S02]  /*181f0*/  LOP3.LUT R15, R14, 0x380, RZ, 0xc0, !PT ;  /* 0x000003800e0f7812 */ /* 0x000fe400078ec0ff */
[----:B------:R-:W-:Y:S01]  /*18200*/  LOP3.LUT R19, R18, 0x380, RZ, 0xc0, !PT ;  /* 0x0000038012137812 */ /* 0x000fe200078ec0ff */
[----:B------:R3:W-:Y:S01]  /*18210*/  ST.E desc[UR14][R4.64], R9 ;  /* 0x0000000904007985 */ /* 0x0007e2000c10190e */
[----:B------:R-:W-:Y:S02]  /*18220*/  LOP3.LUT R17, R16, 0x380, RZ, 0xc0, !PT ;  /* 0x0000038010117812 */ /* 0x000fe400078ec0ff */
[----:B-1----:R-:W-:Y:S02]  /*18230*/  IADD3 R8, P6, R2, 0x85000, RZ ;  /* 0x0008500002087810 */ /* 0x002fe40007fde0ff */
[----:B------:R-:W-:Y:S02]  /*18240*/  SHF.R.U64 R15, R15, 0x3, RZ ;  /* 0x000000030f0f7819 */ /* 0x000fe400000012ff */
[----:B---3--:R-:W-:-:S02]  /*18250*/  LOP3.LUT R9, R8, 0x380, RZ, 0xc0, !PT ;  /* 0x0000038008097812 */ /* 0x008fc400078ec0ff */
[----:B------:R-:W-:Y:S02]  /*18260*/  SHF.R.U64 R19, R19, 0x3, RZ ;  /* 0x0000000313137819 */ /* 0x000fe400000012ff */
[----:B------:R-:W-:Y:S02]  /*18270*/  SHF.R.U64 R17, R17, 0x3, RZ ;  /* 0x0000000311117819 */ /* 0x000fe400000012ff */
[----:B------:R-:W-:Y:S02]  /*18280*/  SHF.R.U64 R9, R9, 0x3, RZ ;  /* 0x0000000309097819 */ /* 0x000fe400000012ff */
[----:B------:R-:W-:Y:S02]  /*18290*/  LOP3.LUT R14, R15, R14, RZ, 0x3c, !PT ;  /* 0x0000000e0f0e7212 */ /* 0x000fe400078e3cff */
[----:B------:R-:W-:Y:S01]  /*182a0*/  LOP3.LUT R18, R19, R18, RZ, 0x3c, !PT ;  /* 0x0000001213127212 */ /* 0x000fe200078e3cff */
[--C-:B------:R-:W-:Y:S01]  /*182b0*/  IMAD.X R19, RZ, RZ, R0.reuse, P2 ;  /* 0x000000ffff137224 */ /* 0x100fe200010e0600 */
[----:B------:R-:W-:Y:S01]  /*182c0*/  LOP3.LUT R16, R17, R16, RZ, 0x3c, !PT ;  /* 0x0000001011107212 */ /* 0x000fe200078e3cff */
[----:B------:R-:W-:Y:S01]  /*182d0*/  IMAD.X R17, RZ, RZ, R0, P3 ;  /* 0x000000ffff117224 */ /* 0x000fe200018e0600 */
[----:B------:R-:W-:-:S02]  /*182e0*/  IADD3.X R15, RZ, R0, RZ, P5, !PT ;  /* 0x00000000ff0f7210 */ /* 0x000fc40002ffe4ff */
[C---:B------:R-:W-:Y:S02]  /*182f0*/  IADD3 R12, P4, R2.reuse, 0x84c60, RZ ;  /* 0x00084c60020c7810 */ /* 0x040fe40007f9e0ff */
[C---:B------:R-:W-:Y:S02]  /*18300*/  IADD3 R10, P5, R2.reuse, 0x88c60, RZ ;  /* 0x00088c60020a7810 */ /* 0x040fe40007fbe0ff */
[----:B------:R-:W-:Y:S02]  /*18310*/  LOP3.LUT R8, R9, R8, RZ, 0x3c, !PT ;  /* 0x0000000809087212 */ /* 0x000fe400078e3cff */
[C---:B------:R-:W-:Y:S02]  /*18320*/  IADD3 R6, P2, R2.reuse, 0x89000, RZ ;  /* 0x0008900002067810 */ /* 0x040fe40007f5e0ff */
[----:B------:R-:W-:Y:S02]  /*18330*/  IADD3 R4, P3, R2, 0x85020, RZ ;  /* 0x0008502002047810 */ /* 0x000fe40007f7e0ff */
[----:B------:R-:W-:-:S02]  /*18340*/  IADD3.X R9, RZ, R0, RZ, P6, !PT ;  /* 0x00000000ff097210 */ /* 0x000fc400037fe4ff */
[----:B------:R-:W-:Y:S02]  /*18350*/  IADD3 R174, P6, R2, 0x89040, RZ ;  /* 0x0008904002ae7810 */ /* 0x000fe40007fde0ff */
[----:B------:R-:W-:Y:S02]  /*18360*/  LOP3.LUT R13, R12, 0x380, RZ, 0xc0, !PT ;  /* 0x000003800c0d7812 */ /* 0x000fe400078ec0ff */
[----:B------:R-:W-:Y:S02]  /*18370*/  LOP3.LUT R11, R10, 0x380, RZ, 0xc0, !PT ;  /* 0x000003800a0b7812 */ /* 0x000fe400078ec0ff */
[----:B------:R-:W-:Y:S02]  /*18380*/  LOP3.LUT R7, R6, 0x380, RZ, 0xc0, !PT ;  /* 0x0000038006077812 */ /* 0x000fe400078ec0ff */
[----:B------:R-:W-:Y:S02]  /*18390*/  LOP3.LUT R5, R4, 0x380, RZ, 0xc0, !PT ;  /* 0x0000038004057812 */ /* 0x000fe400078ec0ff */
[----:B------:R-:W-:-:S02]  /*183a0*/  LOP3.LUT R175, R174, 0x380, RZ, 0xc0, !PT ;  /* 0x00000380aeaf7812 */ /* 0x000fc400078ec0ff */
[----:B------:R-:W-:Y:S02]  /*183b0*/  SHF.R.U64 R13, R13, 0x3, RZ ;  /* 0x000000030d0d7819 */ /* 0x000fe400000012ff */
[----:B------:R-:W-:Y:S02]  /*183c0*/  SHF.R.U64 R11, R11, 0x3, RZ ;  /* 0x000000030b0b7819 */ /* 0x000fe400000012ff */
[----:B------:R-:W-:Y:S02]  /*183d0*/  SHF.R.U64 R7, R7, 0x3, RZ ;  /* 0x0000000307077819 */ /* 0x000fe400000012ff */
[----:B------:R-:W-:Y:S02]  /*183e0*/  SHF.R.U64 R5, R5, 0x3, RZ ;  /* 0x0000000305057819 */ /* 0x000fe400000012ff */
[----:B------:R-:W-:Y:S01]  /*183f0*/  SHF.R.U64 R175, R175, 0x3, RZ ;  /* 0x00000003afaf7819 */ /* 0x000fe200000012ff */
[----:B------:R-:W-:Y:S01]  /*18400*/  ST.E desc[UR14][R14.64], R167 ;  /* 0x000000a70e007985 */ /* 0x000fe2000c10190e */
[----:B------:R-:W-:Y:S01]  /*18410*/  LOP3.LUT R12, R13, R12, RZ, 0x3c, !PT ;  /* 0x0000000c0d0c7212 */ /* 0x000fe200078e3cff */
[--C-:B------:R-:W-:Y:S01]  /*18420*/  IMAD.X R13, RZ, RZ, R0.reuse, P4 ;  /* 0x000000ffff0d7224 */ /* 0x100fe200020e0600 */
[----:B------:R-:W-:Y:S01]  /*18430*/  LOP3.LUT R10, R11, R10, RZ, 0x3c, !PT ;  /* 0x0000000a0b0a7212 */ /* 0x000fe200078e3cff */
[----:B------:R1:W-:Y:S01]  /*18440*/  ST.E desc[UR14][R14.64+0x4], R166 ;  /* 0x000004a60e007985 */ /* 0x0003e2000c10190e */
[----:B------:R-:W-:Y:S01]  /*18450*/  LOP3.LUT R6, R7, R6, RZ, 0x3c, !PT ;  /* 0x0000000607067212 */ /* 0x000fe200078e3cff */
[--C-:B------:R-:W-:Y:S01]  /*18460*/  IMAD.X R11, RZ, RZ, R0.reuse, P5 ;  /* 0x000000ffff0b7224 */ /* 0x100fe200028e0600 */
[----:B------:R-:W-:Y:S01]  /*18470*/  LOP3.LUT R4, R5, R4, RZ, 0x3c, !PT ;  /* 0x0000000405047212 */ /* 0x000fe200078e3cff */
[--C-:B------:R-:W-:Y:S01]  /*18480*/  IMAD.X R7, RZ, RZ, R0.reuse, P2 ;  /* 0x000000ffff077224 */ /* 0x100fe200010e0600 */
[----:B------:R-:W-:Y:S01]  /*18490*/  LOP3.LUT R174, R175, R174, RZ, 0x3c, !PT ;  /* 0x000000aeafae7212 */ /* 0x000fe200078e3cff */
[--C-:B------:R-:W-:Y:S01]  /*184a0*/  IMAD.X R5, RZ, RZ, R0.reuse, P3 ;  /* 0x000000ffff057224 */ /* 0x100fe200018e0600 */
[C---:B------:R-:W-:Y:S01]  /*184b0*/  IADD3 R172, P2, R2.reuse, 0x85060, RZ ;  /* 0x0008506002ac7810 */ /* 0x040fe20007f5e0ff */
[----:B------:R-:W-:Y:S01]  /*184c0*/  IMAD.X R175, RZ, RZ, R0, P6 ;  /* 0x000000ffffaf7224 */ /* 0x000fe200030e0600 */
[----:B------:R-:W-:-:S02]  /*184d0*/  IADD3 R178, P3, R2, 0x89060, RZ ;  /* 0x0008906002b27810 */ /* 0x000fc40007f7e0ff */
[C---:B-1----:R-:W-:Y:S02]  /*184e0*/  IADD3 R166, P4, R2.reuse, 0x89020, RZ ;  /* 0x0008902002a67810 */ /* 0x042fe40007f9e0ff */
[C---:B------:R-:W-:Y:S02]  /*184f0*/  IADD3 R14, P5, R2.reuse, 0x85040, RZ ;  /* 0x00085040020e7810 */ /* 0x040fe40007fbe0ff */
[----:B------:R-:W-:Y:S02]  /*18500*/  IADD3 R170, P6, R2, 0x85420, RZ ;  /* 0x0008542002aa7810 */ /* 0x000fe40007fde0ff */
[----:B------:R-:W-:Y:S02]  /*18510*/  LOP3.LUT R167, R166, 0x380, RZ, 0xc0, !PT ;  /* 0x00000380a6a77812 */ /* 0x000fe400078ec0ff */
[----:B------:R-:W-:Y:S02]  /*18520*/  LOP3.LUT R15, R14, 0x380, RZ, 0xc0, !PT ;  /* 0x000003800e0f7812 */ /* 0x000fe400078ec0ff */
[----:B------:R-:W-:-:S02]  /*18530*/  LOP3.LUT R173, R172, 0x380, RZ, 0xc0, !PT ;  /* 0x00000380acad7812 */ /* 0x000fc400078ec0ff */
[----:B------:R-:W-:Y:S02]  /*18540*/  LOP3.LUT R179, R178, 0x380, RZ, 0xc0, !PT ;  /* 0x00000380b2b37812 */ /* 0x000fe400078ec0ff */
[----:B------:R-:W-:Y:S02]  /*18550*/  LOP3.LUT R171, R170, 0x380, RZ, 0xc0, !PT ;  /* 0x00000380aaab7812 */ /* 0x000fe400078ec0ff */
[----:B------:R-:W-:Y:S02]  /*18560*/  SHF.R.U64 R167, R167, 0x3, RZ ;  /* 0x00000003a7a77819 */ /* 0x000fe400000012ff */
[----:B------:R-:W-:Y:S02]  /*18570*/  SHF.R.U64 R15, R15, 0x3, RZ ;  /* 0x000000030f0f7819 */ /* 0x000fe400000012ff */
[----:B------:R-:W-:Y:S02]  /*18580*/  SHF.R.U64 R173, R173, 0x3, RZ ;  /* 0x00000003adad7819 */ /* 0x000fe400000012ff */
[----:B------:R-:W-:Y:S01]  /*18590*/  SHF.R.U64 R179, R179, 0x3, RZ ;  /* 0x00000003b3b37819 */ /* 0x000fe200000012ff */
[----:B------:R-:W-:Y:S01]  /*185a0*/  ST.E desc[UR14][R22.64], R169 ;  /* 0x000000a916007985 */ /* 0x000fe2000c10190e */
[----:B------:R-:W-:-:S02]  /*185b0*/  SHF.R.U64 R171, R171, 0x3, RZ ;  /* 0x00000003abab7819 */ /* 0x000fc400000012ff */
[----:B------:R-:W-:Y:S01]  /*185c0*/  LOP3.LUT R166, R167, R166, RZ, 0x3c, !PT ;  /* 0x000000a6a7a67212 */ /* 0x000fe200078e3cff */
[----:B------:R1:W-:Y:S01]  /*185d0*/  ST.E desc[UR14][R22.64+0x4], R168 ;  /* 0x000004a816007985 */ /* 0x0003e2000c10190e */
[----:B------:R-:W-:Y:S01]  /*185e0*/  LOP3.LUT R14, R15, R14, RZ, 0x3c, !PT ;  /* 0x0000000e0f0e7212 */ /* 0x000fe200078e3cff */
[--C-:B------:R-:W-:Y:S01]  /*185f0*/  IMAD.X R167, RZ, RZ, R0.reuse, P4 ;  /* 0x000000ffffa77224 */ /* 0x100fe200020e0600 */
[----:B------:R-:W-:Y:S01]  /*18600*/  LOP3.LUT R172, R173, R172, RZ, 0x3c, !PT ;  /* 0x000000acadac7212 */ /* 0x000fe200078e3cff */
[----:B------:R-:W-:Y:S01]  /*18610*/  ST.E desc[UR14][R18.64], R165 ;  /* 0x000000a512007985 */ /* 0x000fe2000c10190e */
[----:B------:R-:W-:Y:S01]  /*18620*/  LOP3.LUT R178, R179, R178, RZ, 0x3c, !PT ;  /* 0x000000b2b3b27212 */ /* 0x000fe200078e3cff */
[--C-:B------:R-:W-:Y:S02]  /*18630*/  IMAD.X R15, RZ, RZ, R0.reuse, P5 ;  /* 0x000000ffff0f7224 */ /* 0x100fe400028e0600 */
[----:B------:R3:W-:Y:S01]  /*18640*/  ST.E desc[UR14][R18.64+0x4], R164 ;  /* 0x000004a412007985 */ /* 0x0007e2000c10190e */
[C---:B------:R-:W-:Y:S01]  /*18650*/  IADD3 R176, P4, R2.reuse, 0x85400, RZ ;  /* 0x0008540002b07810 */ /* 0x040fe20007f9e0ff */
[----:B------:R-:W-:Y:S01]  /*18660*/  IMAD.X R179, RZ, RZ, R0, P3 ;  /* 0x000000ffffb37224 */ /* 0x000fe200018e0600 */
[----:B------:R-:W-:Y:S01]  /*18670*/  IADD3 R180, P5, R2, 0x89400, RZ ;  /* 0x0008940002b47810 */ /* 0x000fe20007fbe0ff */
[----:B------:R-:W-:Y:S01]  /*18680*/  ST.E desc[UR14][R16.64], R163 ;  /* 0x000000a310007985 */ /* 0x000fe2000c10190e */
[----:B------:R-:W-:-:S02]  /*18690*/  IADD3.X R173, RZ, R0, RZ, P2, !PT ;  /* 0x00000000ffad7210 */ /* 0x000fc400017fe4ff */
[----:B------:R-:W-:Y:S01]  /*186a0*/  LOP3.LUT R170, R171, R170, RZ, 0x3c, !PT ;  /* 0x000000aaabaa7212 */ /* 0x000fe200078e3cff */
[----:B------:R-:W-:Y:S01]  /*186b0*/  ST.E desc[UR14][R16.64+0x4], R162 ;  /* 0x000004a210007985 */ /* 0x000fe2000c10190e */
[C---:B-1----:R-:W-:Y:S01]  /*186c0*/  IADD3 R168, P2, R2.reuse, 0x89420, RZ ;  /* 0x0008942002a87810 */ /* 0x042fe20007f5e0ff */
[----:B------:R-:W-:Y:S02]  /*186d0*/  IMAD.X R171, RZ, RZ, R0, P6 ;  /* 0x000000ffffab7224 */ /* 0x000fe400030e0600 */
[----:B------:R-:W-:Y:S01]  /*186e0*/  ST.E desc[UR14][R12.64], R161 ;  /* 0x000000a10c007985 */ /* 0x000fe2000c10190e */
[----:B---3--:R-:W-:-:S03]  /*186f0*/  IADD3 R164, P3, R2, 0x85440, RZ ;  /* 0x0008544002a47810 */ /* 0x008fc60007f7e0ff */
[----:B------:R-:W-:Y:S01]  /*18700*/  ST.E desc[UR14][R12.64+0x4], R160 ;  /* 0x000004a00c007985 */ /* 0x000fe2000c10190e */
[----:B------:R-:W-:-:S03]  /*18710*/  LOP3.LUT R177, R176, 0x380, RZ, 0xc0, !PT ;  /* 0x00000380b0b17812 */ /* 0x000fc600078ec0ff */
        /* <DEDUP_REMOVED lines=20> */
[----:B------:R3:W-:Y:S01]  /*18860*/  ST.E desc[UR14][R6.64+0x4], R154 ;  /* 0x0000049a06007985 */ /* 0x0007e2000c10190e */
[C---:B------:R-:W-:Y:S01]  /*18870*/  IADD3 R162, P4, R2.reuse, 0x89440, RZ ;  /* 0x0008944002a27810 */ /* 0x040fe20007f9e0ff */
[----:B------:R-:W-:Y:S01]  /*18880*/  IMAD.X R169, RZ, RZ, R0, P2 ;  /* 0x000000ffffa97224 */ /* 0x000fe200010e0600 */
[----:B------:R-:W-:-:S02]  /*18890*/  IADD3 R160, P5, R2, 0x85460, RZ ;  /* 0x0008546002a07810 */ /* 0x000fc40007fbe0ff */
[----:B------:R-:W-:Y:S01]  /*188a0*/  LOP3.LUT R158, R159, R158, RZ, 0x3c, !PT ;  /* 0x0000009e9f9e7212 */ /* 0x000fe200078e3cff */
[----:B------:R-:W-:Y:S01]  /*188b0*/  IMAD.X R159, RZ, RZ, R0, P6 ;  /* 0x000000ffff9f7224 */ /* 0x000fe200030e0600 */
[----:B------:R-:W-:Y:S02]  /*188c0*/  IADD3.X R165, RZ, R0, RZ, P3, !PT ;  /* 0x00000000ffa57210 */ /* 0x000fe40001ffe4ff */
[C---:B-1----:R-:W-:Y:S02]  /*188d0*/  IADD3 R156, P2, R2.reuse, 0x85800, RZ ;  /* 0x00085800029c7810 */ /* 0x042fe40007f5e0ff */
[C---:B------:R-:W-:Y:S02]  /*188e0*/  IADD3 R18, P6, R2.reuse, 0x85840, RZ ;  /* 0x0008584002127810 */ /* 0x040fe40007fde0ff */
[----:B---3--:R-:W-:Y:S01]  /*188f0*/  IADD3 R154, P3, R2, 0x89800, RZ ;  /* 0x00089800029a7810 */ /* 0x008fe20007f7e0ff */
[----:B------:R1:W-:Y:S01]  /*18900*/  ST.E desc[UR14][R6.64], R155 ;  /* 0x0000009b06007985 */ /* 0x0003e2000c10190e */
[----:B------:R-:W-:-:S02]  /*18910*/  LOP3.LUT R163, R162, 0x380, RZ, 0xc0, !PT ;  /* 0x00000380a2a37812 */ /* 0x000fc400078ec0ff */
[----:B------:R-:W-:Y:S02]  /*18920*/  LOP3.LUT R161, R160, 0x380, RZ, 0xc0, !PT ;  /* 0x00000380a0a17812 */ /* 0x000fe400078ec0ff */
[----:B------:R-:W-:Y:S02]  /*18930*/  LOP3.LUT R157, R156, 0x380, RZ, 0xc0, !PT ;  /* 0x000003809c9d7812 */ /* 0x000fe400078ec0ff */
[----:B------:R-:W-:Y:S02]  /*18940*/  LOP3.LUT R19, R18, 0x380, RZ, 0xc0, !PT ;  /* 0x0000038012137812 */ /* 0x000fe400078ec0ff */
[----:B------:R-:W-:Y:S02]  /*18950*/  SHF.R.U64 R163, R163, 0x3, RZ ;  /* 0x00000003a3a37819 */ /* 0x000fe400000012ff */
[----:B-1----:R-:W-:Y:S02]  /*18960*/  LOP3.LUT R155, R154, 0x380, RZ, 0xc0, !PT ;  /* 0x000003809a9b7812 */ /* 0x002fe400078ec0ff */
[----:B------:R-:W-:-:S02]  /*18970*/  SHF.R.U64 R161, R161, 0x3, RZ ;  /* 0x00000003a1a17819 */ /* 0x000fc400000012ff */
        /* <DEDUP_REMOVED lines=11> */
[----:B------:R-:W-:Y:S01]  /*18a30*/  ST.E desc[UR14][R166.64], R208 ;  /* 0x000000d0a6007985 */ /* 0x000fe2000c10190e */
[C---:B------:R-:W-:Y:S01]  /*18a40*/  IADD3 R22, P5, R2.reuse, 0x89820, RZ ;  /* 0x0008982002167810 */ /* 0x040fe20007fbe0ff */
[--C-:B------:R-:W-:Y:S01]  /*18a50*/  IMAD.X R157, RZ, RZ, R0.reuse, P2 ;  /* 0x000000ffff9d7224 */ /* 0x100fe200010e0600 */
[----:B------:R-:W-:Y:S01]  /*18a60*/  LOP3.LUT R18, R19, R18, RZ, 0x3c, !PT ;  /* 0x0000001213127212 */ /* 0x000fe200078e3cff */
[----:B------:R-:W-:Y:S01]  /*18a70*/  ST.E desc[UR14][R166.64+0x4], R207 ;  /* 0x000004cfa6007985 */ /* 0x000fe2000c10190e */
[--C-:B------:R-:W-:Y:S01]  /*18a80*/  IMAD.X R155, RZ, RZ, R0.reuse, P3 ;  /* 0x000000ffff9b7224 */ /* 0x100fe200018e0600 */
[C---:B------:R-:W-:Y:S01]  /*18a90*/  IADD3 R16, P2, R2.reuse, 0x89840, RZ ;  /* 0x0008984002107810 */ /* 0x040fe20007f5e0ff */
[----:B------:R-:W-:Y:S01]  /*18aa0*/  IMAD.X R19, RZ, RZ, R0, P6 ;  /* 0x000000ffff137224 */ /* 0x000fe200030e0600 */
[C---:B-1----:R-:W-:Y:S01]  /*18ab0*/  IADD3 R152, P4, R2.reuse, 0x85820, RZ ;  /* 0x0008582002987810 */ /* 0x042fe20007f9e0ff */
[----:B------:R-:W-:Y:S01]  /*18ac0*/  ST.E desc[UR14][R14.64], R206 ;  /* 0x000000ce0e007985 */ /* 0x000fe2000c10190e */
[----:B------:R-:W-:-:S03]  /*18ad0*/  IADD3 R8, P6, R2, 0x89c00, RZ ;  /* 0x00089c0002087810 */ /* 0x000fc60007fde0ff */
[----:B------:R1:W-:Y:S01]  /*18ae0*/  ST.E desc[UR14][R14.64+0x4], R205 ;  /* 0x000004cd0e007985 */ /* 0x0003e2000c10190e */
[----:B------:R-:W-:Y:S02]  /*18af0*/  LOP3.LUT R153, R152, 0x380, RZ, 0xc0, !PT ;  /* 0x0000038098997812 */ /* 0x000fe400078ec0ff */
[----:B------:R-:W-:Y:S02]  /*18b00*/  LOP3.LUT R23, R22, 0x380, RZ, 0xc0, !PT ;  /* 0x0000038016177812 */ /* 0x000fe400078ec0ff */
[----:B------:R-:W-:Y:S02]  /*18b10*/  LOP3.LUT R17, R16, 0x380, RZ, 0xc0, !PT ;  /* 0x0000038010117812 */ /* 0x000fe400078ec0ff */
[----:B------:R-:W-:Y:S02]  /*18b20*/  LOP3.LUT R9, R8, 0x380, RZ, 0xc0, !PT ;  /* 0x0000038008097812 */ /* 0x000fe400078ec0ff */
[----:B-1----:R-:W-:-:S04]  /*18b30*/  IADD3 R14, P3, R2, 0x85860, RZ ;  /* 0x00085860020e7810 */ /* 0x002fc80007f7e0ff */
[----:B------:R-:W-:Y:S02]  /*18b40*/  LOP3.LUT R15, R14, 0x380, RZ, 0xc0, !PT ;  /* 0x000003800e0f7812 */ /* 0x000fe400078ec0ff */
[----:B------:R-:W-:Y:S02]  /*18b50*/  SHF.R.U64 R153, R153, 0x3, RZ ;  /* 0x0000000399997819 */ /* 0x000fe400000012ff */
[----:B------:R-:W-:Y:S02]  /*18b60*/  SHF.R.U64 R23, R23, 0x3, RZ ;  /* 0x0000000317177819 */ /* 0x000fe400000012ff */
[----:B------:R-:W-:Y:S02]  /*18b70*/  SHF.R.U64 R17, R17, 0x3, RZ ;  /* 0x0000000311117819 */ /* 0x000fe400000012ff */
[----:B------:R-:W-:Y:S02]  /*18b80*/  SHF.R.U64 R15, R15, 0x3, RZ ;  /* 0x000000030f0f7819 */ /* 0x000fe400000012ff */
[----:B------:R-:W-:-:S02]  /*18b90*/  SHF.R.U64 R9, R9, 0x3, RZ ;  /* 0x0000000309097819 */ /* 0x000fc400000012ff */
[----:B------:R-:W-:Y:S02]  /*18ba0*/  LOP3.LUT R152, R153, R152, RZ, 0x3c, !PT ;  /* 0x0000009899987212 */ /* 0x000fe400078e3cff */
[----:B------:R-:W-:Y:S01]  /*18bb0*/  LOP3.LUT R22, R23, R22, RZ, 0x3c, !PT ;  /* 0x0000001617167212 */ /* 0x000fe200078e3cff */
[--C-:B------:R-:W-:Y:S01]  /*18bc0*/  IMAD.X R23, RZ, RZ, R0.reuse, P5 ;  /* 0x000000ffff177224 */ /* 0x100fe200028e0600 */
[----:B------:R-:W-:Y:S01]  /*18bd0*/  LOP3.LUT R16, R17, R16, RZ, 0x3c, !PT ;  /* 0x0000001011107212 */ /* 0x000fe200078e3cff */
[--C-:B------:R-:W-:Y:S01]  /*18be0*/  IMAD.X R17, RZ, RZ, R0.reuse, P2 ;  /* 0x000000ffff117224 */ /* 0x100fe200010e0600 */
[----:B------:R-:W-:Y:S02]  /*18bf0*/  IADD3.X R153, RZ, R0, RZ, P4, !PT ;  /* 0x00000000ff997210 */ /* 0x000fe400027fe4ff */
[----:B------:R-:W-:Y:S01]  /*18c00*/  LOP3.LUT R14, R15, R14, RZ, 0x3c, !PT ;  /* 0x0000000e0f0e7212 */ /* 0x000fe200078e3cff */
[----:B------:R-:W-:Y:S01]  /*18c10*/  IMAD.X R15, RZ, RZ, R0, P3 ;  /* 0x000000ffff0f7224 */ /* 0x000fe200018e0600 */
[----:B------:R-:W-:-:S02]  /*18c20*/  IADD3 R12, P4, R2, 0x89860, RZ ;  /* 0x00089860020c7810 */ /* 0x000fc40007f9e0ff */
[C---:B------:R-:W-:Y:S02]  /*18c30*/  IADD3 R10, P5, R2.reuse, 0x85c00, RZ ;  /* 0x00085c00020a7810 */ /* 0x040fe40007fbe0ff */
[----:B------:R-:W-:Y:S01]  /*18c40*/  LOP3.LUT R8, R9, R8, RZ, 0x3c, !PT ;  /* 0x0000000809087212 */ /* 0x000fe200078e3cff */
[----:B------:R-:W-:Y:S01]  /*18c50*/  IMAD.X R9, RZ, RZ, R0, P6 ;  /* 0x000000ffff097224 */ /* 0x000fe200030e0600 */
[C---:B------:R-:W-:Y:S02]  /*18c60*/  IADD3 R6, P2, R2.reuse, 0x85c20, RZ ;  /* 0x00085c2002067810 */ /* 0x040fe40007f5e0ff */
[C---:B------:R-:W-:Y:S02]  /*18c70*/  IADD3 R4, P3, R2.reuse, 0x89c20, RZ ;  /* 0x00089c2002047810 */ /* 0x040fe40007f7e0ff */
[----:B------:R-:W-:Y:S02]  /*18c80*/  IADD3 R210, P6, R2, 0x85c60, RZ ;  /* 0x00085c6002d27810 */ /* 0x000fe40007fde0ff */
[----:B------:R-:W-:-:S02]  /*18c90*/  LOP3.LUT R13, R12, 0x380, RZ, 0xc0, !PT ;  /* 0x000003800c0d7812 */ /* 0x000fc400078ec0ff */
[----:B------:R-:W-:Y:S02]  /*18ca0*/  LOP3.LUT R11, R10, 0x380, RZ, 0xc0, !PT ;  /* 0x000003800a0b7812 */ /* 0x000fe400078ec0ff */
[----:B------:R-:W-:Y:S02]  /*18cb0*/  LOP3.LUT R7, R6, 0x380, RZ, 0xc0, !PT ;  /* 0x0000038006077812 */ /* 0x000fe400078ec0ff */
[----:B------:R-:W-:Y:S02]  /*18cc0*/  LOP3.LUT R5, R4, 0x380, RZ, 0xc0, !PT ;  /* 0x0000038004057812 */ /* 0x000fe400078ec0ff */
[----:B------:R-:W-:Y:S02]  /*18cd0*/  LOP3.LUT R211, R210, 0x380, RZ, 0xc0, !PT ;  /* 0x00000380d2d37812 */ /* 0x000fe400078ec0ff */
[----:B------:R-:W-:Y:S02]  /*18ce0*/  SHF.R.U64 R13, R13, 0x3, RZ ;  /* 0x000000030d0d7819 */ /* 0x000fe400000012ff */
        /* <DEDUP_REMOVED lines=8> */
[----:B------:R-:W-:Y:S01]  /*18d70*/  ST.E desc[UR14][R174.64+0x4], R151 ;  /* 0x00000497ae007985 */ /* 0x000fe2000c10190e */
[----:B------:R-:W-:Y:S01]  /*18d80*/  LOP3.LUT R6, R7, R6, RZ, 0x3c, !PT ;  /* 0x0000000607067212 */ /* 0x000fe200078e3cff */
[--C-:B------:R-:W-:Y:S01]  /*18d90*/  IMAD.X R7, RZ, RZ, R0.reuse, P2 ;  /* 0x000000ffff077224 */ /* 0x100fe200010e0600 */
[----:B------:R-:W-:Y:S01]  /*18da0*/  LOP3.LUT R4, R5, R4, RZ, 0x3c, !PT ;  /* 0x0000000405047212 */ /* 0x000fe200078e3cff */
[----:B------:R-:W-:Y:S01]  /*18db0*/  ST.E desc[UR14][R172.64], R150 ;  /* 0x00000096ac007985 */ /* 0x000fe2000c10190e */
[----:B------:R-:W-:Y:S01]  /*18dc0*/  IADD3.X R11, RZ, R0, RZ, P5, !PT ;  /* 0x00000000ff0b7210 */ /* 0x000fe20002ffe4ff */
[----:B------:R-:W-:Y:S01]  /*18dd0*/  IMAD.X R5, RZ, RZ, R0, P3 ;  /* 0x000000ffff057224 */ /* 0x000fe200018e0600 */
[----:B------:R-:W-:Y:S01]  /*18de0*/  IADD3 R166, P4, R2, 0x85c40, RZ ;  /* 0x00085c4002a67810 */ /* 0x000fe20007f9e0ff */
[----:B------:R1:W-:Y:S01]  /*18df0*/  ST.E desc[UR14][R172.64+0x4], R147 ;  /* 0x00000493ac007985 */ /* 0x0003e2000c10190e */
[----:B------:R-:W-:-:S02]  /*18e00*/  LOP3.LUT R210, R211, R210, RZ, 0x3c, !PT ;  /* 0x000000d2d3d27212 */ /* 0x000fc400078e3cff */
[C---:B------:R-:W-:Y:S01]  /*18e10*/  IADD3 R222, P2, R2.reuse, 0x89c60, RZ ;  /* 0x00089c6002de7810 */ /* 0x040fe20007f5e0ff */
[----:B----4-:R-:W-:Y:S01]  /*18e20*/  ST.E desc[UR14][R178.64], R146 ;  /* 0x00000092b2007985 */ /* 0x010fe2000c10190e */
[C---:B------:R-:W-:Y:S02]  /*18e30*/  IADD3 R220, P3, R2.reuse, 0x86000, RZ ;  /* 0x0008600002dc7810 */ /* 0x040fe40007f7e0ff */
[----:B------:R-:W-:Y:S01]  /*18e40*/  IADD3.X R211, RZ, R0, RZ, P6, !PT ;  /* 0x00000000ffd37210 */ /* 0x000fe200037fe4ff */
[----:B------:R3:W-:Y:S01]  /*18e50*/  ST.E desc[UR14][R178.64+0x4], R141 ;  /* 0x0000048db2007985 */ /* 0x0007e2000c10190e */
[C---:B------:R-:W-:Y:S02]  /*18e60*/  IADD3 R3, P6, R2.reuse, 0x8a020, RZ ;  /* 0x0008a02002037810 */ /* 0x040fe40007fde0ff */
[----:B-1----:R-:W-:Y:S01]  /*18e70*/  IADD3 R172, P5, R2, 0x89c40, RZ ;  /* 0x00089c4002ac7810 */ /* 0x002fe20007fbe0ff */
[----:B------:R-:W-:Y:S01]  /*18e80*/  ST.E desc[UR14][R176.64], R140 ;  /* 0x0000008cb0007985 */ /* 0x000fe2000c10190e */
[----:B------:R-:W-:-:S02]  /*18e90*/  LOP3.LUT R167, R166, 0x380, RZ, 0xc0, !PT ;  /* 0x00000380a6a77812 */ /* 0x000fc400078ec0ff */
[----:B------:R-:W-:Y:S01]  /*18ea0*/  LOP3.LUT R173, R172, 0x380, RZ, 0xc0, !PT ;  /* 0x00000380acad7812 */ /* 0x000fe200078ec0ff */
[----:B--2---:R-:W-:Y:S01]  /*18eb0*/  ST.E desc[UR14][R176.64+0x4], R137 ;  /* 0x00000489b0007985 */ /* 0x004fe2000c10190e */
[----:B------:R-:W-:Y:S02]  /*18ec0*/  LOP3.LUT R223, R222, 0x380, RZ, 0xc0, !PT ;  /* 0x00000380dedf7812 */ /* 0x000fe400078ec0ff */
[----:B------:R-:W-:Y:S01]  /*18ed0*/  LOP3.LUT R221, R220, 0x380, RZ, 0xc0, !PT ;  /* 0x00000380dcdd7812 */ /* 0x000fe200078ec0ff */
[----:B------:R-:W-:Y:S04]  /*18ee0*/  ST.E desc[UR14][R180.64], R136 ;  /* 0x00000088b4007985 */ /* 0x000fe8000c10190e */
[----:B------:R-:W-:Y:S01]  /*18ef0*/  ST.E desc[UR14][R180.64+0x4], R133 ;  /* 0x00000485b4007985 */ /* 0x000fe2000c10190e */
[----:B------:R-:W-:-:S03]  /*18f00*/  SHF.R.U64 R167, R167, 0x3, RZ ;  /* 0x00000003a7a77819 */ /* 0x000fc600000012ff */
[----:B------:R1:W-:Y:S01]  /*18f10*/  ST.E desc[UR14][R170.64+0x4], R21 ;  /* 0x00000415aa007985 */ /* 0x0003e2000c10190e */
[----:B------:R-:W-:Y:S02]  /*18f20*/  SHF.R.U64 R173, R173, 0x3, RZ ;  /* 0x00000003adad7819 */ /* 0x000fe400000012ff */
[----:B------:R-:W-:Y:S01]  /*18f30*/  SHF.R.U64 R223, R223, 0x3, RZ ;  /* 0x00000003dfdf7819 */ /* 0x000fe200000012ff */
[----:B---3--:R-:W2:Y:S01]  /*18f40*/  LDL.LU R178, [R1+0x258] ;  /* 0x0002580001b27983 */ /* 0x008ea20000300800 */
[----:B------:R-:W-:-:S03]  /*18f50*/  SHF.R.U64 R221, R221, 0x3, RZ ;  /* 0x00000003dddd7819 */ /* 0x000fc600000012ff */
[----:B------:R-:W3:Y:S01]  /*18f60*/  LDL.LU R179, [R1+0x25c] ;  /* 0x00025c0001b37983 */ /* 0x000ee20000300800 */
[----:B-1----:R-:W-:-:S03]  /*18f70*/  LOP3.LUT R21, R3, 0x380, RZ, 0xc0, !PT ;  /* 0x0000038003157812 */ /* 0x002fc600078ec0ff */
[----:B------:R1:W-:Y:S01]  /*18f80*/  ST.E desc[UR14][R170.64], R132 ;  /* 0x00000084aa007985 */ /* 0x0003e2000c10190e */
[----:B------:R-:W-:Y:S02]  /*18f90*/  LOP3.LUT R166, R167, R166, RZ, 0x3c, !PT ;  /* 0x000000a6a7a67212 */ /* 0x000fe400078e3cff */
[----:B------:R-:W-:Y:S01]  /*18fa0*/  SHF.R.U64 R21, R21, 0x3, RZ ;  /* 0x0000000315157819 */ /* 0x000fe200000012ff */
[--C-:B------:R-:W-:Y:S01]  /*18fb0*/  IMAD.X R167, RZ, RZ, R0.reuse, P4 ;  /* 0x000000ffffa77224 */ /* 0x100fe200020e0600 */
[----:B------:R-:W-:Y:S01]  /*18fc0*/  LOP3.LUT R172, R173, R172, RZ, 0x3c, !PT ;  /* 0x000000acadac7212 */ /* 0x000fe200078e3cff */
[--C-:B------:R-:W-:Y:S01]  /*18fd0*/  IMAD.X R173, RZ, RZ, R0.reuse, P5 ;  /* 0x000000ffffad7224 */ /* 0x100fe200028e0600 */
[----:B------:R-:W-:Y:S01]  /*18fe0*/  LOP3.LUT R222, R223, R222, RZ, 0x3c, !PT ;  /* 0x000000dedfde7212 */ /* 0x000fe200078e3cff */
[--C-:B------:R-:W-:Y:S01]  /*18ff0*/  IMAD.X R223, RZ, RZ, R0.reuse, P2 ;  /* 0x000000ffffdf7224 */ /* 0x100fe200010e0600 */
[----:B------:R-:W-:Y:S01]  /*19000*/  LOP3.LUT R220, R221, R220, RZ, 0x3c, !PT ;  /* 0x000000dcdddc7212 */ /* 0x000fe200078e3cff */
[----:B------:R-:W-:Y:S01]  /*19010*/  IMAD.X R221, RZ, RZ, R0, P3 ;  /* 0x000000ffffdd7224 */ /* 0x000fe200018e0600 */
[C---:B------:R-:W-:Y:S01]  /*19020*/  IADD3 R230, P4, R2.reuse, 0x8a000, RZ ;  /* 0x0008a00002e67810 */ /* 0x040fe20007f9e0ff */
[----:B------:R-:W4:Y:S01]  /*19030*/  LDL.LU R174, [R1+0x260] ;  /* 0x0002600001ae7983 */ /* 0x000f220000300800 */
[----:B------:R-:W-:-:S02]  /*19040*/  IADD3 R228, P5, R2, 0x86020, RZ ;  /* 0x0008602002e47810 */ /* 0x000fc40007fbe0ff */
[----:B-1----:R-:W-:Y:S01]  /*19050*/  LOP3.LUT R132, R21, R3, RZ, 0x3c, !PT ;  /* 0x0000000315847212 */ /* 0x002fe200078e3cff */
[----:B------:R-:W4:Y:S01]  /*19060*/  LDL.LU R175, [R1+0x264] ;  /* 0x0002640001af7983 */ /* 0x000f220000300800 */
[C---:B------:R-:W-:Y:S02]  /*19070*/  IADD3 R3, P2, R2.reuse, 0x86040, RZ ;  /* 0x0008604002037810 */ /* 0x040fe40007f5e0ff */
[----:B------:R-:W-:Y:S01]  /*19080*/  IADD3 R21, P3, R2, 0x8a040, RZ ;  /* 0x0008a04002157810 */ /* 0x000fe20007f7e0ff */
[----:B------:R-:W-:Y:S01]  /*19090*/  ST.E desc[UR14][R168.64], R135 ;  /* 0x00000087a8007985 */ /* 0x000fe2000c10190e */
[----:B------:R-:W-:Y:S02]  /*190a0*/  LOP3.LUT R231, R230, 0x380, RZ, 0xc0, !PT ;  /* 0x00000380e6e77812 */ /* 0x000fe400078ec0ff */
[----:B------:R-:W-:Y:S01]  /*190b0*/  LOP3.LUT R229, R228, 0x380, RZ, 0xc0, !PT ;  /* 0x00000380e4e57812 */ /* 0x000fe200078ec0ff */
[----:B------:R1:W-:Y:S01]  /*190c0*/  ST.E desc[UR14][R168.64+0x4], R134 ;  /* 0x00000486a8007985 */ /* 0x0003e2000c10190e */
[----:B------:R-:W-:-:S02]  /*190d0*/  SHF.R.U64 R231, R231, 0x3, RZ ;  /* 0x00000003e7e77819 */ /* 0x000fc400000012ff */
[----:B------:R-:W-:Y:S01]  /*190e0*/  SHF.R.U64 R229, R229, 0x3, RZ ;  /* 0x00000003e5e57819 */ /* 0x000fe200000012ff */
[----:B------:R-:W4:Y:S01]  /*190f0*/  LDL.LU R170, [R1+0x268] ;  /* 0x0002680001aa7983 */ /* 0x000f220000300800 */
[----:B------:R-:W-:-:S03]  /*19100*/  LOP3.LUT R230, R231, R230, RZ, 0x3c, !PT ;  /* 0x000000e6e7e67212 */ /* 0x000fc600078e3cff */
[----:B------:R-:W4:Y:S01]  /*19110*/  LDL.LU R171, [R1+0x26c] ;  /* 0x00026c0001ab7983 */ /* 0x000f220000300800 */
[----:B-1----:R-:W-:Y:S02]  /*19120*/  LOP3.LUT R168, R3, 0x380, RZ, 0xc0, !PT ;  /* 0x0000038003a87812 */ /* 0x002fe400078ec0ff */
[----:B------:R-:W-:Y:S02]  /*19130*/  LOP3.LUT R169, R21, 0x380, RZ, 0xc0, !PT ;  /* 0x0000038015a97812 */ /* 0x000fe400078ec0ff */
[----:B------:R-:W-:Y:S02]  /*19140*/  SHF.R.U64 R168, R168, 0x3, RZ ;  /* 0x00000003a8a87819 */ /* 0x000fe400000012ff */
[----:B------:R-:W-:Y:S01]  /*19150*/  SHF.R.U64 R169, R169, 0x3, RZ ;  /* 0x00000003a9a97819 */ /* 0x000fe200000012ff */
[--C-:B------:R-:W-:Y:S01]  /*19160*/  IMAD.X R231, RZ, RZ, R0.reuse, P4 ;  /* 0x000000ffffe77224 */ /* 0x100fe200020e0600 */
[----:B------:R-:W-:Y:S01]  /*19170*/  LOP3.LUT R228, R229, R228, RZ, 0x3c, !PT ;  /* 0x000000e4e5e47212 */ /* 0x000fe200078e3cff */
[----:B------:R-:W-:Y:S01]  /*19180*/  IMAD.X R229, RZ, RZ, R0, P5 ;  /* 0x000000ffffe57224 */ /* 0x000fe200028e0600 */
[----:B------:R-:W-:-:S02]  /*19190*/  LOP3.LUT R134, R168, R3, RZ, 0x3c, !PT ;  /* 0x00000003a8867212 */ /* 0x000fc400078e3cff */
[----:B------:R-:W-:Y:S01]  /*191a0*/  LOP3.LUT R136, R169, R21, RZ, 0x3c, !PT ;  /* 0x00000015a9887212 */ /* 0x000fe200078e3cff */
[----:B------:R-:W-:Y:S01]  /*191b0*/  ST.E desc[UR14][R164.64], R139 ;  /* 0x0000008ba4007985 */ /* 0x000fe2000c10190e */
[C---:B------:R-:W-:Y:S02]  /*191c0*/  IADD3 R3, P4, R2.reuse, 0x86060, RZ ;  /* 0x0008606002037810 */ /* 0x040fe40007f9e0ff */
[----:B------:R-:W-:Y:S01]  /*191d0*/  IADD3 R21, P5, R2, 0x8a060, RZ ;  /* 0x0008a06002157810 */ /* 0x000fe20007fbe0ff */
[----:B------:R1:W-:Y:S04]  /*191e0*/  ST.E desc[UR14][R164.64+0x4], R138 ;  /* 0x0000048aa4007985 */ /* 0x0003e8000c10190e */
[----:B------:R-:W4:Y:S04]  /*191f0*/  LDL.LU R168, [R1+0x274] ;  /* 0x0002740001a87983 */ /* 0x000f280000300800 */
[----:B------:R-:W4:Y:S01]  /*19200*/  LDL.LU R169, [R1+0x270] ;  /* 0x0002700001a97983 */ /* 0x000f220000300800 */
[----:B-1----:R-:W-:-:S02]  /*19210*/  LOP3.LUT R164, R3, 0x380, RZ, 0xc0, !PT ;  /* 0x0000038003a47812 */ /* 0x002fc400078ec0ff */
[----:B------:R-:W-:Y:S02]  /*19220*/  LOP3.LUT R165, R21, 0x380, RZ, 0xc0, !PT ;  /* 0x0000038015a57812 */ /* 0x000fe400078ec0ff */
[----:B------:R-:W-:Y:S02]  /*19230*/  SHF.R.U64 R164, R164, 0x3, RZ ;  /* 0x00000003a4a47819 */ /* 0x000fe400000012ff */
[----:B------:R-:W-:Y:S02]  /*19240*/  SHF.R.U64 R165, R165, 0x3, RZ ;  /* 0x00000003a5a57819 */ /* 0x000fe400000012ff */
[----:B------:R-:W-:Y:S02]  /*19250*/  LOP3.LUT R138, R164, R3, RZ, 0x3c, !PT ;  /* 0x00000003a48a7212 */ /* 0x000fe400078e3cff */
[----:B------:R-:W-:Y:S01]  /*19260*/  LOP3.LUT R140, R165, R21, RZ, 0x3c, !PT ;  /* 0x00000015a58c7212 */ /* 0x000fe200078e3cff */
[----:B------:R-:W4:Y:S04]  /*19270*/  LDL.LU R164, [R1+0x27c] ;  /* 0x00027c0001a47983 */ /* 0x000f280000300800 */
[----:B------:R-:W4:Y:S01]  /*19280*/  LDL.LU R165, [R1+0x278] ;  /* 0x0002780001a57983 */ /* 0x000f220000300800 */
[----:B------:R-:W-:-:S02]  /*19290*/  IADD3.X R135, RZ, R0, RZ, P2, !PT ;  /* 0x00000000ff877210 */ /* 0x000fc400017fe4ff */
[----:B------:R-:W-:Y:S01]  /*192a0*/  IADD3 R3, P2, R2, 0x8a400, RZ ;  /* 0x0008a40002037810 */ /* 0x000fe20007f5e0ff */
[----:B------:R-:W-:Y:S03]  /*192b0*/  ST.E desc[UR14][R162.64], R143 ;  /* 0x0000008fa2007985 */ /* 0x000fe6000c10190e */
[----:B------:R-:W-:Y:S01]  /*192c0*/  LOP3.LUT R21, R3, 0x380, RZ, 0xc0, !PT ;  /* 0x0000038003157812 */ /* 0x000fe200078ec0ff */
[----:B------:R1:W-:Y:S04]  /*192d0*/  ST.E desc[UR14][R162.64+0x4], R142 ;  /* 0x0000048ea2007985 */ /* 0x0003e8000c10190e */
[----:B------:R-:W-:Y:S01]  /*192e0*/  ST.E desc[UR14][R160.64], R145 ;  /* 0x00000091a0007985 */ /* 0x000fe2000c10190e */
[----:B------:R-:W-:-:S03]  /*192f0*/  SHF.R.U64 R21, R21, 0x3, RZ ;  /* 0x0000000315157819 */ /* 0x000fc600000012ff */
[----:B------:R1:W-:Y:S04]  /*19300*/  ST.E desc[UR14][R160.64+0x4], R144 ;  /* 0x00000490a0007985 */ /* 0x0003e8000c10190e */
[----:B------:R-:W-:Y:S04]  /*19310*/  ST.E desc[UR14][R158.64], R149 ;  /* 0x000000959e007985 */ /* 0x000fe8000c10190e */
[----:B------:R1:W-:Y:S04]  /*19320*/  ST.E desc[UR14][R158.64+0x4], R148 ;  /* 0x000004949e007985 */ /* 0x0003e8000c10190e */
[----:B------:R-:W-:Y:S04]  /*19330*/  ST.E desc[UR14][R156.64], R203 ;  /* 0x000000cb9c007985 */ /* 0x000fe8000c10190e */
[----:B------:R-:W-:Y:S04]  /*19340*/  ST.E desc[UR14][R156.64+0x4], R202 ;  /* 0x000004ca9c007985 */ /* 0x000fe8000c10190e */
[----:B------:R-:W-:Y:S04]  /*19350*/  ST.E desc[UR14][R154.64], R201 ;  /* 0x000000c99a007985 */ /* 0x000fe8000c10190e */
[----:B------:R-:W-:Y:S01]  /*19360*/  ST.E desc[UR14][R154.64+0x4], R200 ;  /* 0x000004c89a007985 */ /* 0x000fe2000c10190e */
[----:B-1----:R-:W-:-:S03]  /*19370*/  LOP3.LUT R142, R21, R3, RZ, 0x3c, !PT ;  /* 0x00000003158e7212 */ /* 0x002fc600078e3cff */
[----:B------:R-:W-:Y:S01]  /*19380*/  ST.E desc[UR14][R152.64], R199 ;  /* 0x000000c798007985 */ /* 0x000fe2000c10190e */
[----:B------:R-:W-:-:S03]  /*19390*/  IMAD.X R137, RZ, RZ, R0, P3 ;  /* 0x000000ffff897224 */ /* 0x000fc600018e0600 */
[----:B------:R-:W-:Y:S01]  /*193a0*/  ST.E desc[UR14][R152.64+0x4], R198 ;  /* 0x000004c698007985 */ /* 0x000fe2000c10190e */
[----:B------:R-:W-:-:S03]  /*193b0*/  IMAD.X R133, RZ, RZ, R0, P6 ;  /* 0x000000ffff857224 */ /* 0x000fc600030e0600 */
[----:B------:R-:W-:Y:S01]  /*193c0*/  ST.E desc[UR14][R22.64], R197 ;  /* 0x000000c516007985 */ /* 0x000fe2000c10190e */
[----:B------:R-:W-:-:S03]  /*193d0*/  IADD3 R3, P3, R2, 0x86420, RZ ;  /* 0x0008642002037810 */ /* 0x000fc60007f7e0ff */
[----:B------:R-:W-:Y:S01]  /*193e0*/  ST.E desc[UR14][R22.64+0x4], R196 ;  /* 0x000004c416007985 */ /* 0x000fe2000c10190e */
[----:B------:R-:W-:-:S03]  /*193f0*/  IADD3 R236, P6, R2, 0x86400, RZ ;  /* 0x0008640002ec7810 */ /* 0x000fc60007fde0ff */
[----:B------:R-:W-:Y:S01]  /*19400*/  ST.E desc[UR14][R18.64], R195 ;  /* 0x000000c312007985 */ /* 0x000fe2000c10190e */
[----:B------:R-:W-:-:S03]  /*19410*/  IMAD.X R139, RZ, RZ, R0, P4 ;  /* 0x000000ffff8b7224 */ /* 0x000fc600020e0600 */
[----:B------:R-:W-:Y:S01]  /*19420*/  ST.E desc[UR14][R18.64+0x4], R194 ;  /* 0x000004c212007985 */ /* 0x000fe2000c10190e */
[----:B------:R-:W-:-:S03]  /*19430*/  IADD3 R21, P4, R2, 0x8a420, RZ ;  /* 0x0008a42002157810 */ /* 0x000fc60007f9e0ff */
[----:B------:R-:W-:Y:S04]  /*19440*/  ST.E desc[UR14][R16.64], R193 ;  /* 0x000000c110007985 */ /* 0x000fe8000c10190e */
[----:B------:R-:W-:Y:S04]  /*19450*/  ST.E desc[UR14][R16.64+0x4], R192 ;  /* 0x000004c010007985 */ /* 0x000fe8000c10190e */
[----:B------:R-:W-:Y:S04]  /*19460*/  ST.E desc[UR14][R14.64], R191 ;  /* 0x000000bf0e007985 */ /* 0x000fe8000c10190e */
[----:B------:R-:W-:Y:S01]  /*19470*/  ST.E desc[UR14][R14.64+0x4], R190 ;  /* 0x000004be0e007985 */ /* 0x000fe2000c10190e */
[----:B------:R-:W-:-:S03]  /*19480*/  LOP3.LUT R160, R3, 0x380, RZ, 0xc0, !PT ;  /* 0x0000038003a07812 */ /* 0x000fc600078ec0ff */
[----:B------:R-:W-:Y:S04]  /*19490*/  ST.E desc[UR14][R12.64], R189 ;  /* 0x000000bd0c007985 */ /* 0x000fe8000c10190e */
[----:B------:R-:W-:Y:S01]  /*194a0*/  ST.E desc[UR14][R12.64+0x4], R188 ;  /* 0x000004bc0c007985 */ /* 0x000fe2000c10190e */
[----:B------:R-:W-:-:S03]  /*194b0*/  LOP3.LUT R237, R236, 0x380, RZ, 0xc0, !PT ;  /* 0x00000380eced7812 */ /* 0x000fc600078ec0ff */
[----:B------:R-:W-:Y:S04]  /*194c0*/  ST.E desc[UR14][R10.64], R187 ;  /* 0x000000bb0a007985 */ /* 0x000fe8000c10190e */
[----:B------:R-:W-:Y:S01]  /*194d0*/  ST.E desc[UR14][R10.64+0x4], R186 ;  /* 0x000004ba0a007985 */ /* 0x000fe2000c10190e */
[----:B------:R-:W-:-:S03]  /*194e0*/  LOP3.LUT R161, R21, 0x380, RZ, 0xc0, !PT ;  /* 0x0000038015a17812 */ /* 0x000fc600078ec0ff */
[----:B------:R-:W-:Y:S04]  /*194f0*/  ST.E desc[UR14][R8.64], R185 ;  /* 0x000000b908007985 */ /* 0x000fe8000c10190e */
[----:B------:R-:W-:Y:S04]  /*19500*/  ST.E desc[UR14][R8.64+0x4], R184 ;  /* 0x000004b808007985 */ /* 0x000fe8000c10190e */
[----:B------:R-:W-:Y:S04]  /*19510*/  ST.E desc[UR14][R6.64], R183 ;  /* 0x000000b706007985 */ /* 0x000fe8000c10190e */
[----:B------:R-:W-:Y:S01]  /*19520*/  ST.E desc[UR14][R6.64+0x4], R182 ;  /* 0x000004b606007985 */ /* 0x000fe2000c10190e */
[----:B------:R-:W-:-:S02]  /*19530*/  SHF.R.U64 R160, R160, 0x3, RZ ;  /* 0x00000003a0a07819 */ /* 0x000fc400000012ff */
[----:B------:R-:W-:Y:S02]  /*19540*/  SHF.R.U64 R237, R237, 0x3, RZ ;  /* 0x00000003eded7819 */ /* 0x000fe400000012ff */
[----:B------:R-:W-:Y:S01]  /*19550*/  SHF.R.U64 R161, R161, 0x3, RZ ;  /* 0x00000003a1a17819 */ /* 0x000fe200000012ff */
[--C-:B------:R-:W-:Y:S01]  /*19560*/  IMAD.X R141, RZ, RZ, R0.reuse, P5 ;  /* 0x000000ffff8d7224 */ /* 0x100fe200028e0600 */
[----:B------:R-:W-:Y:S02]  /*19570*/  LOP3.LUT R144, R160, R3, RZ, 0x3c, !PT ;  /* 0x00000003a0907212 */ /* 0x000fe400078e3cff */
[----:B------:R-:W-:Y:S01]  /*19580*/  LOP3.LUT R236, R237, R236, RZ, 0x3c, !PT ;  /* 0x000000ecedec7212 */ /* 0x000fe200078e3cff */
[----:B------:R-:W-:Y:S01]  /*19590*/  IMAD.X R237, RZ, RZ, R0, P6 ;  /* 0x000000ffffed7224 */ /* 0x000fe200030e0600 */
[----:B------:R-:W-:Y:S02]  /*195a0*/  IADD3 R3, P5, R2, 0x86440, RZ ;  /* 0x0008644002037810 */ /* 0x000fe40007fbe0ff */
[----:B------:R-:W-:-:S02]  /*195b0*/  LOP3.LUT R146, R161, R21, RZ, 0x3c, !PT ;  /* 0x00000015a1927212 */ /* 0x000fc400078e3cff */
[----:B------:R-:W-:Y:S02]  /*195c0*/  IADD3 R21, P6, R2, 0x8a440, RZ ;  /* 0x0008a44002157810 */ /* 0x000fe40007fde0ff */
[----:B------:R-:W-:Y:S01]  /*195d0*/  LOP3.LUT R158, R3, 0x380, RZ, 0xc0, !PT ;  /* 0x00000380039e7812 */ /* 0x000fe200078ec0ff */
[--C-:B------:R-:W-:Y:S01]  /*195e0*/  IMAD.X R143, RZ, RZ, R0.reuse, P2 ;  /* 0x000000ffff8f7224 */ /* 0x100fe200010e0600 */
[----:B------:R-:W-:Y:S02]  /*195f0*/  LOP3.LUT R159, R21, 0x380, RZ, 0xc0, !PT ;  /* 0x00000380159f7812 */ /* 0x000fe400078ec0ff */
[----:B------:R-:W-:Y:S02]  /*19600*/  SHF.R.U64 R158, R158, 0x3, RZ ;  /* 0x000000039e9e7819 */ /* 0x000fe400000012ff */
[----:B------:R-:W-:Y:S01]  /*19610*/  IADD3.X R145, RZ, R0, RZ, P3, !PT ;  /* 0x00000000ff917210 */ /* 0x000fe20001ffe4ff */
[--C-:B------:R-:W-:Y:S01]  /*19620*/  IMAD.X R147, RZ, RZ, R0.reuse, P4 ;  /* 0x000000ffff937224 */ /* 0x100fe200020e0600 */
[----:B------:R-:W-:Y:S01]  /*19630*/  SHF.R.U64 R159, R159, 0x3, RZ ;  /* 0x000000039f9f7819 */ /* 0x000fe200000012ff */
[--C-:B------:R-:W-:Y:S01]  /*19640*/  IMAD.X R149, RZ, RZ, R0.reuse, P5 ;  /* 0x000000ffff957224 */ /* 0x100fe200028e0600 */
[----:B------:R-:W-:Y:S01]  /*19650*/  LOP3.LUT R148, R158, R3, RZ, 0x3c, !PT ;  /* 0x000000039e947212 */ /* 0x000fe200078e3cff */
[----:B------:R-:W-:Y:S01]  /*19660*/  IMAD.X R151, RZ, RZ, R0, P6 ;  /* 0x000000ffff977224 */ /* 0x000fe200030e0600 */
[----:B------:R-:W-:Y:S01]  /*19670*/  LOP3.LUT R150, R159, R21, RZ, 0x3c, !PT ;  /* 0x000000159f967212 */ /* 0x000fe200078e3cff */
[----:B--2---:R-:W-:Y:S04]  /*19680*/  ST.E desc[UR14][R4.64], R178 ;  /* 0x000000b204007985 */ /* 0x004fe8000c10190e */
[----:B---3--:R-:W-:Y:S04]  /*19690*/  ST.E desc[UR14][R4.64+0x4], R179 ;  /* 0x000004b304007985 */ /* 0x008fe8000c10190e */
[----:B----4-:R-:W-:Y:S04]  /*196a0*/  ST.E desc[UR14][R166.64], R174 ;  /* 0x000000aea6007985 */ /* 0x010fe8000c10190e */
[----:B------:R-:W-:Y:S04]  /*196b0*/  ST.E desc[UR14][R166.64+0x4], R175 ;  /* 0x000004afa6007985 */ /* 0x000fe8000c10190e */
        /* <DEDUP_REMOVED lines=13> */
[----:B------:R1:W-:Y:S04]  /*19790*/  ST.E desc[UR14][R132.64+0x4], R31 ;  /* 0x0000041f84007985 */ /* 0x0003e8000c10190e */
        /* <DEDUP_REMOVED lines=9> */
[----:B------:R-:W-:Y:S04]  /*19830*/  ST.E desc[UR14][R236.64+0x4], R41 ;  /* 0x00000429ec007985 */ /* 0x000fe8000c10190e */
[----:B------:R-:W-:Y:S04]  /*19840*/  ST.E desc[UR14][R142.64], R42 ;  /* 0x0000002a8e007985 */ /* 0x000fe8000c10190e */
[----:B-1----:R-:W4:Y:S04]  /*19850*/  LDL.LU.64 R132, [R1+0xad8] ;  /* 0x000ad80001847983 */ /* 0x002f280000300a00 */
[----:B------:R1:W-:Y:S04]  /*19860*/  ST.E desc[UR14][R142.64+0x4], R43 ;  /* 0x0000042b8e007985 */ /* 0x0003e8000c10190e */
[----:B--2---:R-:W2:Y:S04]  /*19870*/  LDL.LU.64 R134, [R1+0xad0] ;  /* 0x000ad00001867983 */ /* 0x004ea80000300a00 */
[----:B------:R-:W-:Y:S04]  /*19880*/  ST.E desc[UR14][R144.64], R44 ;  /* 0x0000002c90007985 */ /* 0x000fe8000c10190e */
[----:B---3--:R-:W3:Y:S04]  /*19890*/  LDL.LU.64 R136, [R1+0xac8] ;  /* 0x000ac80001887983 */ /* 0x008ee80000300a00 */
[----:B------:R1:W-:Y:S04]  /*198a0*/  ST.E desc[UR14][R144.64+0x4], R45 ;  /* 0x0000042d90007985 */ /* 0x0003e8000c10190e */
[----:B----4-:R-:W4:Y:S04]  /*198b0*/  LDL.LU.64 R138, [R1+0xac0] ;  /* 0x000ac000018a7983 */ /* 0x010f280000300a00 */
[----:B------:R-:W-:Y:S04]  /*198c0*/  ST.E desc[UR14][R146.64], R46 ;  /* 0x0000002e92007985 */ /* 0x000fe8000c10190e */
[----:B------:R-:W4:Y:S04]  /*198d0*/  LDL.LU.64 R140, [R1+0xab8] ;  /* 0x000ab800018c7983 */ /* 0x000f280000300a00 */
[----:B------:R1:W-:Y:S04]  /*198e0*/  ST.E desc[UR14][R146.64+0x4], R47 ;  /* 0x0000042f92007985 */ /* 0x0003e8000c10190e */
[----:B-1----:R-:W4:Y:S04]  /*198f0*/  LDL.LU.64 R142, [R1+0xab0] ;  /* 0x000ab000018e7983 */ /* 0x002f280000300a00 */
[----:B------:R-:W-:Y:S04]  /*19900*/  ST.E desc[UR14][R148.64], R48 ;  /* 0x0000003094007985 */ /* 0x000fe8000c10190e */
[----:B------:R-:W4:Y:S04]  /*19910*/  LDL.LU.64 R144, [R1+0xaa8] ;  /* 0x000aa80001907983 */ /* 0x000f280000300a00 */
[----:B------:R1:W-:Y:S04]  /*19920*/  ST.E desc[UR14][R148.64+0x4], R49 ;  /* 0x0000043194007985 */ /* 0x0003e8000c10190e */
[----:B------:R-:W4:Y:S04]  /*19930*/  LDL.LU.64 R146, [R1+0xaa0] ;  /* 0x000aa00001927983 */ /* 0x000f280000300a00 */
[----:B------:R-:W-:Y:S04]  /*19940*/  ST.E desc[UR14][R150.64], R50 ;  /* 0x0000003296007985 */ /* 0x000fe8000c10190e */
[----:B-1----:R-:W4:Y:S04]  /*19950*/  LDL.LU.64 R148, [R1+0xa98] ;  /* 0x000a980001947983 */ /* 0x002f280000300a00 */
[----:B------:R1:W-:Y:S04]  /*19960*/  ST.E desc[UR14][R150.64+0x4], R51 ;  /* 0x0000043396007985 */ /* 0x0003e8000c10190e */
[----:B-1----:R-:W4:Y:S01]  /*19970*/  LDL.LU.64 R150, [R1+0xa90] ;  /* 0x000a900001967983 */ /* 0x002f220000300a00 */
[----:B------:R-:W-:-:S02]  /*19980*/  IADD3 R234, P2, R2, 0x86460, RZ ;  /* 0x0008646002ea7810 */ /* 0x000fc40007f5e0ff */
[C---:B------:R-:W-:Y:S02]  /*19990*/  IADD3 R232, P3, R2.reuse, 0x8a460, RZ ;  /* 0x0008a46002e87810 */ /* 0x040fe40007f7e0ff */
[C---:B------:R-:W-:Y:S02]  /*199a0*/  IADD3 R226, P4, R2.reuse, 0x86800, RZ ;  /* 0x0008680002e27810 */ /* 0x040fe40007f9e0ff */
[----:B------:R-:W-:Y:S02]  /*199b0*/  IADD3 R218, P6, R2, 0x86820, RZ ;  /* 0x0008682002da7810 */ /* 0x000fe40007fde0ff */
[----:B------:R-:W-:Y:S02]  /*199c0*/  LOP3.LUT R235, R234, 0x380, RZ, 0xc0, !PT ;  /* 0x00000380eaeb7812 */ /* 0x000fe400078ec0ff */
[----:B------:R-:W-:Y:S02]  /*199d0*/  IADD3 R224, P5, R2, 0x8a800, RZ ;  /* 0x0008a80002e07810 */ /* 0x000fe40007fbe0ff */
[----:B------:R-:W-:-:S02]  /*199e0*/  LOP3.LUT R233, R232, 0x380, RZ, 0xc0, !PT ;  /* 0x00000380e8e97812 */ /* 0x000fc400078ec0ff */
[----:B------:R-:W-:Y:S02]  /*199f0*/  LOP3.LUT R227, R226, 0x380, RZ, 0xc0, !PT ;  /* 0x00000380e2e37812 */ /* 0x000fe400078ec0ff */
[----:B------:R-:W-:Y:S02]  /*19a00*/  LOP3.LUT R219, R218, 0x380, RZ, 0xc0, !PT ;  /* 0x00000380dadb7812 */ /* 0x000fe400078ec0ff */
[----:B------:R-:W-:Y:S02]  /*19a10*/  SHF.R.U64 R235, R235, 0x3, RZ ;  /* 0x00000003ebeb7819 */ /* 0x000fe400000012ff */
[----:B------:R-:W-:Y:S02]  /*19a20*/  LOP3.LUT R225, R224, 0x380, RZ, 0xc0, !PT ;  /* 0x00000380e0e17812 */ /* 0x000fe400078ec0ff */
[----:B------:R-:W-:Y:S02]  /*19a30*/  SHF.R.U64 R233, R233, 0x3, RZ ;  /* 0x00000003e9e97819 */ /* 0x000fe400000012ff */
[----:B------:R-:W-:-:S02]  /*19a40*/  SHF.R.U64 R227, R227, 0x3, RZ ;  /* 0x00000003e3e37819 */ /* 0x000fc400000012ff */
[----:B------:R-:W-:Y:S02]  /*19a50*/  SHF.R.U64 R219, R219, 0x3, RZ ;  /* 0x00000003dbdb7819 */ /* 0x000fe400000012ff */
[----:B------:R-:W-:Y:S01]  /*19a60*/  LOP3.LUT R234, R235, R234, RZ, 0x3c, !PT ;  /* 0x000000eaebea7212 */ /* 0x000fe200078e3cff */
[--C-:B------:R-:W-:Y:S01]  /*19a70*/  IMAD.X R235, RZ, RZ, R0.reuse, P2 ;  /* 0x000000ffffeb7224 */ /* 0x100fe200010e0600 */
[----:B------:R-:W-:Y:S02]  /*19a80*/  SHF.R.U64 R225, R225, 0x3, RZ ;  /* 0x00000003e1e17819 */ /* 0x000fe400000012ff */
[----:B------:R-:W-:Y:S01]  /*19a90*/  LOP3.LUT R232, R233, R232, RZ, 0x3c, !PT ;  /* 0x000000e8e9e87212 */ /* 0x000fe200078e3cff */
[----:B------:R-:W-:Y:S01]  /*19aa0*/  IMAD.X R233, RZ, RZ, R0, P3 ;  /* 0x000000ffffe97224 */ /* 0x000fe200018e0600 */
[----:B------:R-:W-:Y:S02]  /*19ab0*/  LOP3.LUT R226, R227, R226, RZ, 0x3c, !PT ;  /* 0x000000e2e3e27212 */ /* 0x000fe400078e3cff */
[----:B------:R-:W-:-:S02]  /*19ac0*/  IADD3 R216, P2, R2, 0x8a820, RZ ;  /* 0x0008a82002d87810 */ /* 0x000fc40007f5e0ff */
[----:B------:R-:W-:Y:S01]  /*19ad0*/  LOP3.LUT R218, R219, R218, RZ, 0x3c, !PT ;  /* 0x000000dadbda7212 */ /* 0x000fe200078e3cff */
[--C-:B------:R-:W-:Y:S01]  /*19ae0*/  IMAD.X R219, RZ, RZ, R0.reuse, P6 ;  /* 0x000000ffffdb7224 */ /* 0x100fe200030e0600 */
[C---:B------:R-:W-:Y:S02]  /*19af0*/  IADD3 R214, P3, R2.reuse, 0x86840, RZ ;  /* 0x0008684002d67810 */ /* 0x040fe40007f7e0ff */
[----:B------:R-:W-:Y:S02]  /*19b00*/  IADD3.X R227, RZ, R0, RZ, P4, !PT ;  /* 0x00000000ffe37210 */ /* 0x000fe400027fe4ff */
[----:B------:R-:W-:Y:S01]  /*19b10*/  LOP3.LUT R224, R225, R224, RZ, 0x3c, !PT ;  /* 0x000000e0e1e07212 */ /* 0x000fe200078e3cff */
[----:B------:R-:W-:Y:S01]  /*19b20*/  IMAD.X R225, RZ, RZ, R0, P5 ;  /* 0x000000ffffe17224 */ /* 0x000fe200028e0600 */
[C---:B------:R-:W-:Y:S02]  /*19b30*/  IADD3 R212, P4, R2.reuse, 0x8a840, RZ ;  /* 0x0008a84002d47810 */ /* 0x040fe40007f9e0ff */
[----:B------:R-:W-:-:S02]  /*19b40*/  IADD3 R206, P6, R2, 0x8a860, RZ ;  /* 0x0008a86002ce7810 */ /* 0x000fc40007fde0ff */
[----:B------:R-:W-:Y:S02]  /*19b50*/  LOP3.LUT R217, R216, 0x380, RZ, 0xc0, !PT ;  /* 0x00000380d8d97812 */ /* 0x000fe400078ec0ff */
[----:B------:R-:W-:Y:S02]  /*19b60*/  IADD3 R208, P5, R2, 0x86860, RZ ;  /* 0x0008686002d07810 */ /* 0x000fe40007fbe0ff */
[----:B------:R-:W-:Y:S02]  /*19b70*/  LOP3.LUT R215, R214, 0x380, RZ, 0xc0, !PT ;  /* 0x00000380d6d77812 */ /* 0x000fe400078ec0ff */
[----:B------:R-:W-:Y:S02]  /*19b80*/  LOP3.LUT R213, R212, 0x380, RZ, 0xc0, !PT ;  /* 0x00000380d4d57812 */ /* 0x000fe400078ec0ff */
[----:B------:R-:W-:Y:S02]  /*19b90*/  LOP3.LUT R207, R206, 0x380, RZ, 0xc0, !PT ;  /* 0x00000380cecf7812 */ /* 0x000fe400078ec0ff */
[----:B------:R-:W-:-:S02]  /*19ba0*/  SHF.R.U64 R217, R217, 0x3, RZ ;  /* 0x00000003d9d97819 */ /* 0x000fc400000012ff */
[----:B------:R-:W-:Y:S02]  /*19bb0*/  LOP3.LUT R209, R208, 0x380, RZ, 0xc0, !PT ;  /* 0x00000380d0d17812 */ /* 0x000fe400078ec0ff */
[----:B------:R-:W-:Y:S02]  /*19bc0*/  SHF.R.U64 R215, R215, 0x3, RZ ;  /* 0x00000003d7d77819 */ /* 0x000fe400000012ff */
[----:B------:R-:W-:Y:S02]  /*19bd0*/  SHF.R.U64 R213, R213, 0x3, RZ ;  /* 0x00000003d5d57819 */ /* 0x000fe400000012ff */
[----:B------:R-:W-:Y:S02]  /*19be0*/  SHF.R.U64 R207, R207, 0x3, RZ ;  /* 0x00000003cfcf7819 */ /* 0x000fe400000012ff */
[----:B------:R-:W-:Y:S01]  /*19bf0*/  LOP3.LUT R216, R217, R216, RZ, 0x3c, !PT ;  /* 0x000000d8d9d87212 */ /* 0x000fe200078e3cff */
[----:B------:R-:W-:Y:S01]  /*19c00*/  IMAD.X R217, RZ, RZ, R0, P2 ;  /* 0x000000ffffd97224 */ /* 0x000fe200010e0600 */
[----:B------:R-:W-:-:S02]  /*19c10*/  SHF.R.U64 R209, R209, 0x3, RZ ;  /* 0x00000003d1d17819 */ /* 0x000fc400000012ff */
[----:B------:R-:W-:Y:S01]  /*19c20*/  LOP3.LUT R214, R215, R214, RZ, 0x3c, !PT ;  /* 0x000000d6d7d67212 */ /* 0x000fe200078e3cff */
[--C-:B------:R-:W-:Y:S01]  /*19c30*/  IMAD.X R215, RZ, RZ, R0.reuse, P3 ;  /* 0x000000ffffd77224 */ /* 0x100fe200018e0600 */
[----:B------:R-:W-:Y:S01]  /*19c40*/  LOP3.LUT R212, R213, R212, RZ, 0x3c, !PT ;  /* 0x000000d4d5d47212 */ /* 0x000fe200078e3cff */
[--C-:B------:R-:W-:Y:S01]  /*19c50*/  IMAD.X R213, RZ, RZ, R0.reuse, P4 ;  /* 0x000000ffffd57224 */ /* 0x100fe200020e0600 */
[C---:B------:R-:W-:Y:S02]  /*19c60*/  IADD3 R204, P2, R2.reuse, 0x86c00, RZ ;  /* 0x00086c0002cc7810 */ /* 0x040fe40007f5e0ff */
[----:B------:R-:W-:Y:S01]  /*19c70*/  LOP3.LUT R206, R207, R206, RZ, 0x3c, !PT ;  /* 0x000000cecfce7212 */ /* 0x000fe200078e3cff */
[----:B------:R-:W-:Y:S01]  /*19c80*/  IMAD.X R207, RZ, RZ, R0, P6 ;  /* 0x000000ffffcf7224 */ /* 0x000fe200030e0600 */
[----:B------:R-:W-:Y:S02]  /*19c90*/  IADD3 R202, P3, R2, 0x8ac00, RZ ;  /* 0x0008ac0002ca7810 */ /* 0x000fe40007f7e0ff */
[----:B------:R-:W-:-:S02]  /*19ca0*/  LOP3.LUT R208, R209, R208, RZ, 0x3c, !PT ;  /* 0x000000d0d1d07212 */ /* 0x000fc400078e3cff */
[C---:B------:R-:W-:Y:S02]  /*19cb0*/  IADD3 R200, P4, R2.reuse, 0x86c20, RZ ;  /* 0x00086c2002c87810 */ /* 0x040fe40007f9e0ff */
[----:B------:R-:W-:Y:S02]  /*19cc0*/  IADD3.X R209, RZ, R0, RZ, P5, !PT ;  /* 0x00000000ffd17210 */ /* 0x000fe40002ffe4ff */
        /* <DEDUP_REMOVED lines=15> */
[--C-:B------:R-:W-:Y:S01]  /*19dc0*/  IMAD.X R203, RZ, RZ, R0.reuse, P3 ;  /* 0x000000ffffcb7224 */ /* 0x100fe200018e0600 */
[----:B------:R-:W-:Y:S01]  /*19dd0*/  LOP3.LUT R200, R201, R200, RZ, 0x3c, !PT ;  /* 0x000000c8c9c87212 */ /* 0x000fe200078e3cff */
[----:B------:R-:W-:Y:S01]  /*19de0*/  IMAD.X R201, RZ, RZ, R0, P4 ;  /* 0x000000ffffc97224 */ /* 0x000fe200020e0600 */
[----:B------:R-:W-:-:S02]  /*19df0*/  IADD3 R194, P2, R2, 0x8ac40, RZ ;  /* 0x0008ac4002c27810 */ /* 0x000fc40007f5e0ff */
[----:B------:R-:W-:Y:S02]  /*19e00*/  LOP3.LUT R196, R197, R196, RZ, 0x3c, !PT ;  /* 0x000000c4c5c47212 */ /* 0x000fe400078e3cff */
[C---:B------:R-:W-:Y:S02]  /*19e10*/  IADD3 R192, P3, R2.reuse, 0x86c60, RZ ;  /* 0x00086c6002c07810 */ /* 0x040fe40007f7e0ff */
[----:B------:R-:W-:Y:S01]  /*19e20*/  LOP3.LUT R198, R199, R198, RZ, 0x3c, !PT ;  /* 0x000000c6c7c67212 */ /* 0x000fe200078e3cff */
[----:B------:R-:W-:Y:S01]  /*19e30*/  IMAD.X R199, RZ, RZ, R0, P5 ;  /* 0x000000ffffc77224 */ /* 0x000fe200028e0600 */
[C---:B------:R-:W-:Y:S02]  /*19e40*/  IADD3 R190, P4, R2.reuse, 0x8ac60, RZ ;  /* 0x0008ac6002be7810 */ /* 0x040fe40007f9e0ff */
[----:B------:R-:W-:Y:S02]  /*19e50*/  IADD3.X R197, RZ, R0, RZ, P6, !PT ;  /* 0x00000000ffc57210 */ /* 0x000fe400037fe4ff */
        /* <DEDUP_REMOVED lines=20> */
[--C-:B------:R-:W-:Y:S01]  /*19fa0*/  IMAD.X R187, RZ, RZ, R0.reuse, P6 ;  /* 0x000000ffffbb7224 */ /* 0x100fe200030e0600 */
[C---:B------:R-:W-:Y:S02]  /*19fb0*/  IADD3 R182, P3, R2.reuse, 0x8b020, RZ ;  /* 0x0008b02002b67810 */ /* 0x040fe40007f7e0ff */
[----:B------:R-:W-:Y:S01]  /*19fc0*/  LOP3.LUT R188, R189, R188, RZ, 0x3c, !PT ;  /* 0x000000bcbdbc7212 */ /* 0x000fe200078e3cff */
[----:B------:R-:W-:Y:S01]  /*19fd0*/  IMAD.X R189, RZ, RZ, R0, P5 ;  /* 0x000000ffffbd7224 */ /* 0x000fe200028e0600 */
[----:B------:R-:W-:-:S02]  /*19fe0*/  IADD3 R180, P4, R2, 0x87040, RZ ;  /* 0x0008704002b47810 */ /* 0x000fc40007f9e0ff */
[----:B------:R-:W-:Y:S02]  /*19ff0*/  IADD3 R176, P6, R2, 0x87060, RZ ;  /* 0x0008706002b07810 */ /* 0x000fe40007fde0ff */
[----:B------:R-:W-:Y:S02]  /*1a000*/  LOP3.LUT R185, R184, 0x380, RZ, 0xc0, !PT ;  /* 0x00000380b8b97812 */ /* 0x000fe400078ec0ff */
[----:B------:R-:W-:Y:S02]  /*1a010*/  IADD3 R178, P5, R2, 0x8b040, RZ ;  /* 0x0008b04002b27810 */ /* 0x000fe40007fbe0ff */
[----:B------:R-:W-:Y:S02]  /*1a020*/  LOP3.LUT R183, R182, 0x380, RZ, 0xc0, !PT ;  /* 0x00000380b6b77812 */ /* 0x000fe400078ec0ff */
[----:B------:R-:W-:Y:S02]  /*1a030*/  LOP3.LUT R181, R180, 0x380, RZ, 0xc0, !PT ;  /* 0x00000380b4b57812 */ /* 0x000fe400078ec0ff */
[----:B------:R-:W-:-:S02]  /*1a040*/  LOP3.LUT R177, R176, 0x380, RZ, 0xc0, !PT ;  /* 0x00000380b0b17812 */ /* 0x000fc400078ec0ff */
[----:B------:R-:W-:Y:S02]  /*1a050*/  SHF.R.U64 R185, R185, 0x3, RZ ;  /* 0x00000003b9b97819 */ /* 0x000fe400000012ff */
[----:B------:R-:W-:Y:S02]  /*1a060*/  LOP3.LUT R179, R178, 0x380, RZ, 0xc0, !PT ;  /* 0x00000380b2b37812 */ /* 0x000fe400078ec0ff */
[----:B------:R-:W-:Y:S02]  /*1a070*/  SHF.R.U64 R183, R183, 0x3, RZ ;  /* 0x00000003b7b77819 */ /* 0x000fe400000012ff */
[----:B------:R-:W-:Y:S02]  /*1a080*/  SHF.R.U64 R181, R181, 0x3, RZ ;  /* 0x00000003b5b57819 */ /* 0x000fe400000012ff */
[----:B------:R-:W-:Y:S02]  /*1a090*/  SHF.R.U64 R177, R177, 0x3, RZ ;  /* 0x00000003b1b17819 */ /* 0x000fe400000012ff */
[----:B------:R-:W-:-:S02]  /*1a0a0*/  LOP3.LUT R184, R185, R184, RZ, 0x3c, !PT ;  /* 0x000000b8b9b87212 */ /* 0x000fc400078e3cff */
[----:B------:R-:W-:Y:S02]  /*1a0b0*/  SHF.R.U64 R179, R179, 0x3, RZ ;  /* 0x00000003b3b37819 */ /* 0x000fe400000012ff */
[----:B------:R-:W-:Y:S01]  /*1a0c0*/  LOP3.LUT R182, R183, R182, RZ, 0x3c, !PT ;  /* 0x000000b6b7b67212 */ /* 0x000fe200078e3cff */
[--C-:B------:R-:W-:Y:S01]  /*1a0d0*/  IMAD.X R183, RZ, RZ, R0.reuse, P3 ;  /* 0x000000ffffb77224 */ /* 0x100fe200018e0600 */
[----:B------:R-:W-:Y:S02]  /*1a0e0*/  IADD3.X R185, RZ, R0, RZ, P2, !PT ;  /* 0x00000000ffb97210 */ /* 0x000fe400017fe4ff */
[----:B------:R-:W-:Y:S01]  /*1a0f0*/  LOP3.LUT R180, R181, R180, RZ, 0x3c, !PT ;  /* 0x000000b4b5b47212 */ /* 0x000fe200078e3cff */
[--C-:B------:R-:W-:Y:S01]  /*1a100*/  IMAD.X R181, RZ, RZ, R0.reuse, P4 ;  /* 0x000000ffffb57224 */ /* 0x100fe200020e0600 */
[C---:B------:R-:W-:Y:S02]  /*1a110*/  IADD3 R174, P2, R2.reuse, 0x8b060, RZ ;  /* 0x0008b06002ae7810 */ /* 0x040fe40007f5e0ff */
[----:B------:R-:W-:Y:S01]  /*1a120*/  LOP3.LUT R176, R177, R176, RZ, 0x3c, !PT ;  /* 0x000000b0b1b07212 */ /* 0x000fe200078e3cff */
[----:B------:R-:W-:Y:S01]  /*1a130*/  IMAD.X R177, RZ, RZ, R0, P6 ;  /* 0x000000ffffb17224 */ /* 0x000fe200030e0600 */
[----:B------:R-:W-:-:S02]  /*1a140*/  IADD3 R172, P3, R2, 0x87400, RZ ;  /* 0x0008740002ac7810 */ /* 0x000fc40007f7e0ff */
[----:B------:R-:W-:Y:S01]  /*1a150*/  LOP3.LUT R178, R179, R178, RZ, 0x3c, !PT ;  /* 0x000000b2b3b27212 */ /* 0x000fe200078e3cff */
[----:B------:R-:W-:Y:S01]  /*1a160*/  IMAD.X R179, RZ, RZ, R0, P5 ;  /* 0x000000ffffb37224 */ /* 0x000fe200028e0600 */
        /* <DEDUP_REMOVED lines=15> */
[----:B------:R-:W-:Y:S02]  /*1a260*/  LOP3.LUT R172, R173, R172, RZ, 0x3c, !PT ;  /* 0x000000acadac7212 */ /* 0x000fe400078e3cff */
[----:B------:R-:W-:Y:S01]  /*1a270*/  LOP3.LUT R170, R171, R170, RZ, 0x3c, !PT ;  /* 0x000000aaabaa7212 */ /* 0x000fe200078e3cff */
[----:B------:R-:W-:Y:S01]  /*1a280*/  IMAD.X R171, RZ, RZ, R0, P4 ;  /* 0x000000ffffab7224 */ /* 0x000fe200020e0600 */
[----:B------:R-:W-:-:S02]  /*1a290*/  IADD3 R164, P2, R2, 0x87440, RZ ;  /* 0x0008744002a47810 */ /* 0x000fc40007f5e0ff */
[----:B------:R-:W-:Y:S02]  /*1a2a0*/  IADD3.X R173, RZ, R0, RZ, P3, !PT ;  /* 0x00000000ffad7210 */ /* 0x000fe40001ffe4ff */
[----:B------:R-:W-:Y:S01]  /*1a2b0*/  LOP3.LUT R166, R167, R166, RZ, 0x3c, !PT ;  /* 0x000000a6a7a67212 */ /* 0x000fe200078e3cff */
[--C-:B------:R-:W-:Y:S01]  /*1a2c0*/  IMAD.X R167, RZ, RZ, R0.reuse, P6 ;  /* 0x000000ffffa77224 */ /* 0x100fe200030e0600 */
[C---:B------:R-:W-:Y:S02]  /*1a2d0*/  IADD3 R162, P3, R2.reuse, 0x8b440, RZ ;  /* 0x0008b44002a27810 */ /* 0x040fe40007f7e0ff */
        /* <DEDUP_REMOVED lines=20> */
[----:B------:R1:W-:Y:S01]  /*1a420*/  ST.E desc[UR14][R234.64], R52 ;  /* 0x00000034ea007985 */ /* 0x0003e2000c10190e */
[C---:B------:R-:W-:Y:S02]  /*1a430*/  IADD3 R154, P2, R2.reuse, 0x8b800, RZ ;  /* 0x0008b800029a7810 */ /* 0x040fe40007f5e0ff */
[----:B------:R-:W-:Y:S01]  /*1a440*/  LOP3.LUT R156, R157, R156, RZ, 0x3c, !PT ;  /* 0x0000009c9d9c7212 */ /* 0x000fe200078e3cff */
[----:B------:R1:W-:Y:S01]  /*1a450*/  ST.E desc[UR14][R234.64+0x4], R53 ;  /* 0x00000435ea007985 */ /* 0x0003e2000c10190e */
[C---:B------:R-:W-:Y:S01]  /*1a460*/  IADD3 R152, P3, R2.reuse, 0x87820, RZ ;  /* 0x0008782002987810 */ /* 0x040fe20007f7e0ff */
[--C-:B------:R-:W-:Y:S01]  /*1a470*/  IMAD.X R157, RZ, RZ, R0.reuse, P6 ;  /* 0x000000ffff9d7224 */ /* 0x100fe200030e0600 */
[----:B------:R-:W-:Y:S01]  /*1a480*/  IADD3.X R161, RZ, R0, RZ, P4, !PT ;  /* 0x00000000ffa17210 */ /* 0x000fe200027fe4ff */
[----:B------:R1:W-:Y:S01]  /*1a490*/  ST.E desc[UR14][R232.64], R54 ;  /* 0x00000036e8007985 */ /* 0x0003e2000c10190e */
[----:B------:R-:W-:Y:S01]  /*1a4a0*/  LOP3.LUT R158, R159, R158, RZ, 0x3c, !PT ;  /* 0x0000009e9f9e7212 */ /* 0x000fe200078e3cff */
[----:B------:R-:W-:Y:S01]  /*1a4b0*/  IMAD.X R159, RZ, RZ, R0, P5 ;  /* 0x000000ffff9f7224 */ /* 0x000fe200028e0600 */
[C---:B------:R-:W-:Y:S01]  /*1a4c0*/  IADD3 R28, P4, R2.reuse, 0x8b820, RZ ;  /* 0x0008b820021c7810 */ /* 0x040fe20007f9e0ff */
[----:B------:R1:W-:Y:S01]  /*1a4d0*/  ST.E desc[UR14][R232.64+0x4], R55 ;  /* 0x00000437e8007985 */ /* 0x0003e2000c10190e */
[----:B------:R-:W-:-:S02]  /*1a4e0*/  IADD3 R24, P6, R2, 0x8b840, RZ ;  /* 0x0008b84002187810 */ /* 0x000fc40007fde0ff */
[----:B------:R-:W-:Y:S01]  /*1a4f0*/  LOP3.LUT R155, R154, 0x380, RZ, 0xc0, !PT ;  /* 0x000003809a9b7812 */ /* 0x000fe200078ec0ff */
[----:B------:R1:W-:Y:S01]  /*1a500*/  ST.E desc[UR14][R226.64], R56 ;  /* 0x00000038e2007985 */ /* 0x0003e2000c10190e */
[----:B------:R-:W-:-:S03]  /*1a510*/  IADD3 R26, P5, R2, 0x87840, RZ ;  /* 0x00087840021a7810 */ /* 0x000fc60007fbe0ff */
[----:B------:R1:W-:Y:S01]  /*1a520*/  ST.E desc[UR14][R226.64+0x4], R57 ;  /* 0x00000439e2007985 */ /* 0x0003e2000c10190e */
[----:B------:R-:W-:-:S03]  /*1a530*/  LOP3.LUT R153, R152, 0x380, RZ, 0xc0, !PT ;  /* 0x0000038098997812 */ /* 0x000fc600078ec0ff */
[----:B------:R1:W-:Y:S01]  /*1a540*/  ST.E desc[UR14][R224.64], R58 ;  /* 0x0000003ae0007985 */ /* 0x0003e2000c10190e */
[----:B------:R-:W-:-:S03]  /*1a550*/  LOP3.LUT R29, R28, 0x380, RZ, 0xc0, !PT ;  /* 0x000003801c1d7812 */ /* 0x000fc600078ec0ff */
[----:B------:R1:W-:Y:S01]  /*1a560*/  ST.E desc[UR14][R224.64+0x4], R59 ;  /* 0x0000043be0007985 */ /* 0x0003e2000c10190e */
[----:B------:R-:W-:-:S03]  /*1a570*/  LOP3.LUT R25, R24, 0x380, RZ, 0xc0, !PT ;  /* 0x0000038018197812 */ /* 0x000fc600078ec0ff */
[----:B------:R1:W-:Y:S01]  /*1a580*/  ST.E desc[UR14][R218.64], R60 ;  /* 0x0000003cda007985 */ /* 0x0003e2000c10190e */
[----:B------:R-:W-:-:S03]  /*1a590*/  SHF.R.U64 R155, R155, 0x3, RZ ;  /* 0x000000039b9b7819 */ /* 0x000fc600000012ff */
[----:B------:R1:W-:Y:S01]  /*1a5a0*/  ST.E desc[UR14][R218.64+0x4], R61 ;  /* 0x0000043dda007985 */ /* 0x0003e2000c10190e */
[----:B------:R-:W-:-:S03]  /*1a5b0*/  LOP3.LUT R27, R26, 0x380, RZ, 0xc0, !PT ;  /* 0x000003801a1b7812 */ /* 0x000fc600078ec0ff */
[----:B------:R1:W-:Y:S01]  /*1a5c0*/  ST.E desc[UR14][R216.64], R62 ;  /* 0x0000003ed8007985 */ /* 0x0003e2000c10190e */
[----:B------:R-:W-:-:S03]  /*1a5d0*/  SHF.R.U64 R153, R153, 0x3, RZ ;  /* 0x0000000399997819 */ /* 0x000fc600000012ff */
[----:B------:R1:W-:Y:S01]  /*1a5e0*/  ST.E desc[UR14][R216.64+0x4], R63 ;  /* 0x0000043fd8007985 */ /* 0x0003e2000c10190e */
[----:B------:R-:W-:-:S03]  /*1a5f0*/  SHF.R.U64 R29, R29, 0x3, RZ ;  /* 0x000000031d1d7819 */ /* 0x000fc600000012ff */
[----:B------:R1:W-:Y:S04]  /*1a600*/  ST.E desc[UR14][R214.64], R64 ;  /* 0x00000040d6007985 */ /* 0x0003e8000c10190e */
[----:B------:R1:W-:Y:S01]  /*1a610*/  ST.E desc[UR14][R214.64+0x4], R65 ;  /* 0x00000441d6007985 */ /* 0x0003e2000c10190e */
[----:B------:R-:W-:-:S03]  /*1a620*/  SHF.R.U64 R25, R25, 0x3, RZ ;  /* 0x0000000319197819 */ /* 0x000fc600000012ff */
[----:B------:R1:W-:Y:S04]  /*1a630*/  ST.E desc[UR14][R212.64], R66 ;  /* 0x00000042d4007985 */ /* 0x0003e8000c10190e */
[----:B------:R1:W-:Y:S01]  /*1a640*/  ST.E desc[UR14][R212.64+0x4], R67 ;  /* 0x00000443d4007985 */ /* 0x0003e2000c10190e */
[----:B------:R-:W-:-:S03]  /*1a650*/  LOP3.LUT R154, R155, R154, RZ, 0x3c, !PT ;  /* 0x0000009a9b9a7212 */ /* 0x000fc600078e3cff */
[----:B------:R1:W-:Y:S01]  /*1a660*/  ST.E desc[UR14][R208.64], R68 ;  /* 0x00000044d0007985 */ /* 0x0003e2000c10190e */
[----:B------:R-:W-:-:S03]  /*1a670*/  SHF.R.U64 R27, R27, 0x3, RZ ;  /* 0x000000031b1b7819 */ /* 0x000fc600000012ff */
[----:B------:R1:W-:Y:S01]  /*1a680*/  ST.E desc[UR14][R208.64+0x4], R69 ;  /* 0x00000445d0007985 */ /* 0x0003e2000c10190e */
[----:B------:R-:W-:-:S03]  /*1a690*/  LOP3.LUT R152, R153, R152, RZ, 0x3c, !PT ;  /* 0x0000009899987212 */ /* 0x000fc600078e3cff */
[----:B------:R1:W-:Y:S01]  /*1a6a0*/  ST.E desc[UR14][R206.64], R70 ;  /* 0x00000046ce007985 */ /* 0x0003e2000c10190e */
[----:B------:R-:W-:-:S03]  /*1a6b0*/  IMAD.X R155, RZ, RZ, R0, P2 ;  /* 0x000000ffff9b7224 */ /* 0x000fc600010e0600 */
[----:B------:R1:W-:Y:S01]  /*1a6c0*/  ST.E desc[UR14][R206.64+0x4], R71 ;  /* 0x00000447ce007985 */ /* 0x0003e2000c10190e */
[----:B------:R-:W-:-:S03]  /*1a6d0*/  LOP3.LUT R28, R29, R28, RZ, 0x3c, !PT ;  /* 0x0000001c1d1c7212 */ /* 0x000fc600078e3cff */
[----:B------:R1:W-:Y:S01]  /*1a6e0*/  ST.E desc[UR14][R204.64], R72 ;  /* 0x00000048cc007985 */ /* 0x0003e2000c10190e */
[----:B------:R-:W-:-:S03]  /*1a6f0*/  IADD3 R22, P2, R2, 0x87860, RZ ;  /* 0x0008786002167810 */ /* 0x000fc60007f5e0ff */
[----:B------:R1:W-:Y:S01]  /*1a700*/  ST.E desc[UR14][R204.64+0x4], R73 ;  /* 0x00000449cc007985 */ /* 0x0003e2000c10190e */
[----:B------:R-:W-:-:S03]  /*1a710*/  IMAD.X R153, RZ, RZ, R0, P3 ;  /* 0x000000ffff997224 */ /* 0x000fc600018e0600 */
[----:B------:R1:W-:Y:S01]  /*1a720*/  ST.E desc[UR14][R202.64], R74 ;  /* 0x0000004aca007985 */ /* 0x0003e2000c10190e */
[----:B------:R-:W-:-:S03]  /*1a730*/  LOP3.LUT R24, R25, R24, RZ, 0x3c, !PT ;  /* 0x0000001819187212 */ /* 0x000fc600078e3cff */
[----:B------:R1:W-:Y:S01]  /*1a740*/  ST.E desc[UR14][R202.64+0x4], R75 ;  /* 0x0000044bca007985 */ /* 0x0003e2000c10190e */
[----:B------:R-:W-:Y:S01]  /*1a750*/  IADD3 R18, P3, R2, 0x8b860, RZ ;  /* 0x0008b86002127810 */ /* 0x000fe20007f7e0ff */
[----:B------:R-:W-:Y:S02]  /*1a760*/  IMAD.X R29, RZ, RZ, R0, P4 ;  /* 0x000000ffff1d7224 */ /* 0x000fe400020e0600 */
[----:B------:R1:W-:Y:S01]  /*1a770*/  ST.E desc[UR14][R200.64], R76 ;  /* 0x0000004cc8007985 */ /* 0x0003e2000c10190e */
[----:B------:R-:W-:-:S03]  /*1a780*/  LOP3.LUT R26, R27, R26, RZ, 0x3c, !PT ;  /* 0x0000001a1b1a7212 */ /* 0x000fc600078e3cff */
[----:B------:R1:W-:Y:S01]  /*1a790*/  ST.E desc[UR14][R200.64+0x4], R77 ;  /* 0x0000044dc8007985 */ /* 0x0003e2000c10190e */
[----:B------:R-:W-:Y:S01]  /*1a7a0*/  IADD3 R16, P4, R2, 0x87c00, RZ ;  /* 0x00087c0002107810 */ /* 0x000fe20007f9e0ff */
[----:B------:R-:W-:Y:S02]  /*1a7b0*/  IMAD.X R25, RZ, RZ, R0, P6 ;  /* 0x000000ffff197224 */ /* 0x000fe400030e0600 */
[----:B------:R1:W-:Y:S01]  /*1a7c0*/  ST.E desc[UR14][R198.64], R78 ;  /* 0x0000004ec6007985 */ /* 0x0003e2000c10190e */
[----:B------:R-:W-:-:S03]  /*1a7d0*/  IADD3.X R27, RZ, R0, RZ, P5, !PT ;  /* 0x00000000ff1b7210 */ /* 0x000fc60002ffe4ff */
[----:B------:R1:W-:Y:S01]  /*1a7e0*/  ST.E desc[UR14][R198.64+0x4], R79 ;  /* 0x0000044fc6007985 */ /* 0x0003e2000c10190e */
[----:B------:R-:W-:-:S03]  /*1a7f0*/  IADD3 R12, P6, R2, 0x87c20, RZ ;  /* 0x00087c20020c7810 */ /* 0x000fc60007fde0ff */
[----:B------:R1:W-:Y:S01]  /*1a800*/  ST.E desc[UR14][R196.64], R80 ;  /* 0x00000050c4007985 */ /* 0x0003e2000c10190e */
[----:B------:R-:W-:-:S03]  /*1a810*/  LOP3.LUT R23, R22, 0x380, RZ, 0xc0, !PT ;  /* 0x0000038016177812 */ /* 0x000fc600078ec0ff */
[----:B------:R1:W-:Y:S01]  /*1a820*/  ST.E desc[UR14][R196.64+0x4], R81 ;  /* 0x00000451c4007985 */ /* 0x0003e2000c10190e */
[----:B------:R-:W-:-:S03]  /*1a830*/  IADD3 R14, P5, R2, 0x8bc00, RZ ;  /* 0x0008bc00020e7810 */ /* 0x000fc60007fbe0ff */
[----:B------:R1:W-:Y:S01]  /*1a840*/  ST.E desc[UR14][R194.64], R82 ;  /* 0x00000052c2007985 */ /* 0x0003e2000c10190e */
[----:B------:R-:W-:-:S03]  /*1a850*/  LOP3.LUT R19, R18, 0x380, RZ, 0xc0, !PT ;  /* 0x0000038012137812 */ /* 0x000fc600078ec0ff */
[----:B------:R1:W-:Y:S01]  /*1a860*/  ST.E desc[UR14][R194.64+0x4], R83 ;  /* 0x00000453c2007985 */ /* 0x0003e2000c10190e */
[----:B------:R-:W-:-:S03]  /*1a870*/  LOP3.LUT R17, R16, 0x380, RZ, 0xc0, !PT ;  /* 0x0000038010117812 */ /* 0x000fc600078ec0ff */
[----:B------:R1:W-:Y:S04]  /*1a880*/  ST.E desc[UR14][R192.64], R84 ;  /* 0x00000054c0007985 */ /* 0x0003e8000c10190e */
[----:B------:R1:W-:Y:S01]  /*1a890*/  ST.E desc[UR14][R192.64+0x4], R85 ;  /* 0x00000455c0007985 */ /* 0x0003e2000c10190e */
[----:B------:R-:W-:-:S03]  /*1a8a0*/  LOP3.LUT R13, R12, 0x380, RZ, 0xc0, !PT ;  /* 0x000003800c0d7812 */ /* 0x000fc600078ec0ff */
[----:B------:R1:W-:Y:S04]  /*1a8b0*/  ST.E desc[UR14][R190.64], R86 ;  /* 0x00000056be007985 */ /* 0x0003e8000c10190e */
[----:B------:R1:W-:Y:S01]  /*1a8c0*/  ST.E desc[UR14][R190.64+0x4], R87 ;  /* 0x00000457be007985 */ /* 0x0003e2000c10190e */
[----:B------:R-:W-:-:S03]  /*1a8d0*/  SHF.R.U64 R23, R23, 0x3, RZ ;  /* 0x0000000317177819 */ /* 0x000fc600000012ff */
[----:B------:R1:W-:Y:S01]  /*1a8e0*/  ST.E desc[UR14][R188.64], R88 ;  /* 0x00000058bc007985 */ /* 0x0003e2000c10190e */
[----:B------:R-:W-:-:S03]  /*1a8f0*/  LOP3.LUT R15, R14, 0x380, RZ, 0xc0, !PT ;  /* 0x000003800e0f7812 */ /* 0x000fc600078ec0ff */
[----:B------:R1:W-:Y:S01]  /*1a900*/  ST.E desc[UR14][R188.64+0x4], R89 ;  /* 0x00000459bc007985 */ /* 0x0003e2000c10190e */
[----:B------:R-:W-:-:S03]  /*1a910*/  SHF.R.U64 R19, R19, 0x3, RZ ;  /* 0x0000000313137819 */ /* 0x000fc600000012ff */
[----:B------:R1:W-:Y:S04]  /*1a920*/  ST.E desc[UR14][R186.64], R90 ;  /* 0x0000005aba007985 */ /* 0x0003e8000c10190e */
        /* <DEDUP_REMOVED lines=21> */
[----:B------:R-:W-:-:S03]  /*1aa80*/  IADD3 R8, P3, R2, 0x87c40, RZ ;  /* 0x00087c4002087810 */ /* 0x000fc60007f7e0ff */
[----:B------:R1:W-:Y:S01]  /*1aa90*/  ST.E desc[UR14][R174.64+0x4], R103 ;  /* 0x00000467ae007985 */ /* 0x0003e2000c10190e */
[----:B------:R-:W-:Y:S01]  /*1aaa0*/  IMAD.X R17, RZ, RZ, R0, P4 ;  /* 0x000000ffff117224 */ /* 0x000fe200020e0600 */
[----:B------:R-:W-:Y:S02]  /*1aab0*/  LOP3.LUT R12, R13, R12, RZ, 0x3c, !PT ;  /* 0x0000000c0d0c7212 */ /* 0x000fe400078e3cff */
[----:B------:R1:W-:Y:S01]  /*1aac0*/  ST.E desc[UR14][R172.64], R104 ;  /* 0x00000068ac007985 */ /* 0x0003e2000c10190e */
[----:B------:R-:W-:-:S03]  /*1aad0*/  LOP3.LUT R14, R15, R14, RZ, 0x3c, !PT ;  /* 0x0000000e0f0e7212 */ /* 0x000fc600078e3cff */
[----:B------:R1:W-:Y:S01]  /*1aae0*/  ST.E desc[UR14][R172.64+0x4], R105 ;  /* 0x00000469ac007985 */ /* 0x0003e2000c10190e */
[----:B------:R-:W-:-:S03]  /*1aaf0*/  IADD3 R6, P4, R2, 0x8bc40, RZ ;  /* 0x0008bc4002067810 */ /* 0x000fc60007f9e0ff */
[----:B------:R1:W-:Y:S01]  /*1ab00*/  ST.E desc[UR14][R170.64], R106 ;  /* 0x0000006aaa007985 */ /* 0x0003e2000c10190e */
[----:B------:R-:W-:-:S03]  /*1ab10*/  IADD3.X R13, RZ, R0, RZ, P6, !PT ;  /* 0x00000000ff0d7210 */ /* 0x000fc600037fe4ff */
[----:B------:R1:W-:Y:S01]  /*1ab20*/  ST.E desc[UR14][R170.64+0x4], R107 ;  /* 0x0000046baa007985 */ /* 0x0003e2000c10190e */
[----:B------:R-:W-:Y:S01]  /*1ab30*/  IMAD.X R15, RZ, RZ, R0, P5 ;  /* 0x000000ffff0f7224 */ /* 0x000fe200028e0600 */
[----:B------:R-:W-:Y:S02]  /*1ab40*/  IADD3 R4, P6, R2, 0x87c60, RZ ;  /* 0x00087c6002047810 */ /* 0x000fe40007fde0ff */
        /* <DEDUP_REMOVED lines=46> */
[----:B------:R-:W-:-:S03]  /*1ae30*/  IMAD.X R3, RZ, RZ, R0, P5 ;  /* 0x000000ffff037224 */ /* 0x000fc600028e0600 */
[----:B--2---:R1:W-:Y:S04]  /*1ae40*/  ST.E desc[UR14][R18.64], R134 ;  /* 0x0000008612007985 */ /* 0x0043e8000c10190e */
[----:B------:R1:W-:Y:S04]  /*1ae50*/  ST.E desc[UR14][R18.64+0x4], R135 ;  /* 0x0000048712007985 */ /* 0x0003e8000c10190e */
[----:B---3--:R1:W-:Y:S04]  /*1ae60*/  ST.E desc[UR14][R16.64], R136 ;  /* 0x0000008810007985 */ /* 0x0083e8000c10190e */
[----:B------:R1:W-:Y:S04]  /*1ae70*/  ST.E desc[UR14][R16.64+0x4], R137 ;  /* 0x0000048910007985 */ /* 0x0003e8000c10190e */
[----:B----4-:R1:W-:Y:S04]  /*1ae80*/  ST.E desc[UR14][R14.64], R138 ;  /* 0x0000008a0e007985 */ /* 0x0103e8000c10190e */
[----:B------:R1:W-:Y:S04]  /*1ae90*/  ST.E desc[UR14][R14.64+0x4], R139 ;  /* 0x0000048b0e007985 */ /* 0x0003e8000c10190e */
        /* <DEDUP_REMOVED lines=11> */
[----:B------:R1:W-:Y:S01]  /*1af50*/  ST.E desc[UR14][R2.64+0x4], R151 ;  /* 0x0000049702007985 */ /* 0x0003e2000c10190e */
[----:B------:R-:W-:Y:S01]  /*1af60*/  @!PT LDS RZ, [RZ] ;  /* 0x00000000fffff984 */ /* 0x000fe20000000800 */
[----:B------:R-:W-:Y:S01]  /*1af70*/  @!PT LDS RZ, [RZ] ;  /* 0x00000000fffff984 */ /* 0x000fe20000000800 */
[----:B------:R-:W-:Y:S01]  /*1af80*/  @!PT LDS RZ, [RZ] ;  /* 0x00000000fffff984 */ /* 0x000fe20000000800 */
[----:B------:R-:W-:Y:S01]  /*1af90*/  @!PT LDS RZ, [RZ] ;  /* 0x00000000fffff984 */ /* 0x000fe20000000800 */
[----:B------:R2:W-:Y:S06]  /*1afa0*/  MEMBAR.ALL.CTA ;  /* 0x0000000000007992 */ /* 0x0005ec0000008000 */
[----:B--2---:R-:W2:Y:S01]  /*1afb0*/  FENCE.VIEW.ASYNC.S ;  /* 0x00000000000073c6 */ /* 0x004ea20000000000 */
[----:B------:R-:W-:Y:S05]  /*1afc0*/  @!P1 BRA `(.L_x_35) ;  /* 0x0000000000049947 */ /* 0x000fea0003800000 */
[----:B------:R-:W-:Y:S01]  /*1afd0*/  BPT.TRAP 0x1 ;  /* 0x000000040000795c */ /* 0x000fe20000300000 */
.L_x_35:
[----:B--2---:R-:W-:Y:S01]  /*1afe0*/  SYNCS.ARRIVE.TRANS64.A1T0 RZ, [UR13+0xc4480], RZ ;  /* 0x0c4480ffffff79a7 */ /* 0x004fe2000810000d */
[----:B------:R-:W-:-:S04]  /*1aff0*/  UIADD3 UR37, UR37, 0x1, URZ ;  /* 0x0000000125257890 */ /* 0x000fc8000fffe03f */
[----:B------:R-:W-:-:S04]  /*1b000*/  UISETP.NE.AND UP0, UPT, UR37, 0x2, UPT ;  /* 0x000000022500788c */ /* 0x000fc8000bf05270 */
[----:B------:R-:W-:Y:S02]  /*1b010*/  USEL UR5, URZ, 0x1, UP0 ;  /* 0x000000013f057887 */ /* 0x000fe40008000000 */
[----:B------:R-:W-:Y:S02]  /*1b020*/  USEL UR37, UR37, URZ, UP0 ;  /* 0x0000003f25257287 */ /* 0x000fe40008000000 */
[----:B------:R-:W-:-:S12]  /*1b030*/  ULOP3.LUT UR6, UR6, UR5, URZ, 0x3c, !UPT ;  /* 0x0000000506067292 */ /* 0x000fd8000f8e3c3f */
.L_x_31:
[----:B------:R-:W-:Y:S02]  /*1b040*/  UIADD3 UR5, UR4, 0x1, URZ ;  /* 0x0000000104057890 */ /* 0x000fe4000fffe03f */
[----:B------:R-:W-:Y:S02]  /*1b050*/  UISETP.NE.AND UP1, UPT, UR4, 0x1, UPT ;  /* 0x000000010400788c */ /* 0x000fe4000bf25270 */
[----:B------:R-:W-:Y:S02]  /*1b060*/  UISETP.NE.AND UP0, UPT, UR5, 0x2, UPT ;  /* 0x000000020500788c */ /* 0x000fe4000bf05270 */
[----:B------:R-:W-:Y:S02]  /*1b070*/  USEL UR10, URZ, 0x1, UP1 ;  /* 0x000000013f0a7887 */ /* 0x000fe40008800000 */
[----:B------:R-:W-:Y:S02]  /*1b080*/  USEL UR4, UR5, URZ, UP0 ;  /* 0x0000003f05047287 */ /* 0x000fe40008000000 */
[----:B------:R-:W-:Y:S01]  /*1b090*/  ULOP3.LUT UR25, UR25, UR10, URZ, 0x3c, !UPT ;  /* 0x0000000a19197292 */ /* 0x000fe2000f8e3c3f */
[----:B------:R-:W-:Y:S11]  /*1b0a0*/  @!P0 BRA `(.L_x_36) ;  /* 0x0000000000048947 */ /* 0x000ff60003800000 */
[----:B------:R-:W-:Y:S01]  /*1b0b0*/  BPT.TRAP 0x1 ;  /* 0x000000040000795c */ /* 0x000fe20000300000 */
.L_x_36:
[----:B------:R-:W-:Y:S02]  /*1b0c0*/  UISETP.GT.U32.AND UP0, UPT, UR39, 0x1, UPT ;  /* 0x000000012700788c */ /* 0x000fe4000bf04070 */
[----:B------:R-:W-:-:S04]  /*1b0d0*/  ULEA UR5, UR28, UR36, 0x3 ;  /* 0x000000241c057291 */ /* 0x000fc8000f8e183f */
[----:B------:R-:W-:Y:S01]  /*1b0e0*/  UIADD3 UR5, UR5, 0xc4420, URZ ;  /* 0x000c442005057890 */ /* 0x000fe2000fffe03f */
[----:B------:R-:W-:-:S03]  /*1b0f0*/  PLOP3.LUT P1, PT, PT, PT, UP0, 0x80, 0x0 ;  /* 0x000000000000781c */ /* 0x000fc60003f2f008 */
[----:B------:R-:W-:-:S09]  /*1b100*/  UPRMT UR5, URZ, 0x654, UR5 ;  /* 0x000006543f057896 */ /* 0x000fd20008000005 */
[----:B------:R-:W-:Y:S01]  /*1b110*/  SYNCS.ARRIVE.TRANS64.RED.A1T0 RZ, [UR5], RZ ;  /* 0x000000ffffff79a7 */ /* 0x000fe20008100405 */
[----:B------:R-:W-:Y:S05]  /*1b120*/  @P1 BRA `(.L_x_37) ;  /* 0x0000000000041947 */ /* 0x000fea0003800000 */
[----:B------:R-:W-:Y:S01]  /*1b130*/  BPT.TRAP 0x1 ;  /* 0x000000040000795c */ /* 0x000fe20000300000 */
.L_x_37:
[----:B------:R-:W-:-:S04]  /*1b140*/  UIADD3 UR28, UR28, 0x1, URZ ;  /* 0x000000011c1c7890 */ /* 0x000fc8000fffe03f */
[----:B------:R-:W-:-:S04]  /*1b150*/  UISETP.NE.AND UP0, UPT, UR28, 0x4, UPT ;  /* 0x000000041c00788c */ /* 0x000fc8000bf05270 */
[----:B------:R-:W-:Y:S01]  /*1b160*/  USEL UR28, UR28, URZ, UP0 ;  /* 0x0000003f1c1c7287 */ /* 0x000fe20008000000 */
[----:B------:R-:W-:Y:S11]  /*1b170*/  @!P0 BRA `(.L_x_38) ;  /* 0x0000000000048947 */ /* 0x000ff60003800000 */
[----:B------:R-:W-:Y:S01]  /*1b180*/  BPT.TRAP 0x1 ;  /* 0x000000040000795c */ /* 0x000fe20000300000 */
.L_x_38:
[----:B------:R-:W-:-:S04]  /*1b190*/  ULEA UR5, UR28, UR36, 0x3 ;  /* 0x000000241c057291 */ /* 0x000fc8000f8e183f */
[----:B------:R-:W-:-:S04]  /*1b1a0*/  UIADD3 UR5, UR5, 0xc4420, URZ ;  /* 0x000c442005057890 */ /* 0x000fc8000fffe03f */
[----:B------:R-:W-:-:S09]  /*1b1b0*/  UPRMT UR5, URZ, 0x654, UR5 ;  /* 0x000006543f057896 */ /* 0x000fd20008000005 */
[----:B------:R-:W-:Y:S01]  /*1b1c0*/  SYNCS.ARRIVE.TRANS64.RED.A1T0 RZ, [UR5], RZ ;  /* 0x000000ffffff79a7 */ /* 0x000fe20008100405 */
[----:B------:R-:W-:Y:S05]  /*1b1d0*/  @P1 BRA `(.L_x_39) ;  /* 0x0000000000041947 */ /* 0x000fea0003800000 */
[----:B------:R-:W-:Y:S01]  /*1b1e0*/  BPT.TRAP 0x1 ;  /* 0x000000040000795c */ /* 0x000fe20000300000 */
.L_x_39:
[----:B------:R-:W-:Y:S02]  /*1b1f0*/  UISETP.GT.AND UP2, UPT, UR29, 0x1, UPT ;  /* 0x000000011d00788c */ /* 0x000fe4000bf44270 */
[----:B------:R-:W-:Y:S02]  /*1b200*/  UIADD3 UR5, UR9, 0x1, URZ ;  /* 0x0000000109057890 */ /* 0x000fe4000fffe03f */
[----:B------:R-:W-:Y:S02]  /*1b210*/  UIADD3 UR28, UR28, 0x1, URZ ;  /* 0x000000011c1c7890 */ /* 0x000fe4000fffe03f */
[----:B------:R-:W-:Y:S01]  /*1b220*/  PLOP3.LUT P1, PT, PT, PT, UP2, 0x80, 0x0 ;  /* 0x000000000000781c */ /* 0x000fe20003f2f028 */
[----:B------:R-:W-:Y:S02]  /*1b230*/  UISETP.NE.AND UP0, UPT, UR5, 0x4, UPT ;  /* 0x000000040500788c */ /* 0x000fe4000bf05270 */
[----:B------:R-:W-:Y:S02]  /*1b240*/  UISETP.NE.AND UP1, UPT, UR28, 0x4, UPT ;  /* 0x000000041c00788c */ /* 0x000fe4000bf25270 */
[----:B------:R-:W-:-:S02]  /*1b250*/  USEL UR10, URZ, 0x1, UP0 ;  /* 0x000000013f0a7887 */ /* 0x000fc40008000000 */
[----:B------:R-:W-:Y:S02]  /*1b260*/  UIADD3 UR29, UR29, -0x1, URZ ;  /* 0xffffffff1d1d7890 */ /* 0x000fe4000fffe03f */
[----:B------:R-:W-:Y:S02]  /*1b270*/  USEL UR28, UR28, URZ, UP1 ;  /* 0x0000003f1c1c7287 */ /* 0x000fe40008800000 */
[----:B------:R-:W-:Y:S02]  /*1b280*/  USEL UR5, UR5, URZ, UP0 ;  /* 0x0000003f05057287 */ /* 0x000fe40008000000 */
[----:B------:R-:W-:Y:S01]  /*1b290*/  ULOP3.LUT UR10, UR24, UR10, URZ, 0x3c, !UPT ;  /* 0x0000000a180a7292 */ /* 0x000fe2000f8e3c3f */
[----:B------:R-:W-:Y:S11]  /*1b2a0*/  @P1 BRA `(.L_x_40) ;  /* 0xfffffe7c00d41947 */ /* 0x000ff6000383ffff */
.L_x_18:
[----:B------:R-:W-:Y:S05]  /*1b2b0*/  @!P0 BRA `(.L_x_41) ;  /* 0x0000000000048947 */ /* 0x000fea0003800000 */
[----:B------:R-:W-:Y:S01]  /*1b2c0*/  BPT.TRAP 0x1 ;  /* 0x000000040000795c */ /* 0x000fe20000300000 */
.L_x_41:
[----:B------:R-:W-:Y:S02]  /*1b2d0*/  UISETP.GT.U32.AND UP0, UPT, UR39, 0x1, UPT ;  /* 0x000000012700788c */ /* 0x000fe4000bf04070 */
[----:B------:R-:W-:-:S04]  /*1b2e0*/  UIADD3 UR5, UR32, 0xc4460, URZ ;  /* 0x000c446020057890 */ /* 0x000fc8000fffe03f */
[----:B------:R-:W-:Y:S01]  /*1b2f0*/  PLOP3.LUT P1, PT, PT, PT, UP0, 0x80, 0x0 ;  /* 0x000000000000781c */ /* 0x000fe20003f2f008 */
[----:B------:R-:W-:-:S09]  /*1b300*/  UPRMT UR5, URZ, 0x654, UR5 ;  /* 0x000006543f057896 */ /* 0x000fd20008000005 */
[----:B------:R-:W-:Y:S03]  /*1b310*/  SYNCS.ARRIVE.TRANS64.RED.A1T0 RZ, [UR5], RZ ;  /* 0x000000ffffff79a7 */ /* 0x000fe60008100405 */
[----:B------:R-:W-:Y:S05]  /*1b320*/  @P1 BRA `(.L_x_42) ;  /* 0x0000000000041947 */ /* 0x000fea0003800000 */
[----:B------:R-:W-:Y:S01]  /*1b330*/  BPT.TRAP 0x1 ;  /* 0x000000040000795c */ /* 0x000fe20000300000 */
.L_x_42:
[----:B------:R-:W-:Y:S05]  /*1b340*/  @!P0 BRA `(.L_x_43) ;  /* 0x0000000000048947 */ /* 0x000fea0003800000 */
[----:B------:R-:W-:Y:S01]  /*1b350*/  BPT.TRAP 0x1 ;  /* 0x000000040000795c */ /* 0x000fe20000300000 */
.L_x_43:
[----:B------:R-:W-:-:S04]  /*1b360*/  UIADD3 UR32, UR32, 0xc4468, URZ ;  /* 0x000c446820207890 */ /* 0x000fc8000fffe03f */
[----:B------:R-:W-:-:S09]  /*1b370*/  UPRMT UR32, URZ, 0x654, UR32 ;  /* 0x000006543f207896 */ /* 0x000fd20008000020 */
[----:B------:R-:W-:Y:S01]  /*1b380*/  SYNCS.ARRIVE.TRANS64.RED.A1T0 RZ, [UR32], RZ ;  /* 0x000000ffffff79a7 */ /* 0x000fe20008100420 */
[----:B------:R-:W-:Y:S05]  /*1b390*/  @P1 BRA `(.L_x_44) ;  /* 0x0000000000041947 */ /* 0x000fea0003800000 */
[----:B------:R-:W-:Y:S01]  /*1b3a0*/  BPT.TRAP 0x1 ;  /* 0x000000040000795c */ /* 0x000fe20000300000 */
.L_x_44:
[----:B------:R-:W-:-:S04]  /*1b3b0*/  ULOP3.LUT UR45, UR45, 0x2, URZ, 0xfc, !UPT ;  /* 0x000000022d2d7892 */ /* 0x000fc8000f8efc3f */
[----:B------:R-:W-:-:S06]  /*1b3c0*/  UISETP.NE.AND UP0, UPT, UR45, 0x3, UPT ;  /* 0x000000032d00788c */ /* 0x000fcc000bf05270 */
[----:B------:R-:W-:-:S13]  /*1b3d0*/  PLOP3.LUT P1, PT, PT, PT, UP0, 0x80, 0x0 ;  /* 0x000000000000781c */ /* 0x000fda0003f2f008 */
[----:B------:R-:W-:Y:S05]  /*1b3e0*/  @!P1 BRA `(.L_x_45) ;  /* 0x0000000000049947 */ /* 0x000fea0003800000 */
[----:B------:R-:W-:Y:S01]  /*1b3f0*/  BPT.TRAP 0x1 ;  /* 0x000000040000795c */ /* 0x000fe20000300000 */
.L_x_45:
[----:B------:R-:W-:Y:S01]  /*1b400*/  ULEA UR5, UR4, UR36, 0x3 ;  /* 0x0000002404057291 */ /* 0x000fe2000f8e183f */
[----:B--2---:R-:W-:-:S04]  /*1b410*/  MOV R0, UR25 ;  /* 0x0000001900007c02 */ /* 0x004fc80008000f00 */
[----:B------:R-:W-:-:S04]  /*1b420*/  SHF.L.U32 R0, R0, 0x1f, RZ ;  /* 0x0000001f00007819 */ /* 0x000fc800000006ff */
[----:B------:R-:W2:Y:S02]  /*1b430*/  SYNCS.PHASECHK.TRANS64.TRYWAIT P0, [UR5+0xc4490], R0 ;  /* 0x0c449000ff0075a7 */ /* 0x000ea40008000145 */
[----:B--2---:R-:W-:Y:S05]  /*1b440*/  @!P0 BRA `(.L_x_46) ;  /* 0x000000d000088947 */ /* 0x004fea0003800000 */
.L_x_188:
[----:B------:R-:W-:Y:S05]  /*1b450*/  @!P1 BRA `(.L_x_47) ;  /* 0x0000000000049947 */ /* 0x000fea0003800000 */
[----:B------:R-:W-:Y:S01]  /*1b460*/  BPT.TRAP 0x1 ;  /* 0x000000040000795c */ /* 0x000fe20000300000 */
.L_x_47:
[----:B------:R-:W-:-:S04]  /*1b470*/  UIADD3 UR4, UR4, 0x1, URZ ;  /* 0x0000000104047890 */ /* 0x000fc8000fffe03f */
[----:B------:R-:W-:-:S04]  /*1b480*/  UISETP.NE.AND UP0, UPT, UR4, 0x2, UPT ;  /* 0x000000020400788c */ /* 0x000fc8000bf05270 */
[----:B------:R-:W-:Y:S02]  /*1b490*/  USEL UR5, URZ, 0x1, UP0 ;  /* 0x000000013f057887 */ /* 0x000fe40008000000 */
[----:B------:R-:W-:Y:S02]  /*1b4a0*/  USEL UR4, UR4, URZ, UP0 ;  /* 0x0000003f04047287 */ /* 0x000fe40008000000 */
[----:B------:R-:W-:Y:S02]  /*1b4b0*/  ULOP3.LUT UR5, UR25, UR5, URZ, 0x3c, !UPT ;  /* 0x0000000519057292 */ /* 0x000fe4000f8e3c3f */
[----:B------:R-:W-:-:S04]  /*1b4c0*/  ULEA UR4, UR4, UR36, 0x3 ;  /* 0x0000002404047291 */ /* 0x000fc8000f8e183f */
[----:B-1----:R-:W-:-:S05]  /*1b4d0*/  IMAD.U32 R0, RZ, RZ, UR5 ;  /* 0x00000005ff007e24 */ /* 0x002fca000f8e00ff */
[----:B------:R-:W-:-:S04]  /*1b4e0*/  SHF.L.U32 R0, R0, 0x1f, RZ ;  /* 0x0000001f00007819 */ /* 0x000fc800000006ff */
[----:B------:R-:W1:Y:S02]  /*1b4f0*/  SYNCS.PHASECHK.TRANS64.TRYWAIT P0, [UR4+0xc4490], R0 ;  /* 0x0c449000ff0075a7 */ /* 0x000e640008000144 */
[----:B-1----:R-:W-:Y:S05]  /*1b500*/  @!P0 BRA `(.L_x_48) ;  /* 0x000000cc00f08947 */ /* 0x002fea0003800000 */
.L_x_189:
[----:B------:R-:W-:Y:S01]  /*1b510*/  ULEA UR4, UR37, UR38, 0x1 ;  /* 0x0000002625047291 */ /* 0x000fe2000f8e083f */
[----:B-1----:R-:W-:Y:S01]  /*1b520*/  IMAD.U32 R0, RZ, RZ, UR6 ;  /* 0x00000006ff007e24 */ /* 0x002fe2000f8e00ff */
[----:B------:R-:W-:Y:S02]  /*1b530*/  MOV R2, RZ ;  /* 0x000000ff00027202 */ /* 0x000fe40000000f00 */
[----:B------:R-:W-:Y:S02]  /*1b540*/  ULEA UR4, UR4, UR36, 0x3 ;  /* 0x0000002404047291 */ /* 0x000fe4000f8e183f */
[----:B------:R-:W-:Y:S02]  /*1b550*/  SHF.L.U32 R0, R0, 0x1f, RZ ;  /* 0x0000001f00007819 */ /* 0x000fe400000006ff */
[----:B------:R-:W-:-:S05]  /*1b560*/  LOP3.LUT P1, RZ, R2, 0x1bf, RZ, 0xc0, !PT ;  /* 0x000001bf02ff7812 */ /* 0x000fca000782c0ff */
[----:B------:R-:W1:Y:S02]  /*1b570*/  SYNCS.PHASECHK.TRANS64.TRYWAIT P0, [UR4+0xc44a0], R0 ;  /* 0x0c44a000ff0075a7 */ /* 0x000e640008000144 */
[----:B-1----:R-:W-:Y:S06]  /*1b580*/  @!P0 BRA `(.L_x_49) ;  /* 0x000000cc00e88947 */ /* 0x002fec0003800000 */
.L_x_190:
[----:B------:R-:W-:Y:S05]  /*1b590*/  @!P1 BRA `(.L_x_50) ;  /* 0x0000000000409947 */ /* 0x000fea0003800000 */
[----:B-1----:R-:W-:Y:S01]  /*1b5a0*/  MOV R2, 0x0 ;  /* 0x0000000000027802 */ /* 0x002fe20000000f00 */
[----:B------:R-:W-:Y:S01]  /*1b5b0*/  ULDC.64 UR4, c[0x4][0x70] ;  /* 0x01001c0000047ab9 */ /* 0x000fe20000000a00 */
[----:B------:R-:W-:Y:S01]  /*1b5c0*/  ULDC.64 UR6, c[0x4][0x78] ;  /* 0x01001e0000067ab9 */ /* 0x000fe20000000a00 */
[----:B------:R-:W-:Y:S01]  /*1b5d0*/  ULDC.64 UR8, c[0x4][0x8] ;  /* 0x0100020000087ab9 */ /* 0x000fe20000000a00 */
[----:B------:R-:W-:Y:S01]  /*1b5e0*/  IMAD.U32 R4, RZ, RZ, UR4 ;  /* 0x00000004ff047e24 */ /* 0x000fe2000f8e00ff */
[----:B------:R-:W-:Y:S01]  /*1b5f0*/  MOV R7, UR7 ;  /* 0x0000000700077c02 */ /* 0x000fe20008000f00 */
[----:B------:R-:W1:Y:S01]  /*1b600*/  LDC.64 R2, c[0x4][R2] ;  /* 0x0100000002027b82 */ /* 0x000e620000000a00 */
[----:B------:R-:W-:Y:S02]  /*1b610*/  IMAD.U32 R5, RZ, RZ, UR5 ;  /* 0x00000005ff057e24 */ /* 0x000fe4000f8e00ff */
[----:B------:R-:W-:Y:S02]  /*1b620*/  IMAD.U32 R6, RZ, RZ, UR6 ;  /* 0x00000006ff067e24 */ /* 0x000fe4000f8e00ff */
[----:B------:R-:W-:-:S02]  /*1b630*/  IMAD.U32 R10, RZ, RZ, UR8 ;  /* 0x00000008ff0a7e24 */ /* 0x000fc4000f8e00ff */
[----:B------:R-:W-:Y:S02]  /*1b640*/  IMAD.U32 R11, RZ, RZ, UR9 ;  /* 0x00000009ff0b7e24 */ /* 0x000fe4000f8e00ff */
[----:B------:R-:W-:Y:S02]  /*1b650*/  IMAD.MOV.U32 R8, RZ, RZ, 0x70 ;  /* 0x00000070ff087424 */ /* 0x000fe400078e00ff */
[----:B------:R-:W-:Y:S02]  /*1b660*/  IMAD.MOV.U32 R12, RZ, RZ, 0x1 ;  /* 0x00000001ff0c7424 */ /* 0x000fe400078e00ff */
[----:B------:R-:W-:-:S07]  /*1b670*/  IMAD.MOV.U32 R13, RZ, RZ, RZ ;  /* 0x000000ffff0d7224 */ /* 0x000fce00078e00ff */
[----:B-----5:R-:W-:-:S07]  /*1b680*/  LEPC R20, `(.L_x_50) ;  /* 0x000000001014794e */ /* 0x020fce0000000000 */
[----:B-1-3--:R-:W-:Y:S05]  /*1b690*/  CALL.ABS.NOINC R2 ;  /* 0x0000000002007343 */ /* 0x00afea0003c00000 */
.L_x_50:
[----:B-1----:R-:W-:Y:S01]  /*1b6a0*/  MOV R0, UR36 ;  /* 0x0000002400007c02 */ /* 0x002fe20008000f00 */
[----:B------:R-:W-:-:S04]  /*1b6b0*/  IMAD.U32 R17, RZ, RZ, UR38 ;  /* 0x00000026ff117e24 */ /* 0x000fc8000f8e00ff */
[----:B------:R-:W-:-:S05]  /*1b6c0*/  IMAD R17, R17, 0x4400, R0 ;  /* 0x0000440011117824 */ /* 0x000fca00078e0200 */
[----:B------:R-:W-:-:S13]  /*1b6d0*/  LOP3.LUT P0, RZ, R17, 0x1b0, RZ, 0xc0, !PT ;  /* 0x000001b011ff7812 */ /* 0x000fda000780c0ff */
[----:B------:R-:W-:Y:S05]  /*1b6e0*/  @!P0 BRA `(.L_x_51) ;  /* 0x0000000000408947 */ /* 0x000fea0003800000 */
[----:B------:R-:W-:Y:S01]  /*1b6f0*/  MOV R2, 0x0 ;  /* 0x0000000000027802 */ /* 0x000fe20000000f00 */
        /* <DEDUP_REMOVED lines=15> */
.L_x_51:
        /* <DEDUP_REMOVED lines=127> */
[----:B-----5:R-:W3:Y:S01]  /*1bfe0*/  LDL.LU R20, [R1+0xa70] ;  /* 0x000a700001147983 */ /* 0x020ee20000300800 */
[----:B------:R-:W1:Y:S01]  /*1bff0*/  S2R R4, SR_TID.X ;  /* 0x0000000000047919 */ /* 0x000e620000002100 */
[----:B--2---:R-:W-:-:S02]  /*1c000*/  F2FP.F16.F32.PACK_AB R125, R126, R125 ;  /* 0x0000007d7e7d723e */ /* 0x004fc400000000ff */
[----:B----4-:R-:W-:Y:S01]  /*1c010*/  F2FP.F16.F32.PACK_AB R126, R123, R122 ;  /* 0x0000007a7b7e723e */ /* 0x010fe200000000ff */
[----:B------:R-:W2:Y:S01]  /*1c020*/  LDL.LU R197, [R1+0x684] ;  /* 0x0006840001c57983 */ /* 0x000ea20000300800 */
[----:B---3--:R-:W-:Y:S02]  /*1c030*/  F2FP.F16.F32.PACK_AB R123, R113, R112 ;  /* 0x00000070717b723e */ /* 0x008fe400000000ff */
[----:B------:R-:W-:Y:S01]  /*1c040*/  F2FP.F16.F32.PACK_AB R112, R103, R102 ;  /* 0x000000666770723e */ /* 0x000fe200000000ff */
[----:B------:R-:W3:Y:S01]  /*1c050*/  LDL.LU R196, [R1+0x68c] ;  /* 0x00068c0001c47983 */ /* 0x000ee20000300800 */
[----:B------:R-:W-:Y:S02]  /*1c060*/  F2FP.F16.F32.PACK_AB R124, R127, R124 ;  /* 0x0000007c7f7c723e */ /* 0x000fe400000000ff */
[----:B------:R-:W-:Y:S01]  /*1c070*/  F2FP.F16.F32.PACK_AB R103, R73, R2 ;  /* 0x000000024967723e */ /* 0x000fe200000000ff */
[----:B------:R-:W4:Y:S01]  /*1c080*/  LDL.LU R195, [R1+0x694] ;  /* 0x0006940001c37983 */ /* 0x000f220000300800 */
[----:B------:R-:W-:-:S02]  /*1c090*/  F2FP.F16.F32.PACK_AB R127, R121, R120 ;  /* 0x00000078797f723e */ /* 0x000fc400000000ff */
[----:B------:R-:W-:Y:S01]  /*1c0a0*/  F2FP.F16.F32.PACK_AB R120, R119, R118 ;  /* 0x000000767778723e */ /* 0x000fe200000000ff */
[----:B------:R-:W4:Y:S01]  /*1c0b0*/  LDL.LU R194, [R1+0x69c] ;  /* 0x00069c0001c27983 */ /* 0x000f220000300800 */
[----:B------:R-:W-:-:S03]  /*1c0c0*/  F2FP.F16.F32.PACK_AB R121, R117, R116 ;  /* 0x000000747579723e */ /* 0x000fc600000000ff */
[----:B------:R-:W4:Y:S04]  /*1c0d0*/  LDL.LU R193, [R1+0x6a4] ;  /* 0x0006a40001c17983 */ /* 0x000f280000300800 */
[----:B------:R-:W4:Y:S04]  /*1c0e0*/  LDL.LU R192, [R1+0x6ac] ;  /* 0x0006ac0001c07983 */ /* 0x000f280000300800 */
[----:B------:R-:W4:Y:S01]  /*1c0f0*/  LDL.LU R191, [R1+0x6b4] ;  /* 0x0006b40001bf7983 */ /* 0x000f220000300800 */
[C---:B-1----:R-:W-:Y:S01]  /*1c100*/  IMAD.SHL.U32 R0, R4.reuse, 0x10, RZ ;  /* 0x0000001004007824 */ /* 0x042fe200078e00ff */
[----:B------:R-:W-:-:S02]  /*1c110*/  SHF.L.U32 R3, R4, 0x5, RZ ;  /* 0x0000000504037819 */ /* 0x000fc400000006ff */
[----:B------:R-:W4:Y:S02]  /*1c120*/  LDL.LU R190, [R1+0x6bc] ;  /* 0x0006bc0001be7983 */ /* 0x000f240000300800 */
[----:B------:R-:W-:Y:S02]  /*1c130*/  LOP3.LUT R0, R0, 0x600, RZ, 0xc0, !PT ;  /* 0x0000060000007812 */ /* 0x000fe400078ec0ff */
[----:B------:R-:W4:Y:S02]  /*1c140*/  LDL.LU R189, [R1+0x6c4] ;  /* 0x0006c40001bd7983 */ /* 0x000f240000300800 */
[--C-:B------:R-:W-:Y:S02]  /*1c150*/  LOP3.LUT R0, R0, 0x20, R3.reuse, 0xf8, !PT ;  /* 0x0000002000007812 */ /* 0x100fe400078ef803 */
[----:B------:R-:W4:Y:S01]  /*1c160*/  LDL.LU R188, [R1+0x6cc] ;  /* 0x0006cc0001bc7983 */ /* 0x000f220000300800 */
[----:B------:R-:W-:Y:S02]  /*1c170*/  F2FP.F16.F32.PACK_AB R122, R115, R114 ;  /* 0x00000072737a723e */ /* 0x000fe400000000ff */
[----:B------:R-:W-:Y:S01]  /*1c180*/  LOP3.LUT R2, R0, 0x100, R3, 0xf8, !PT ;  /* 0x0000010000027812 */ /* 0x000fe200078ef803 */
[----:B------:R-:W4:Y:S01]  /*1c190*/  LDL.LU R187, [R1+0x6d4] ;  /* 0x0006d40001bb7983 */ /* 0x000f220000300800 */
[----:B------:R-:W-:-:S02]  /*1c1a0*/  LOP3.LUT R0, R3, 0xc0, RZ, 0xc0, !PT ;  /* 0x000000c003007812 */ /* 0x000fc400078ec0ff */
[----:B------:R-:W-:Y:S01]  /*1c1b0*/  F2FP.F16.F32.PACK_AB R116, R111, R110 ;  /* 0x0000006e6f74723e */ /* 0x000fe200000000ff */
[----:B------:R-:W4:Y:S01]  /*1c1c0*/  LDL.LU R186, [R1+0x6dc] ;  /* 0x0006dc0001ba7983 */ /* 0x000f220000300800 */
[----:B------:R-:W-:Y:S02]  /*1c1d0*/  F2FP.F16.F32.PACK_AB R117, R109, R108 ;  /* 0x0000006c6d75723e */ /* 0x000fe400000000ff */
[----:B------:R-:W-:Y:S01]  /*1c1e0*/  F2FP.F16.F32.PACK_AB R118, R107, R106 ;  /* 0x0000006a6b76723e */ /* 0x000fe200000000ff */
[----:B------:R-:W4:Y:S01]  /*1c1f0*/  LDL.LU R185, [R1+0x6e4] ;  /* 0x0006e40001b97983 */ /* 0x000f220000300800 */
[----:B------:R-:W-:Y:S02]  /*1c200*/  F2FP.F16.F32.PACK_AB R119, R105, R104 ;  /* 0x000000686977723e */ /* 0x000fe400000000ff */
[----:B------:R-:W-:Y:S01]  /*1c210*/  SHF.R.U32.HI R3, RZ, 0x1, R4 ;  /* 0x00000001ff037819 */ /* 0x000fe20000011604 */
[----:B------:R-:W4:Y:S01]  /*1c220*/  LDL.LU R184, [R1+0x6ec] ;  /* 0x0006ec0001b87983 */ /* 0x000f220000300800 */
[----:B------:R-:W-:-:S02]  /*1c230*/  F2FP.F16.F32.PACK_AB R114, R99, R98 ;  /* 0x000000626372723e */ /* 0x000fc400000000ff */
[----:B------:R-:W-:Y:S01]  /*1c240*/  F2FP.F16.F32.PACK_AB R115, R97, R96 ;  /* 0x000000606173723e */ /* 0x000fe200000000ff */
[----:B------:R-:W4:Y:S01]  /*1c250*/  LDL.LU R183, [R1+0x6f4] ;  /* 0x0006f40001b77983 */ /* 0x000f220000300800 */
[----:B------:R-:W-:Y:S02]  /*1c260*/  F2FP.F16.F32.PACK_AB R108, R95, R94 ;  /* 0x0000005e5f6c723e */ /* 0x000fe400000000ff */
[----:B------:R-:W-:Y:S01]  /*1c270*/  F2FP.F16.F32.PACK_AB R109, R93, R92 ;  /* 0x0000005c5d6d723e */ /* 0x000fe200000000ff */
[----:B------:R-:W4:Y:S01]  /*1c280*/  LDL.LU R182, [R1+0x6fc] ;  /* 0x0006fc0001b67983 */ /* 0x000f220000300800 */
[----:B------:R-:W-:Y:S02]  /*1c290*/  F2FP.F16.F32.PACK_AB R110, R91, R90 ;  /* 0x0000005a5b6e723e */ /* 0x000fe400000000ff */
[----:B------:R-:W-:Y:S01]  /*1c2a0*/  F2FP.F16.F32.PACK_AB R111, R89, R88 ;  /* 0x00000058596f723e */ /* 0x000fe200000000ff */
        /* <DEDUP_REMOVED lines=12> */
[----:B------:R-:W2:Y:S01]  /*1c370*/  LDL.LU R68, [R1+0x680] ;  /* 0x0006800001447983 */ /* 0x000ea20000300800 */
[----:B------:R-:W-:Y:S02]  /*1c380*/  F2FP.F16.F32.PACK_AB R92, R64, R63 ;  /* 0x0000003f405c723e */ /* 0x000fe400000000ff */
        /* <DEDUP_REMOVED lines=17> */
[----:B------:R-:W-:-:S03]  /*1c4a0*/  F2FP.F16.F32.PACK_AB R80, R40, R39 ;  /* 0x000000272850723e */ /* 0x000fc600000000ff */
[----:B------:R-:W4:Y:S01]  /*1c4b0*/  LDL.LU R60, [R1+0x6c0] ;  /* 0x0006c000013c7983 */ /* 0x000f220000300800 */
[----:B------:R-:W-:Y:S01]  /*1c4c0*/  LOP3.LUT R0, R0, 0x8, R3, 0xf8, !PT ;  /* 0x0000000800007812 */ /* 0x000fe200078ef803 */
[----:B------:R-:W-:Y:S02]  /*1c4d0*/  IMAD.SHL.U32 R3, R4, 0x4, RZ ;  /* 0x0000000404037824 */ /* 0x000fe400078e00ff */
[----:B------:R-:W4:Y:S01]  /*1c4e0*/  LDL.LU R61, [R1+0x6c8] ;  /* 0x0006c800013d7983 */ /* 0x000f220000300800 */
[----:B------:R-:W-:-:S03]  /*1c4f0*/  F2FP.F16.F32.PACK_AB R81, R38, R37 ;  /* 0x000000252651723e */ /* 0x000fc600000000ff */
[----:B------:R-:W4:Y:S04]  /*1c500*/  LDL.LU R62, [R1+0x6d0] ;  /* 0x0006d000013e7983 */ /* 0x000f280000300800 */
        /* <DEDUP_REMOVED lines=47> */
[----:B------:R-:W-:-:S03]  /*1c800*/  F2FP.F16.F32.PACK_AB R113, R101, R100 ;  /* 0x000000646571723e */ /* 0x000fc600000000ff */
[----:B------:R-:W4:Y:S04]  /*1c810*/  LDL.LU R137, [R1+0x864] ;  /* 0x0008640001897983 */ /* 0x000f280000300800 */
        /* <DEDUP_REMOVED lines=14> */
[----:B------:R-:W-:Y:S01]  /*1c900*/  LOP3.LUT R0, R0, 0x18, R3, 0x78, !PT ;  /* 0x0000001800007812 */ /* 0x000fe200078e7803 */
        /* <DEDUP_REMOVED lines=57> */
[----:B------:R-:W-:-:S05]  /*1cca0*/  LOP3.LUT R19, R4, 0x7f, RZ, 0xc0, !PT ;  /* 0x0000007f04137812 */ /* 0x000fca00078ec0ff */
[----:B------:R-:W-:-:S05]  /*1ccb0*/  VIADD R19, R19, 0x1f ;  /* 0x0000001f13137836 */ /* 0x000fca0000000000 */
[----:B------:R-:W-:Y:S02]  /*1ccc0*/  ISETP.GT.U32.AND P1, PT, R19, 0x3e, PT ;  /* 0x0000003e1300780c */ /* 0x000fe40003f24070 */
[----:B------:R-:W-:Y:S02]  /*1ccd0*/  LOP3.LUT P0, RZ, R4, 0x4, RZ, 0xc0, !PT ;  /* 0x0000000404ff7812 */ /* 0x000fe4000780c0ff */
[----:B------:R-:W-:Y:S02]  /*1cce0*/  LOP3.LUT R0, R2, R0, RZ, 0xfc, !PT ;  /* 0x0000000002007212 */ /* 0x000fe400078efcff */
[----:B--2---:R-:W-:Y:S02]  /*1ccf0*/  F2FP.F16.F32.PACK_AB R68, R197, R68 ;  /* 0x00000044c544723e */ /* 0x004fe400000000ff */
[----:B---3--:R-:W-:Y:S02]  /*1cd00*/  F2FP.F16.F32.PACK_AB R69, R196, R69 ;  /* 0x00000045c445723e */ /* 0x008fe400000000ff */
[----:B----4-:R-:W-:-:S02]  /*1cd10*/  F2FP.F16.F32.PACK_AB R70, R195, R70 ;  /* 0x00000046c346723e */ /* 0x010fc400000000ff */
[----:B------:R-:W-:Y:S02]  /*1cd20*/  F2FP.F16.F32.PACK_AB R71, R194, R71 ;  /* 0x00000047c247723e */ /* 0x000fe400000000ff */
[----:B------:R-:W-:Y:S02]  /*1cd30*/  F2FP.F16.F32.PACK_AB R64, R193, R64 ;  /* 0x00000040c140723e */ /* 0x000fe400000000ff */
[----:B------:R-:W-:Y:S02]  /*1cd40*/  F2FP.F16.F32.PACK_AB R65, R192, R65 ;  /* 0x00000041c041723e */ /* 0x000fe400000000ff */
[----:B------:R-:W-:Y:S02]  /*1cd50*/  F2FP.F16.F32.PACK_AB R66, R191, R66 ;  /* 0x00000042bf42723e */ /* 0x000fe400000000ff */
[----:B------:R-:W-:Y:S02]  /*1cd60*/  F2FP.F16.F32.PACK_AB R67, R190, R67 ;  /* 0x00000043be43723e */ /* 0x000fe400000000ff */
[----:B------:R-:W-:-:S02]  /*1cd70*/  F2FP.F16.F32.PACK_AB R60, R189, R60 ;  /* 0x0000003cbd3c723e */ /* 0x000fc400000000ff */
        /* <DEDUP_REMOVED lines=24> */
[----:B------:R-:W-:Y:S01]  /*1cf00*/  F2FP.F16.F32.PACK_AB R4, R137, R18 ;  /* 0x000000128904723e */ /* 0x000fe200000000ff */
[----:B------:R-:W-:Y:S01]  /*1cf10*/  IMAD.MOV.U32 R18, RZ, RZ, 0x10 ;  /* 0x00000010ff127424 */ /* 0x000fe200078e00ff */
[----:B------:R-:W-:Y:S02]  /*1cf20*/  F2FP.F16.F32.PACK_AB R37, R164, R37 ;  /* 0x00000025a425723e */ /* 0x000fe400000000ff */
[----:B------:R-:W-:Y:S02]  /*1cf30*/  F2FP.F16.F32.PACK_AB R38, R163, R38 ;  /* 0x00000026a326723e */ /* 0x000fe400000000ff */
[----:B------:R-:W-:Y:S02]  /*1cf40*/  F2FP.F16.F32.PACK_AB R39, R162, R39 ;  /* 0x00000027a227723e */ /* 0x000fe400000000ff */
[----:B------:R-:W-:Y:S01]  /*1cf50*/  F2FP.F16.F32.PACK_AB R6, R16, R6 ;  /* 0x000000061006723e */ /* 0x000fe200000000ff */
[----:B------:R-:W-:Y:S01]  /*1cf60*/  IMAD R16, R0, 0x2, R17 ;  /* 0x0000000200107824 */ /* 0x000fe200078e0211 */
[----:B------:R-:W-:-:S02]  /*1cf70*/  SEL R18, R18, 0xfffffff0, !P0 ;  /* 0xfffffff012127807 */ /* 0x000fc40004000000 */
        /* <DEDUP_REMOVED lines=25> */
[----:B------:R-:W-:Y:S01]  /*1d110*/  F2FP.F16.F32.PACK_AB R7, R7, R3 ;  /* 0x000000030707723e */ /* 0x000fe200000000ff */
[----:B------:R-:W-:Y:S06]  /*1d120*/  @P1 BRA `(.L_x_52) ;  /* 0x0000000000041947 */ /* 0x000fec0003800000 */
[----:B------:R-:W-:-:S04]  /*1d130*/  DEPBAR.LE SB0, 0x1 ;  /* 0x000080400000791a */ /* 0x000fc80000000000 */
.L_x_52:
[----:B------:R-:W-:Y:S05]  /*1d140*/  WARPSYNC.ALL ;  /* 0x0000000000007948 */ /* 0x000fea0003800000 */
[----:B------:R-:W-:Y:S01]  /*1d150*/  BAR.SYNC.DEFER_BLOCKING 0x1, 0x80 ;  /* 0x0042000000007b1d */ /* 0x000fe20000010000 */
[----:B------:R-:W-:-:S05]  /*1d160*/  IMAD R0, R18, 0x2, R16 ;  /* 0x0000000212007824 */ /* 0x000fca00078e0210 */
[----:B------:R-:W-:Y:S01]  /*1d170*/  BSSY B0, `(.L_x_53) ;  /* 0x0000015000007945 */ /* 0x000fe20003800000 */
[----:B------:R1:W-:Y:S04]  /*1d180*/  STSM.16.M88.4 [R16], R132 ;  /* 0x0000008410007844 */ /* 0x0003e80000000200 */
[----:B------:R1:W-:Y:S01]  /*1d190*/  STSM.16.M88.4 [R0], R128 ;  /* 0x0000008000007844 */ /* 0x0003e20000000200 */
[----:B------:R-:W-:Y:S01]  /*1d1a0*/  @!PT LDS RZ, [RZ] ;  /* 0x00000000fffff984 */ /* 0x000fe20000000800 */
[----:B------:R-:W-:Y:S01]  /*1d1b0*/  @!PT LDS RZ, [RZ] ;  /* 0x00000000fffff984 */ /* 0x000fe20000000800 */
[----:B------:R-:W-:Y:S01]  /*1d1c0*/  @!PT LDS RZ, [RZ] ;  /* 0x00000000fffff984 */ /* 0x000fe20000000800 */
[----:B------:R-:W-:Y:S01]  /*1d1d0*/  @!PT LDS RZ, [RZ] ;  /* 0x00000000fffff984 */ /* 0x000fe20000000800 */
[----:B------:R2:W-:Y:S06]  /*1d1e0*/  MEMBAR.ALL.CTA ;  /* 0x0000000000007992 */ /* 0x0005ec0000008000 */
[----:B--2---:R-:W2:Y:S02]  /*1d1f0*/  FENCE.VIEW.ASYNC.S ;  /* 0x00000000000073c6 */ /* 0x004ea40000000000 */
[----:B--2---:R-:W-:Y:S06]  /*1d200*/  BAR.SYNC.DEFER_BLOCKING 0x1, 0x80 ;  /* 0x0042000000007b1d */ /* 0x004fec0000010000 */
[----:B------:R-:W-:Y:S05]  /*1d210*/  @P1 BRA `(.L_x_54) ;  /* 0x0000000000281947 */ /* 0x000fea0003800000 */
[----:B------:R-:W-:Y:S01]  /*1d220*/  S2UR UR44, SR_CTAID.Z ;  /* 0x00000000002c79c3 */ /* 0x000fe20000002700 */
[----:B------:R-:W-:Y:S01]  /*1d230*/  ULDC.64 UR4, c[0x0][0x198] ;  /* 0x0000660000047ab9 */ /* 0x000fe20000000a00 */
[----:B------:R-:W-:Y:S01]  /*1d240*/  R2UR UR40, R17 ;  /* 0x00000000112872ca */ /* 0x000fe200000e0000 */
[----:B------:R-:W-:Y:S01]  /*1d250*/  UIADD3 UR4, UP0, UR4, 0x9f0, URZ ;  /* 0x000009f004047890 */ /* 0x000fe2000ff1e03f */
[----:B------:R-:W-:-:S03]  /*1d260*/  UMOV UR41, URZ ;  /* 0x0000003f00297c82 */ /* 0x000fc60008000000 */
[----:B------:R-:W-:Y:S01]  /*1d270*/  UIADD3.X UR5, URZ, UR5, URZ, UP0, !UPT ;  /* 0x000000053f057290 */ /* 0x000fe200087fe43f */
[----:B------:R-:W2:Y:S08]  /*1d280*/  S2UR UR43, SR_CTAID.Y ;  /* 0x00000000002b79c3 */ /* 0x000eb00000002600 */
[----:B--2---:R2:W-:Y:S01]  /*1d290*/  UTMASTG.4D [UR40], [UR4] ;  /* 0x00000028040073b5 */ /* 0x0045e20008018000 */
[----:B------:R0:W-:Y:S01]  /*1d2a0*/  UTMACMDFLUSH ;  /* 0x00000000000079b7 */ /* 0x0001e20000000000 */
[----:B--2---:R-:W-:-:S04]  /*1d2b0*/  DEPBAR.LE SB0, 0x1 ;  /* 0x000080400000791a */ /* 0x004fc80000000000 */
.L_x_54:
[----:B------:R-:W-:Y:S05]  /*1d2c0*/  BSYNC B0 ;  /* 0x0000000000007941 */ /* 0x000fea0003800000 */
.L_x_53:
[----:B------:R-:W-:Y:S01]  /*1d2d0*/  BAR.SYNC.DEFER_BLOCKING 0x1, 0x80 ;  /* 0x0042000000007b1d */ /* 0x000fe20000010000 */
[----:B------:R-:W-:-:S05]  /*1d2e0*/  IADD3 R2, R16, 0x1000, RZ ;  /* 0x0000100010027810 */ /* 0x000fca0007ffe0ff */
[----:B------:R-:W-:Y:S01]  /*1d2f0*/  BSSY B0, `(.L_x_55) ;  /* 0x0000017000007945 */ /* 0x000fe20003800000 */
[----:B------:R2:W-:Y:S04]  /*1d300*/  STSM.16.M88.4 [R16+0x1000], R124 ;  /* 0x0010007c10007844 */ /* 0x0005e80000000200 */
[----:B------:R2:W-:Y:S01]  /*1d310*/  STSM.16.M88.4 [R0+0x1000], R120 ;  /* 0x0010007800007844 */ /* 0x0005e20000000200 */
[----:B------:R-:W-:Y:S01]  /*1d320*/  @!PT LDS RZ, [RZ] ;  /* 0x00000000fffff984 */ /* 0x000fe20000000800 */
[----:B------:R-:W-:Y:S01]  /*1d330*/  @!PT LDS RZ, [RZ] ;  /* 0x00000000fffff984 */ /* 0x000fe20000000800 */
[----:B------:R-:W-:Y:S01]  /*1d340*/  @!PT LDS RZ, [RZ] ;  /* 0x00000000fffff984 */ /* 0x000fe20000000800 */
[----:B------:R-:W-:Y:S01]  /*1d350*/  @!PT LDS RZ, [RZ] ;  /* 0x00000000fffff984 */ /* 0x000fe20000000800 */
[----:B------:R3:W-:Y:S06]  /*1d360*/  MEMBAR.ALL.CTA ;  /* 0x0000000000007992 */ /* 0x0007ec0000008000 */
[----:B---3--:R-:W3:Y:S02]  /*1d370*/  FENCE.VIEW.ASYNC.S ;  /* 0x00000000000073c6 */ /* 0x008ee40000000000 */
[----:B---3--:R-:W-:Y:S06]  /*1d380*/  BAR.SYNC.DEFER_BLOCKING 0x1, 0x80 ;  /* 0x0042000000007b1d */ /* 0x008fec0000010000 */
[----:B------:R-:W-:Y:S05]  /*1d390*/  @P1 BRA `(.L_x_56) ;  /* 0x0000000000301947 */ /* 0x000fea0003800000 */
[----:B------:R-:W-:Y:S01]  /*1d3a0*/  S2UR UR12, SR_CTAID.Z ;  /* 0x00000000000c79c3 */ /* 0x000fe20000002700 */
[----:B------:R-:W-:Y:S01]  /*1d3b0*/  R2UR UR8, R17 ;  /* 0x00000000110872ca */ /* 0x000fe200000e0000 */
[----:B------:R-:W-:Y:S01]  /*1d3c0*/  ULDC.64 UR4, c[0x0][0x198] ;  /* 0x0000660000047ab9 */ /* 0x000fe20000000a00 */
[----:B------:R-:W-:Y:S01]  /*1d3d0*/  UMOV UR9, 0x20 ;  /* 0x0000002000097882 */ /* 0x000fe20000000000 */
[----:B------:R-:W-:Y:S01]  /*1d3e0*/  UIADD3 UR4, UP0, UR4, 0x9f0, URZ ;  /* 0x000009f004047890 */ /* 0x000fe2000ff1e03f */
[----:B------:R-:W-:-:S03]  /*1d3f0*/  UMOV UR10, UR42 ;  /* 0x0000002a000a7c82 */ /* 0x000fc60008000000 */
[----:B------:R-:W3:Y:S01]  /*1d400*/  S2UR UR11, SR_CTAID.Y ;  /* 0x00000000000b79c3 */ /* 0x000ee20000002600 */
[----:B------:R-:W-:-:S05]  /*1d410*/  UIADD3.X UR5, URZ, UR5, URZ, UP0, !UPT ;  /* 0x000000053f057290 */ /* 0x000fca00087fe43f */
[----:B------:R-:W-:-:S09]  /*1d420*/  UIADD3 UR8, UR8, 0x1000, URZ ;  /* 0x0000100008087890 */ /* 0x000fd2000fffe03f */
[----:B---3--:R3:W-:Y:S01]  /*1d430*/  UTMASTG.4D [UR8], [UR4] ;  /* 0x00000008040073b5 */ /* 0x0087e20008018000 */
[----:B------:R0:W-:Y:S01]  /*1d440*/  UTMACMDFLUSH ;  /* 0x00000000000079b7 */ /* 0x0001e20000000000 */
[----:B---3--:R-:W-:-:S04]  /*1d450*/  DEPBAR.LE SB0, 0x1 ;  /* 0x000080400000791a */ /* 0x008fc80000000000 */
.L_x_56:
[----:B------:R-:W-:Y:S05]  /*1d460*/  BSYNC B0 ;  /* 0x0000000000007941 */ /* 0x000fea0003800000 */
.L_x_55:
        /* <DEDUP_REMOVED lines=10> */
[----:B----4-:R-:W4:Y:S02]  /*1d510*/  FENCE.VIEW.ASYNC.S ;  /* 0x00000000000073c6 */ /* 0x010f240000000000 */
[----:B----4-:R-:W-:Y:S06]  /*1d520*/  BAR.SYNC.DEFER_BLOCKING 0x1, 0x80 ;  /* 0x0042000000007b1d */ /* 0x010fec0000010000 */
[----:B------:R-:W-:Y:S05]  /*1d530*/  @P1 BRA `(.L_x_58) ;  /* 0x00000000002c1947 */ /* 0x000fea0003800000 */
[----:B------:R-:W-:Y:S01]  /*1d540*/  S2UR UR12, SR_CTAID.Z ;  /* 0x00000000000c79c3 */ /* 0x000fe20000002700 */
[----:B------:R-:W-:Y:S01]  /*1d550*/  ULDC.64 UR4, c[0x0][0x198] ;  /* 0x0000660000047ab9 */ /* 0x000fe20000000a00 */
[----:B------:R-:W-:Y:S01]  /*1d560*/  R2UR UR8, R17 ;  /* 0x00000000110872ca */ /* 0x000fe200000e0000 */
[----:B------:R-:W-:Y:S01]  /*1d570*/  UIADD3 UR4, UP0, UR4, 0x9f0, URZ ;  /* 0x000009f004047890 */ /* 0x000fe2000ff1e03f */
[----:B------:R-:W-:Y:S01]  /*1d580*/  UMOV UR9, 0x40 ;  /* 0x0000004000097882 */ /* 0x000fe20000000000 */
[----:B------:R-:W-:Y:S02]  /*1d590*/  UMOV UR10, UR42 ;  /* 0x0000002a000a7c82 */ /* 0x000fe40008000000 */
[----:B------:R-:W-:Y:S01]  /*1d5a0*/  UIADD3.X UR5, URZ, UR5, URZ, UP0, !UPT ;  /* 0x000000053f057290 */ /* 0x000fe200087fe43f */
[----:B------:R-:W4:Y:S08]  /*1d5b0*/  S2UR UR11, SR_CTAID.Y ;  /* 0x00000000000b79c3 */ /* 0x000f300000002600 */
[----:B----4-:R4:W-:Y:S01]  /*1d5c0*/  UTMASTG.4D [UR8], [UR4] ;  /* 0x00000008040073b5 */ /* 0x0109e20008018000 */
[----:B------:R0:W-:Y:S01]  /*1d5d0*/  UTMACMDFLUSH ;  /* 0x00000000000079b7 */ /* 0x0001e20000000000 */
[----:B----4-:R-:W-:-:S04]  /*1d5e0*/  DEPBAR.LE SB0, 0x1 ;  /* 0x000080400000791a */ /* 0x010fc80000000000 */
.L_x_58:
[----:B------:R-:W-:Y:S05]  /*1d5f0*/  BSYNC B0 ;  /* 0x0000000000007941 */ /* 0x000fea0003800000 */
.L_x_57:
[----:B------:R-:W-:Y:S06]  /*1d600*/  BAR.SYNC.DEFER_BLOCKING 0x1, 0x80 ;  /* 0x0042000000007b1d */ /* 0x000fec0000010000 */
[----:B------:R-:W-:Y:S01]  /*1d610*/  BSSY B0, `(.L_x_59) ;  /* 0x0000017000007945 */ /* 0x000fe20003800000 */
[----:B------:R4:W-:Y:S04]  /*1d620*/  STSM.16.M88.4 [R16+0x1000], R108 ;  /* 0x0010006c10007844 */ /* 0x0009e80000000200 */
[----:B------:R4:W-:Y:S01]  /*1d630*/  STSM.16.M88.4 [R2], R104 ;  /* 0x0000006802007844 */ /* 0x0009e20000000200 */
[----:B------:R-:W-:Y:S01]  /*1d640*/  @!PT LDS RZ, [RZ] ;  /* 0x00000000fffff984 */ /* 0x000fe20000000800 */
[----:B------:R-:W-:Y:S01]  /*1d650*/  @!PT LDS RZ, [RZ] ;  /* 0x00000000fffff984 */ /* 0x000fe20000000800 */
[----:B------:R-:W-:Y:S01]  /*1d660*/  @!PT LDS RZ, [RZ] ;  /* 0x00000000fffff984 */ /* 0x000fe20000000800 */
[----:B------:R-:W-:Y:S01]  /*1d670*/  @!PT LDS RZ, [RZ] ;  /* 0x00000000fffff984 */ /* 0x000fe20000000800 */
[----:B------:R5:W-:Y:S06]  /*1d680*/  MEMBAR.ALL.CTA ;  /* 0x0000000000007992 */ /* 0x000bec0000008000 */
[----:B-----5:R-:W5:Y:S02]  /*1d690*/  FENCE.VIEW.ASYNC.S ;  /* 0x00000000000073c6 */ /* 0x020f640000000000 */
[----:B-----5:R-:W-:Y:S06]  /*1d6a0*/  BAR.SYNC.DEFER_BLOCKING 0x1, 0x80 ;  /* 0x0042000000007b1d */ /* 0x020fec0000010000 */
[----:B------:R-:W-:Y:S05]  /*1d6b0*/  @P1 BRA `(.L_x_60) ;  /* 0x0000000000301947 */ /* 0x000fea0003800000 */
[----:B------:R-:W-:Y:S01]  /*1d6c0*/  S2UR UR12, SR_CTAID.Z ;  /* 0x00000000000c79c3 */ /* 0x000fe20000002700 */
[----:B------:R-:W-:Y:S01]  /*1d6d0*/  R2UR UR8, R17 ;  /* 0x00000000110872ca */ /* 0x000fe200000e0000 */
[----:B------:R-:W-:Y:S01]  /*1d6e0*/  ULDC.64 UR4, c[0x0][0x198] ;  /* 0x0000660000047ab9 */ /* 0x000fe20000000a00 */
[----:B------:R-:W-:Y:S01]  /*1d6f0*/  UMOV UR9, 0x60 ;  /* 0x0000006000097882 */ /* 0x000fe20000000000 */
[----:B------:R-:W-:Y:S01]  /*1d700*/  UIADD3 UR4, UP0, UR4, 0x9f0, URZ ;  /* 0x000009f004047890 */ /* 0x000fe2000ff1e03f */
[----:B------:R-:W-:-:S03]  /*1d710*/  UMOV UR10, UR42 ;  /* 0x0000002a000a7c82 */ /* 0x000fc60008000000 */
[----:B------:R-:W5:Y:S01]  /*1d720*/  S2UR UR11, SR_CTAID.Y ;  /* 0x00000000000b79c3 */ /* 0x000f620000002600 */
[----:B------:R-:W-:-:S05]  /*1d730*/  UIADD3.X UR5, URZ, UR5, URZ, UP0, !UPT ;  /* 0x000000053f057290 */ /* 0x000fca00087fe43f */
[----:B------:R-:W-:-:S09]  /*1d740*/  UIADD3 UR8, UR8, 0x1000, URZ ;  /* 0x0000100008087890 */ /* 0x000fd2000fffe03f */
[----:B-----5:R1:W-:Y:S01]  /*1d750*/  UTMASTG.4D [UR8], [UR4] ;  /* 0x00000008040073b5 */ /* 0x0203e20008018000 */
[----:B------:R0:W-:Y:S01]  /*1d760*/  UTMACMDFLUSH ;  /* 0x00000000000079b7 */ /* 0x0001e20000000000 */
[----:B-1----:R-:W-:-:S04]  /*1d770*/  DEPBAR.LE SB0, 0x1 ;  /* 0x000080400000791a */ /* 0x002fc80000000000 */
.L_x_60:
[----:B------:R-:W-:Y:S05]  /*1d780*/  BSYNC B0 ;  /* 0x0000000000007941 */ /* 0x000fea0003800000 */
.L_x_59:
[----:B------:R-:W-:Y:S06]  /*1d790*/  BAR.SYNC.DEFER_BLOCKING 0x1, 0x80 ;  /* 0x0042000000007b1d */ /* 0x000fec0000010000 */
        /* <DEDUP_REMOVED lines=18> */
[----:B------:R-:W5:Y:S08]  /*1d8c0*/  S2UR UR11, SR_CTAID.Y ;  /* 0x00000000000b79c3 */ /* 0x000f700000002600 */
[----:B-----5:R1:W-:Y:S01]  /*1d8d0*/  UTMASTG.4D [UR8], [UR4] ;  /* 0x00000008040073b5 */ /* 0x0203e20008018000 */
[----:B------:R0:W-:Y:S01]  /*1d8e0*/  UTMACMDFLUSH ;  /* 0x00000000000079b7 */ /* 0x0001e20000000000 */
[----:B-1----:R-:W-:-:S04]  /*1d8f0*/  DEPBAR.LE SB0, 0x1 ;  /* 0x000080400000791a */ /* 0x002fc80000000000 */
.L_x_62:
[----:B------:R-:W-:Y:S05]  /*1d900*/  BSYNC B0 ;  /* 0x0000000000007941 */ /* 0x000fea0003800000 */
.L_x_61:
        /* <DEDUP_REMOVED lines=24> */
.L_x_64:
[----:B------:R-:W-:Y:S05]  /*1da90*/  BSYNC B0 ;  /* 0x0000000000007941 */ /* 0x000fea0003800000 */
.L_x_63:
        /* <DEDUP_REMOVED lines=23> */
.L_x_66:
[----:B------:R-:W-:Y:S05]  /*1dc10*/  BSYNC B0 ;  /* 0x0000000000007941 */ /* 0x000fea0003800000 */
.L_x_65:
        /* <DEDUP_REMOVED lines=24> */
.L_x_68:
[----:B------:R-:W-:Y:S05]  /*1dda0*/  BSYNC B0 ;  /* 0x0000000000007941 */ /* 0x000fea0003800000 */
.L_x_67:
        /* <DEDUP_REMOVED lines=23> */
.L_x_70:
[----:B------:R-:W-:Y:S05]  /*1df20*/  BSYNC B0 ;  /* 0x0000000000007941 */ /* 0x000fea0003800000 */
.L_x_69:
        /* <DEDUP_REMOVED lines=24> */
.L_x_72:
[----:B------:R-:W-:Y:S05]  /*1e0b0*/  BSYNC B0 ;  /* 0x0000000000007941 */ /* 0x000fea0003800000 */
.L_x_71:
        /* <DEDUP_REMOVED lines=23> */
.L_x_74:
[----:B------:R-:W-:Y:S05]  /*1e230*/  BSYNC B0 ;  /* 0x0000000000007941 */ /* 0x000fea0003800000 */
.L_x_73:
        /* <DEDUP_REMOVED lines=24> */
.L_x_76:
[----:B------:R-:W-:Y:S05]  /*1e3c0*/  BSYNC B0 ;  /* 0x0000000000007941 */ /* 0x000fea0003800000 */
.L_x_75:
        /* <DEDUP_REMOVED lines=23> */
.L_x_78:
[----:B------:R-:W-:Y:S05]  /*1e540*/  BSYNC B0 ;  /* 0x0000000000007941 */ /* 0x000fea0003800000 */
.L_x_77:
        /* <DEDUP_REMOVED lines=24> */
.L_x_80:
[----:B------:R-:W-:Y:S05]  /*1e6d0*/  BSYNC B0 ;  /* 0x0000000000007941 */ /* 0x000fea0003800000 */
.L_x_79:
        /* <DEDUP_REMOVED lines=23> */
.L_x_82:
[----:B------:R-:W-:Y:S05]  /*1e850*/  BSYNC B0 ;  /* 0x0000000000007941 */ /* 0x000fea0003800000 */
.L_x_81:
[----:B------:R-:W-:Y:S01]  /*1e860*/  BAR.SYNC.DEFER_BLOCKING 0x1, 0x80 ;  /* 0x0042000000007b1d */ /* 0x000fe20000010000 */
[----:B-123--:R-:W-:-:S04]  /*1e870*/  MOV R0, RZ ;  /* 0x000000ff00007202 */ /* 0x00efc80000000f00 */
[----:B------:R-:W-:Y:S01]  /*1e880*/  LOP3.LUT P0, RZ, R0, 0x1bf, RZ, 0xc0, !PT ;  /* 0x000001bf00ff7812 */ /* 0x000fe2000780c0ff */
        /* <DEDUP_REMOVED lines=12> */
[----:B------:R-:W-:Y:S01]  /*1e950*/  R2UR UR8, R17 ;  /* 0x00000000110872ca */ /* 0x000fe200000e0000 */
[----:B------:R-:W-:Y:S01]  /*1e960*/  ULDC.64 UR4, c[0x0][0x198] ;  /* 0x0000660000047ab9 */ /* 0x000fe20000000a00 */
[----:B------:R-:W-:Y:S01]  /*1e970*/  UMOV UR9, 0x1e0 ;  /* 0x000001e000097882 */ /* 0x000fe20000000000 */
[----:B------:R-:W-:Y:S01]  /*1e980*/  UIADD3 UR4, UP0, UR4, 0x9f0, URZ ;  /* 0x000009f004047890 */ /* 0x000fe2000ff1e03f */
[----:B------:R-:W-:-:S03]  /*1e990*/  UMOV UR10, UR42 ;  /* 0x0000002a000a7c82 */ /* 0x000fc60008000000 */
[----:B------:R-:W2:Y:S01]  /*1e9a0*/  S2UR UR11, SR_CTAID.Y ;  /* 0x00000000000b79c3 */ /* 0x000ea20000002600 */
[----:B------:R-:W-:-:S05]  /*1e9b0*/  UIADD3.X UR5, URZ, UR5, URZ, UP0, !UPT ;  /* 0x000000053f057290 */ /* 0x000fca00087fe43f */
[----:B------:R-:W-:-:S09]  /*1e9c0*/  UIADD3 UR8, UR8, 0x1000, URZ ;  /* 0x0000100008087890 */ /* 0x000fd2000fffe03f */
[----:B--2---:R2:W-:Y:S02]  /*1e9d0*/  UTMASTG.4D [UR8], [UR4] ;  /* 0x00000008040073b5 */ /* 0x0045e40008018000 */
[----:B--2---:R0:W-:Y:S02]  /*1e9e0*/  UTMACMDFLUSH ;  /* 0x00000000000079b7 */ /* 0x0041e40000000000 */
.L_x_84:
[----:B------:R-:W-:Y:S05]  /*1e9f0*/  BSYNC B0 ;  /* 0x0000000000007941 */ /* 0x000fea0003800000 */
.L_x_83:
[----:B------:R-:W-:Y:S05]  /*1ea00*/  @!P0 BRA `(.L_x_85) ;  /* 0x0000000000408947 */ /* 0x000fea0003800000 */
[----:B-1--4-:R-:W-:Y:S01]  /*1ea10*/  MOV R2, 0x0 ;  /* 0x0000000000027802 */ /* 0x012fe20000000f00 */
        /* <DEDUP_REMOVED lines=13> */
[----:B------:R-:W-:-:S07]  /*1eaf0*/  LEPC R20, `(.L_x_85) ;  /* 0x000000001014794e */ /* 0x000fce0000000000 */
[----:B-1----:R-:W-:Y:S05]  /*1eb00*/  CALL.ABS.NOINC R2 ;  /* 0x0000000002007343 */ /* 0x002fea0003c00000 */
.L_x_85:
[----:B------:R-:W-:-:S05]  /*1eb10*/  VIADD R0, R17, 0x2200 ;  /* 0x0000220011007836 */ /* 0x000fca0000000000 */
[----:B------:R-:W-:-:S13]  /*1eb20*/  LOP3.LUT P0, RZ, R0, 0x1b0, RZ, 0xc0, !PT ;  /* 0x000001b000ff7812 */ /* 0x000fda000780c0ff */
[----:B------:R-:W-:Y:S05]  /*1eb30*/  @!P0 BRA `(.L_x_86) ;  /* 0x0000000000408947 */ /* 0x000fea0003800000 */
[----:B-1--4-:R-:W-:Y:S01]  /*1eb40*/  MOV R2, 0x0 ;  /* 0x0000000000027802 */ /* 0x012fe20000000f00 */
[----:B------:R-:W-:Y:S01]  /*1eb50*/  ULDC.64 UR4, c[0x4][0x70] ;  /* 0x01001c0000047ab9 */ /* 0x000fe20000000a00 */
[----:B------:R-:W-:Y:S01]  /*1eb60*/  ULDC.64 UR6, c[0x4][0x78] ;  /* 0x01001e0000067ab9 */ /* 0x000fe20000000a00 */
[----:B------:R-:W-:Y:S01]  /*1eb70*/  ULDC.64 UR8, c[0x4][0x10] ;  /* 0x0100040000087ab9 */ /* 0x000fe20000000a00 */
[----:B------:R-:W-:Y:S01]  /*1eb80*/  MOV R4, UR4 ;  /* 0x0000000400047c02 */ /* 0x000fe20008000f00 */
[----:B------:R-:W-:Y:S01]  /*1eb90*/  IMAD.U32 R5, RZ, RZ, UR5 ;  /* 0x00000005ff057e24 */ /* 0x000fe2000f8e00ff */
[----:B------:R-:W1:Y:S01]  /*1eba0*/  LDC.64 R2, c[0x4][R2] ;  /* 0x0100000002027b82 */ /* 0x000e620000000a00 */
[----:B------:R-:W-:Y:S01]  /*1ebb0*/  IMAD.U32 R6, RZ, RZ, UR6 ;  /* 0x00000006ff067e24 */ /* 0x000fe2000f8e00ff */
[----:B------:R-:W-:Y:S01]  /*1ebc0*/  MOV R8, 0x70 ;  /* 0x0000007000087802 */ /* 0x000fe20000000f00 */
[----:B------:R-:W-:Y:S02]  /*1ebd0*/  IMAD.U32 R7, RZ, RZ, UR7 ;  /* 0x00000007ff077e24 */ /* 0x000fe4000f8e00ff */
[----:B------:R-:W-:-:S02]  /*1ebe0*/  IMAD.U32 R10, RZ, RZ, UR8 ;  /* 0x00000008ff0a7e24 */ /* 0x000fc4000f8e00ff */
[----:B------:R-:W-:Y:S02]  /*1ebf0*/  IMAD.U32 R11, RZ, RZ, UR9 ;  /* 0x00000009ff0b7e24 */ /* 0x000fe4000f8e00ff */
[----:B------:R-:W-:Y:S02]  /*1ec00*/  IMAD.MOV.U32 R12, RZ, RZ, 0x1 ;  /* 0x00000001ff0c7424 */ /* 0x000fe400078e00ff */
[----:B------:R-:W-:-:S07]  /*1ec10*/  IMAD.MOV.U32 R13, RZ, RZ, RZ ;  /* 0x000000ffff0d7224 */ /* 0x000fce00078e00ff */
[----:B------:R-:W-:-:S07]  /*1ec20*/  LEPC R20, `(.L_x_86) ;  /* 0x000000001014794e */ /* 0x000fce0000000000 */
[----:B-1----:R-:W-:Y:S05]  /*1ec30*/  CALL.ABS.NOINC R2 ;  /* 0x0000000002007343 */ /* 0x002fea0003c00000 */
.L_x_86:
[----:B----4-:R-:W2:Y:S04]  /*1ec40*/  LDL.LU R111, [R1+0x53c] ;  /* 0x00053c00016f7983 */ /* 0x010ea80000300800 */
[----:B------:R-:W2:Y:S04]  /*1ec50*/  LDL.LU R23, [R1+0x538] ;  /* 0x0005380001177983 */ /* 0x000ea80000300800 */
[----:B------:R-:W3:Y:S04]  /*1ec60*/  LDL.LU R110, [R1+0x544] ;  /* 0x00054400016e7983 */ /* 0x000ee80000300800 */
[----:B------:R-:W3:Y:S04]  /*1ec70*/  LDL.LU R28, [R1+0x540] ;  /* 0x00054000011c7983 */ /* 0x000ee80000300800 */
[----:B------:R-:W4:Y:S04]  /*1ec80*/  LDL.LU R109, [R1+0x54c] ;  /* 0x00054c00016d7983 */ /* 0x000f280000300800 */
[----:B------:R-:W4:Y:S04]  /*1ec90*/  LDL.LU R29, [R1+0x548] ;  /* 0x00054800011d7983 */ /* 0x000f280000300800 */
[----:B------:R-:W5:Y:S04]  /*1eca0*/  LDL.LU R108, [R1+0x554] ;  /* 0x00055400016c7983 */ /* 0x000f680000300800 */
        /* <DEDUP_REMOVED lines=120> */
[----:B-1----:R-:W5:Y:S01]  /*1f430*/  LDL.LU R2, [R1+0x678] ;  /* 0x0006780001027983 */ /* 0x002f620000300800 */
[----:B--2---:R-:W-:-:S02]  /*1f440*/  F2FP.F16.F32.PACK_AB R23, R111, R23 ;  /* 0x000000176f17723e */ /* 0x004fc400000000ff */
[----:B---3--:R-:W-:Y:S01]  /*1f450*/  F2FP.F16.F32.PACK_AB R28, R110, R28 ;  /* 0x0000001c6e1c723e */ /* 0x008fe200000000ff */
[----:B------:R-:W2:Y:S01]  /*1f460*/  LDL.LU R196, [R1+0x284] ;  /* 0x0002840001c47983 */ /* 0x000ea20000300800 */
[----:B----4-:R-:W-:Y:S02]  /*1f470*/  F2FP.F16.F32.PACK_AB R29, R109, R29 ;  /* 0x0000001d6d1d723e */ /* 0x010fe400000000ff */
[----:B-----5:R-:W-:Y:S01]  /*1f480*/  F2FP.F16.F32.PACK_AB R30, R108, R30 ;  /* 0x0000001e6c1e723e */ /* 0x020fe200000000ff */
[----:B------:R-:W3:Y:S01]  /*1f490*/  LDL.LU R195, [R1+0x28c] ;  /* 0x00028c0001c37983 */ /* 0x000ee20000300800 */
[----:B------:R-:W-:Y:S02]  /*1f4a0*/  F2FP.F16.F32.PACK_AB R31, R107, R31 ;  /* 0x0000001f6b1f723e */ /* 0x000fe400000000ff */
[----:B------:R-:W-:Y:S01]  /*1f4b0*/  F2FP.F16.F32.PACK_AB R36, R106, R36 ;  /* 0x000000246a24723e */ /* 0x000fe200000000ff */
[----:B------:R-:W4:Y:S01]  /*1f4c0*/  LDL.LU R194, [R1+0x294] ;  /* 0x0002940001c27983 */ /* 0x000f220000300800 */
[----:B------:R-:W-:-:S02]  /*1f4d0*/  F2FP.F16.F32.PACK_AB R37, R105, R37 ;  /* 0x000000256925723e */ /* 0x000fc400000000ff */
[----:B------:R-:W-:Y:S01]  /*1f4e0*/  F2FP.F16.F32.PACK_AB R38, R104, R38 ;  /* 0x000000266826723e */ /* 0x000fe200000000ff */
[----:B------:R-:W5:Y:S01]  /*1f4f0*/  LDL.LU R193, [R1+0x29c] ;  /* 0x00029c0001c17983 */ /* 0x000f620000300800 */
[----:B------:R-:W-:Y:S02]  /*1f500*/  F2FP.F16.F32.PACK_AB R43, R99, R43 ;  /* 0x0000002b632b723e */ /* 0x000fe400000000ff */
[----:B------:R-:W-:Y:S01]  /*1f510*/  F2FP.F16.F32.PACK_AB R44, R98, R44 ;  /* 0x0000002c622c723e */ /* 0x000fe200000000ff */
[----:B------:R-:W5:Y:S01]  /*1f520*/  LDL.LU R192, [R1+0x2a4] ;  /* 0x0002a40001c07983 */ /* 0x000f620000300800 */
[----:B------:R-:W-:Y:S02]  /*1f530*/  F2FP.F16.F32.PACK_AB R45, R97, R45 ;  /* 0x0000002d612d723e */ /* 0x000fe400000000ff */
[----:B------:R-:W-:Y:S01]  /*1f540*/  F2FP.F16.F32.PACK_AB R46, R96, R46 ;  /* 0x0000002e602e723e */ /* 0x000fe200000000ff */
[----:B------:R-:W5:Y:S01]  /*1f550*/  LDL.LU R191, [R1+0x2ac] ;  /* 0x0002ac0001bf7983 */ /* 0x000f620000300800 */
        /* <DEDUP_REMOVED lines=33> */
[----:B------:R-:W-:-:S03]  /*1f770*/  F2FP.F16.F32.PACK_AB R69, R73, R69 ;  /* 0x000000454945723e */ /* 0x000fc600000000ff */
[----:B------:R-:W3:Y:S01]  /*1f780*/  LDL.LU R73, [R1+0x288] ;  /* 0x0002880001497983 */ /* 0x000ee20000300800 */
[----:B------:R-:W-:-:S03]  /*1f790*/  F2FP.F16.F32.PACK_AB R70, R72, R70 ;  /* 0x000000464846723e */ /* 0x000fc600000000ff */
[----:B------:R-:W4:Y:S04]  /*1f7a0*/  LDL.LU R74, [R1+0x290] ;  /* 0x00029000014a7983 */ /* 0x000f280000300800 */
[----:B------:R-:W2:Y:S01]  /*1f7b0*/  LDL.LU R72, [R1+0x280] ;  /* 0x0002800001487983 */ /* 0x000ea20000300800 */
[----:B------:R-:W-:-:S03]  /*1f7c0*/  F2FP.F16.F32.PACK_AB R12, R138, R137 ;  /* 0x000000898a0c723e */ /* 0x000fc600000000ff */
[----:B------:R-:W5:Y:S04]  /*1f7d0*/  LDL.LU R76, [R1+0x2a0] ;  /* 0x0002a000014c7983 */ /* 0x000f680000300800 */
[----:B------:R-:W5:Y:S01]  /*1f7e0*/  LDL.LU R78, [R1+0x2b0] ;  /* 0x0002b000014e7983 */ /* 0x000f620000300800 */
[----:B------:R-:W-:-:S03]  /*1f7f0*/  F2FP.F16.F32.PACK_AB R13, R136, R135 ;  /* 0x00000087880d723e */ /* 0x000fc600000000ff */
[----:B------:R-:W5:Y:S04]  /*1f800*/  LDL.LU R80, [R1+0x2c0] ;  /* 0x0002c00001507983 */ /* 0x000f680000300800 */
[----:B------:R-:W5:Y:S04]  /*1f810*/  LDL.LU R82, [R1+0x2d0] ;  /* 0x0002d00001527983 */ /* 0x000f680000300800 */
[----:B------:R-:W5:Y:S01]  /*1f820*/  LDL.LU R184, [R1+0x2e4] ;  /* 0x0002e40001b87983 */ /* 0x000f620000300800 */
[----:B------:R-:W-:-:S03]  /*1f830*/  F2FP.F16.F32.PACK_AB R41, R101, R41 ;  /* 0x000000296529723e */ /* 0x000fc600000000ff */
        /* <DEDUP_REMOVED lines=128> */
[----:B------:R-:W-:-:S02]  /*20040*/  ISETP.GT.U32.AND P6, PT, R19, 0x3e, PT ;  /* 0x0000003e1300780c */ /* 0x000fc40003fc4070 */
[----:B--2---:R-:W-:Y:S02]  /*20050*/  F2FP.F16.F32.PACK_AB R72, R196, R72 ;  /* 0x00000048c448723e */ /* 0x004fe400000000ff */
[----:B---3--:R-:W-:Y:S02]  /*20060*/  F2FP.F16.F32.PACK_AB R73, R195, R73 ;  /* 0x00000049c349723e */ /* 0x008fe400000000ff */
[----:B----4-:R-:W-:Y:S02]  /*20070*/  F2FP.F16.F32.PACK_AB R74, R194, R74 ;  /* 0x0000004ac24a723e */ /* 0x010fe400000000ff */
[----:B-----5:R-:W-:Y:S02]  /*20080*/  F2FP.F16.F32.PACK_AB R75, R193, R75 ;  /* 0x0000004bc14b723e */ /* 0x020fe400000000ff */
        /* <DEDUP_REMOVED lines=34> */
[C---:B------:R-:W-:Y:S02]  /*202b0*/  VIADD R101, R16.reuse, 0x3200 ;  /* 0x0000320010657836 */ /* 0x040fe40000000000 */
[----:B------:R-:W-:-:S03]  /*202c0*/  VIADD R3, R16, 0x2200 ;  /* 0x0000220010037836 */ /* 0x000fc60000000000 */
[C---:B------:R-:W-:Y:S01]  /*202d0*/  LEA R101, R18.reuse, R101, 0x1 ;  /* 0x0000006512657211 */ /* 0x040fe200078e08ff */
[C---:B------:R-:W-:Y:S01]  /*202e0*/  IMAD R3, R18.reuse, 0x2, R3 ;  /* 0x0000000212037824 */ /* 0x040fe200078e0203 */
[----:B------:R-:W-:Y:S01]  /*202f0*/  F2FP.F16.F32.PACK_AB R133, R139, R133 ;  /* 0x000000858b85723e */ /* 0x000fe200000000ff */
[----:B------:R-:W-:Y:S01]  /*20300*/  IMAD R18, R18, 0x2, R16 ;  /* 0x0000000212127824 */ /* 0x000fe200078e0210 */
        /* <DEDUP_REMOVED lines=24> */
[----:B------:R-:W-:Y:S01]  /*20490*/  F2FP.F16.F32.PACK_AB R139, R2, R0 ;  /* 0x00000000028b723e */ /* 0x000fe200000000ff */
[----:B------:R-:W-:Y:S06]  /*204a0*/  @P6 BRA `(.L_x_87) ;  /* 0x0000000000046947 */ /* 0x000fec0003800000 */
[----:B------:R-:W-:-:S04]  /*204b0*/  DEPBAR.LE SB0, 0x1 ;  /* 0x000080400000791a */ /* 0x000fc80000000000 */
.L_x_87:
[----:B------:R-:W-:Y:S05]  /*204c0*/  WARPSYNC.ALL ;  /* 0x0000000000007948 */ /* 0x000fea0003800000 */
[----:B------:R-:W-:Y:S06]  /*204d0*/  BAR.SYNC.DEFER_BLOCKING 0x1, 0x80 ;  /* 0x0042000000007b1d */ /* 0x000fec0000010000 */
        /* <DEDUP_REMOVED lines=14> */
[----:B------:R-:W-:Y:S01]  /*205c0*/  UMOV UR9, URZ ;  /* 0x0000003f00097c82 */ /* 0x000fe20008000000 */
[----:B------:R-:W-:Y:S01]  /*205d0*/  UIADD3 UR4, UP0, UR4, 0xcf0, URZ ;  /* 0x00000cf004047890 */ /* 0x000fe2000ff1e03f */
[----:B------:R-:W-:-:S03]  /*205e0*/  UMOV UR10, UR42 ;  /* 0x0000002a000a7c82 */ /* 0x000fc60008000000 */
[----:B------:R-:W2:Y:S01]  /*205f0*/  S2UR UR11, SR_CTAID.Y ;  /* 0x00000000000b79c3 */ /* 0x000ea20000002600 */
[----:B------:R-:W-:-:S05]  /*20600*/  UIADD3.X UR5, URZ, UR5, URZ, UP0, !UPT ;  /* 0x000000053f057290 */ /* 0x000fca00087fe43f */
[----:B------:R-:W-:-:S09]  /*20610*/  UIADD3 UR8, UR8, 0x2200, URZ ;  /* 0x0000220008087890 */ /* 0x000fd2000fffe03f */
[----:B--2---:R2:W-:Y:S01]  /*20620*/  UTMASTG.4D [UR8], [UR4] ;  /* 0x00000008040073b5 */ /* 0x0045e20008018000 */
[----:B------:R0:W-:Y:S01]  /*20630*/  UTMACMDFLUSH ;  /* 0x00000000000079b7 */ /* 0x0001e20000000000 */
[----:B--2---:R-:W-:-:S04]  /*20640*/  DEPBAR.LE SB0, 0x1 ;  /* 0x000080400000791a */ /* 0x004fc80000000000 */
.L_x_89:
[----:B------:R-:W-:Y:S05]  /*20650*/  BSYNC B0 ;  /* 0x0000000000007941 */ /* 0x000fea0003800000 */
.L_x_88:
        /* <DEDUP_REMOVED lines=24> */
.L_x_91:
[----:B------:R-:W-:Y:S05]  /*207e0*/  BSYNC B0 ;  /* 0x0000000000007941 */ /* 0x000fea0003800000 */
.L_x_90:
        /* <DEDUP_REMOVED lines=13> */
[----:B------:R-:W-:Y:S01]  /*208c0*/  R2UR UR8, R17 ;  /* 0x00000000110872ca */ /* 0x000fe200000e0000 */
[----:B------:R-:W-:Y:S01]  /*208d0*/  ULDC.64 UR4, c[0x0][0x198] ;  /* 0x0000660000047ab9 */ /* 0x000fe20000000a00 */
[----:B------:R-:W-:Y:S01]  /*208e0*/  UMOV UR9, 0x40 ;  /* 0x0000004000097882 */ /* 0x000fe20000000000 */
[----:B------:R-:W-:Y:S01]  /*208f0*/  UIADD3 UR4, UP0, UR4, 0xcf0, URZ ;  /* 0x00000cf004047890 */ /* 0x000fe2000ff1e03f */
[----:B------:R-:W-:-:S03]  /*20900*/  UMOV UR10, UR42 ;  /* 0x0000002a000a7c82 */ /* 0x000fc60008000000 */
[----:B------:R-:W4:Y:S01]  /*20910*/  S2UR UR11, SR_CTAID.Y ;  /* 0x00000000000b79c3 */ /* 0x000f220000002600 */
[----:B------:R-:W-:-:S05]  /*20920*/  UIADD3.X UR5, URZ, UR5, URZ, UP0, !UPT ;  /* 0x000000053f057290 */ /* 0x000fca00087fe43f */
[----:B------:R-:W-:-:S09]  /*20930*/  UIADD3 UR8, UR8, 0x2200, URZ ;  /* 0x0000220008087890 */ /* 0x000fd2000fffe03f */
[----:B----4-:R4:W-:Y:S01]  /*20940*/  UTMASTG.4D [UR8], [UR4] ;  /* 0x00000008040073b5 */ /* 0x0109e20008018000 */
[----:B------:R0:W-:Y:S01]  /*20950*/  UTMACMDFLUSH ;  /* 0x00000000000079b7 */ /* 0x0001e20000000000 */
[----:B----4-:R-:W-:-:S04]  /*20960*/  DEPBAR.LE SB0, 0x1 ;  /* 0x000080400000791a */ /* 0x010fc80000000000 */
.L_x_93:
[----:B------:R-:W-:Y:S05]  /*20970*/  BSYNC B0 ;  /* 0x0000000000007941 */ /* 0x000fea0003800000 */
.L_x_92:
        /* <DEDUP_REMOVED lines=24> */
.L_x_95:
[----:B------:R-:W-:Y:S05]  /*20b00*/  BSYNC B0 ;  /* 0x0000000000007941 */ /* 0x000fea0003800000 */
.L_x_94:
        /* <DEDUP_REMOVED lines=24> */
.L_x_97:
[----:B------:R-:W-:Y:S05]  /*20c90*/  BSYNC B0 ;  /* 0x0000000000007941 */ /* 0x000fea0003800000 */
.L_x_96:
        /* <DEDUP_REMOVED lines=24> */
.L_x_99:
[----:B------:R-:W-:Y:S05]  /*20e20*/  BSYNC B0 ;  /* 0x0000000000007941 */ /* 0x000fea0003800000 */
.L_x_98:
        /* <DEDUP_REMOVED lines=24> */
.L_x_101:
[----:B------:R-:W-:Y:S05]  /*20fb0*/  BSYNC B0 ;  /* 0x0000000000007941 */ /* 0x000fea0003800000 */
.L_x_100:
        /* <DEDUP_REMOVED lines=24> */
.L_x_103:
[----:B------:R-:W-:Y:S05]  /*21140*/  BSYNC B0 ;  /* 0x0000000000007941 */ /* 0x000fea0003800000 */
.L_x_102:
        /* <DEDUP_REMOVED lines=24> */
.L_x_105:
[----:B------:R-:W-:Y:S05]  /*212d0*/  BSYNC B0 ;  /* 0x0000000000007941 */ /* 0x000fea0003800000 */
.L_x_104:
        /* <DEDUP_REMOVED lines=24> */
.L_x_107:
[----:B------:R-:W-:Y:S05]  /*21460*/  BSYNC B0 ;  /* 0x0000000000007941 */ /* 0x000fea0003800000 */
.L_x_106:
        /* <DEDUP_REMOVED lines=24> */
.L_x_109:
[----:B------:R-:W-:Y:S05]  /*215f0*/  BSYNC B0 ;  /* 0x0000000000007941 */ /* 0x000fea0003800000 */
.L_x_108:
        /* <DEDUP_REMOVED lines=24> */
.L_x_111:
[----:B------:R-:W-:Y:S05]  /*21780*/  BSYNC B0 ;  /* 0x0000000000007941 */ /* 0x000fea0003800000 */
.L_x_110:
        /* <DEDUP_REMOVED lines=24> */
.L_x_113:
[----:B------:R-:W-:Y:S05]  /*21910*/  BSYNC B0 ;  /* 0x0000000000007941 */ /* 0x000fea0003800000 */
.L_x_112:
        /* <DEDUP_REMOVED lines=24> */
.L_x_115:
[----:B------:R-:W-:Y:S05]  /*21aa0*/  BSYNC B0 ;  /* 0x0000000000007941 */ /* 0x000fea0003800000 */
.L_x_114:
        /* <DEDUP_REMOVED lines=24> */
.L_x_117:
[----:B------:R-:W-:Y:S05]  /*21c30*/  BSYNC B0 ;  /* 0x0000000000007941 */ /* 0x000fea0003800000 */
.L_x_116:
        /* <DEDUP_REMOVED lines=21> */
[----:B-----5:R1:W-:Y:S02]  /*21d90*/  UTMASTG.4D [UR8], [UR4] ;  /* 0x00000008040073b5 */ /* 0x0203e40008018000 */
[----:B-1----:R0:W-:Y:S02]  /*21da0*/  UTMACMDFLUSH ;  /* 0x00000000000079b7 */ /* 0x0021e40000000000 */
.L_x_119:
[----:B------:R-:W-:Y:S05]  /*21db0*/  BSYNC B0 ;  /* 0x0000000000007941 */ /* 0x000fea0003800000 */
.L_x_118:
[----:B------:R-:W-:Y:S01]  /*21dc0*/  ULOP3.LUT UR38, UR38, 0x1, URZ, 0xc, !UPT ;  /* 0x0000000126267892 */ /* 0x000fe2000f8e0c3f */
[----:B------:R-:W-:-:S04]  /*21dd0*/  DEPBAR.LE SB0, 0x0 ;  /* 0x000080000000791a */ /* 0x000fc80000000000 */
[----:B------:R-:W-:Y:S01]  /*21de0*/  ULEA UR37, UR37, UR38, 0x1 ;  /* 0x0000002625257291 */ /* 0x000fe2000f8e083f */
[----:B------:R-:W-:-:S04]  /*21df0*/  DEPBAR.LE SB0, 0x0 ;  /* 0x000080000000791a */ /* 0x000fc80000000000 */
[----:B------:R-:W-:-:S09]  /*21e00*/  ULEA UR37, UR37, UR36, 0x3 ;  /* 0x0000002425257291 */ /* 0x000fd2000f8e183f */
[----:B------:R-:W-:Y:S01]  /*21e10*/  SYNCS.ARRIVE.TRANS64.A1T0 RZ, [UR37+0xc44a0], RZ ;  /* 0x0c44a0ffffff79a7 */ /* 0x000fe20008100025 */
[----:B------:R-:W-:Y:S05]  /*21e20*/  EXIT ;  /* 0x000000000000794d */ /* 0x000fea0003800000 */
.L_x_6:
[----:B------:R-:W-:-:S08]  /*21e30*/  NOP ;  /* 0x0000000000007918 */ /* 0x000fd00000000000 */
[----:B------:R-:W1:-:S00]  /*21e40*/  USETMAXREG.DEALLOC.CTAPOOL 0x18 ;  /* 0x00000018000079c8 */ /* 0x000e4000080e0500 */
[----:B------:R-:W-:-:S13]  /*21e50*/  PLOP3.LUT P0, PT, PT, PT, UP0, 0x80, 0x0 ;  /* 0x000000000000781c */ /* 0x000fda0003f0f008 */
[----:B-1----:R-:W-:Y:S05]  /*21e60*/  @!P0 BRA `(.L_x_120) ;  /* 0x0000003000dc8947 */ /* 0x002fea0003800000 */
[----:B------:R-:W-:-:S13]  /*21e70*/  ISETP.NE.AND P0, PT, RZ, UR4, PT ;  /* 0x00000004ff007c0c */ /* 0x000fda000bf05270 */
[----:B------:R-:W-:Y:S05]  /*21e80*/  @P0 EXIT ;  /* 0x000000000000094d */ /* 0x000fea0003800000 */
[----:B------:R-:W1:Y:S01]  /*21e90*/  LDC R0, c[0x0][0x288] ;  /* 0x0000a200ff007b82 */ /* 0x000e620000000800 */
[----:B------:R-:W-:Y:S01]  /*21ea0*/  ELECT P0, URZ, PT ;  /* 0x00000000003f782f */ /* 0x000fe20003800000 */
[----:B------:R-:W-:-:S06]  /*21eb0*/  UMOV UR14, URZ ;  /* 0x0000003f000e7c82 */ /* 0x000fcc0008000000 */
[----:B------:R-:W2:Y:S01]  /*21ec0*/  S2UR UR15, SR_CgaCtaId ;  /* 0x00000000000f79c3 */ /* 0x000ea20000008800 */
[----:B-1----:R-:W-:-:S13]  /*21ed0*/  ISETP.GE.AND P1, PT, R0, 0x1, PT ;  /* 0x000000010000780c */ /* 0x002fda0003f26270 */
[----:B--2---:R-:W-:Y:S05]  /*21ee0*/  @!P1 BRA `(.L_x_121) ;  /* 0x00000030007c9947 */ /* 0x004fea0003800000 */
[----:B------:R-:W-:Y:S01]  /*21ef0*/  VIADD R0, R0, 0x3f ;  /* 0x0000003f00007836 */ /* 0x000fe20000000000 */
[----:B------:R-:W-:Y:S01]  /*21f00*/  UMOV UR5, URZ ;  /* 0x0000003f00057c82 */ /* 0x000fe20008000000 */
[----:B------:R-:W-:Y:S01]  /*21f10*/  UMOV UR4, 0x38 ;  /* 0x0000003800047882 */ /* 0x000fe20000000000 */
[----:B------:R-:W-:Y:S01]  /*21f20*/  IMAD.MOV.U32 R5, RZ, RZ, 0x1 ;  /* 0x00000001ff057424 */ /* 0x000fe200078e00ff */
[----:B------:R-:W-:Y:S01]  /*21f30*/  MOV R4, UR5 ;  /* 0x0000000500047c02 */ /* 0x000fe20008000f00 */
[----:B------:R-:W-:Y:S01]  /*21f40*/  ULOP3.LUT UR21, UR45, 0x1, URZ, 0xfc, !UPT ;  /* 0x000000012d157892 */ /* 0x000fe2000f8efc3f */
[----:B------:R-:W-:Y:S01]  /*21f50*/  SHF.R.S32.HI R3, RZ, 0x1f, R0 ;  /* 0x0000001fff037819 */ /* 0x000fe20000011400 */
[----:B------:R-:W-:Y:S01]  /*21f60*/  ULDC.64 UR22, c[0x0][0x198] ;  /* 0x0000660000167ab9 */ /* 0x000fe20000000a00 */
[----:B------:R-:W-:Y:S01]  /*21f70*/  UMOV UR14, URZ ;  /* 0x0000003f000e7c82 */ /* 0x000fe20008000000 */
[----:B------:R-:W-:Y:S01]  /*21f80*/  UMOV UR13, URZ ;  /* 0x0000003f000d7c82 */ /* 0x000fe20008000000 */
[----:B------:R-:W-:Y:S01]  /*21f90*/  LEA.HI R3, R3, R0, RZ, 0x6 ;  /* 0x0000000003037211 */ /* 0x000fe200078f30ff */
[----:B------:R-:W-:-:S03]  /*21fa0*/  IMAD.MOV.U32 R0, RZ, RZ, RZ ;  /* 0x000000ffff007224 */ /* 0x000fc600078e00ff */
[----:B------:R-:W-:Y:S01]  /*21fb0*/  LEA.HI.SX32 R2, R3, 0x1, 0x1a ;  /* 0x0000000103027811 */ /* 0x000fe200078fd2ff */
[----:B------:R-:W-:-:S07]  /*21fc0*/  IMAD.U32 R3, RZ, RZ, UR4 ;  /* 0x00000004ff037e24 */ /* 0x000fce000f8e00ff */
.L_x_130:
[----:B------:R-:W-:-:S06]  /*21fd0*/  UISETP.NE.AND UP0, UPT, UR21, 0x3, UPT ;  /* 0x000000031500788c */ /* 0x000fcc000bf05270 */
[----:B------:R-:W-:-:S13]  /*21fe0*/  PLOP3.LUT P3, PT, PT, PT, UP0, 0x80, 0x0 ;  /* 0x000000000000781c */ /* 0x000fda0003f6f008 */
[----:B------:R-:W-:Y:S05]  /*21ff0*/  @!P3 BRA `(.L_x_122) ;  /* 0x000000000004b947 */ /* 0x000fea0003800000 */
[----:B------:R-:W-:Y:S01]  /*22000*/  BPT.TRAP 0x1 ;  /* 0x000000040000795c */ /* 0x000fe20000300000 */
.L_x_122:
[----:B------:R-:W1:Y:S01]  /*22010*/  S2UR UR15, SR_CgaCtaId ;  /* 0x00000000000f79c3 */ /* 0x000e620000008800 */
[----:B------:R-:W-:Y:S01]  /*22020*/  UMOV UR7, 0x400 ;  /* 0x0000040000077882 */ /* 0x000fe20000000000 */
[----:B------:R-:W-:Y:S02]  /*22030*/  SHF.L.U32 R6, R0, 0x1f, RZ ;  /* 0x0000001f00067819 */ /* 0x000fe400000006ff */
[----:B------:R-:W-:Y:S01]  /*22040*/  LOP3.LUT P2, RZ, R5, 0xff, RZ, 0xc0, !PT ;  /* 0x000000ff05ff7812 */ /* 0x000fe2000784c0ff */
[----:B-1----:R-:W-:-:S04]  /*22050*/  ULEA UR7, UR15, UR7, 0x18 ;  /* 0x000000070f077291 */ /* 0x002fc8000f8ec03f */
[----:B------:R-:W-:-:S09]  /*22060*/  ULEA UR4, UR13, UR7, 0x3 ;  /* 0x000000070d047291 */ /* 0x000fd2000f8e183f */
[----:B------:R-:W1:Y:S02]  /*22070*/  SYNCS.PHASECHK.TRANS64.TRYWAIT P1, [UR4+0xc4480], R6 ;  /* 0x0c448006ff0075a7 */ /* 0x000e640008020144 */
[----:B-1----:R-:W-:Y:S05]  /*22080*/  @!P1 BRA `(.L_x_123) ;  /* 0x0000006400409947 */ /* 0x002fea0003800000 */
.L_x_191:
[----:B------:R-:W-:Y:S04]  /*22090*/  BSSY B0, `(.L_x_124) ;  /* 0x0000003000007945 */ /* 0x000fe80003800000 */
[----:B------:R-:W-:Y:S05]  /*220a0*/  @!P0 BRA `(.L_x_125) ;  /* 0x0000000000048947 */ /* 0x000fea0003800000 */
[----:B------:R-:W-:-:S04]  /*220b0*/  DEPBAR.LE SB0, 0x1 ;  /* 0x000080400000791a */ /* 0x000fc80000000000 */
.L_x_125:
[----:B------:R-:W-:Y:S05]  /*220c0*/  BSYNC B0 ;  /* 0x0000000000007941 */ /* 0x000fea0003800000 */
.L_x_124:
[----:B------:R-:W-:Y:S05]  /*220d0*/  @P2 BRA `(.L_x_126) ;  /* 0x0000000000242947 */ /* 0x000fea0003800000 */
[----:B------:R-:W-:Y:S05]  /*220e0*/  @!P3 BRA `(.L_x_127) ;  /* 0x000000000004b947 */ /* 0x000fea0003800000 */
[----:B------:R-:W-:Y:S01]  /*220f0*/  BPT.TRAP 0x1 ;  /* 0x000000040000795c */ /* 0x000fe20000300000 */
.L_x_127:
[----:B------:R-:W-:Y:S02]  /*22100*/  ULEA UR4, UR14, UR7, 0x3 ;  /* 0x000000070e047291 */ /* 0x000fe4000f8e183f */
[----:B------:R-:W-:Y:S02]  /*22110*/  UIADD3 UR14, UR14, 0x1, URZ ;  /* 0x000000010e0e7890 */ /* 0x000fe4000fffe03f */
[----:B------:R-:W-:Y:S02]  /*22120*/  UIADD3 UR4, UR4, 0xc4490, URZ ;  /* 0x000c449004047890 */ /* 0x000fe4000fffe03f */
[----:B------:R-:W-:Y:S02]  /*22130*/  UISETP.NE.AND UP0, UPT, UR14, 0x2, UPT ;  /* 0x000000020e00788c */ /* 0x000fe4000bf05270 */
[----:B------:R-:W-:Y:S02]  /*22140*/  UPRMT UR4, UR15, 0x654, UR4 ;  /* 0x000006540f047896 */ /* 0x000fe40008000004 */
[----:B------:R-:W-:-:S07]  /*22150*/  USEL UR14, UR14, URZ, UP0 ;  /* 0x0000003f0e0e7287 */ /* 0x000fce0008000000 */
[----:B------:R-:W-:Y:S05]  /*22160*/  SYNCS.ARRIVE.TRANS64.RED.A1T0 RZ, [UR4], RZ ;  /* 0x000000ffffff79a7 */ /* 0x000fea0008100404 */
.L_x_126:
[----:B------:R-:W-:Y:S04]  /*22170*/  BSSY B0, `(.L_x_128) ;  /* 0x00002e7000007945 */ /* 0x000fe80003800000 */
[----:B------:R-:W-:Y:S05]  /*22180*/  @!P0 BRA `(.L_x_129) ;  /* 0x0000002c00948947 */ /* 0x000fea0003800000 */
[----:B------:R-:W-:Y:S01]  /*22190*/  R2UR UR50, R4 ;  /* 0x00000000043272ca */ /* 0x000fe200000e0000 */
[----:B------:R-:W2:Y:S01]  /*221a0*/  S2UR UR51, SR_CTAID.Y ;  /* 0x00000000003379c3 */ /* 0x000ea20000002600 */
[----:B------:R-:W-:Y:S01]  /*221b0*/  R2UR UR8, R3 ;  /* 0x00000000030872ca */ /* 0x000fe200000e0000 */
[----:B------:R-:W-:Y:S01]  /*221c0*/  UIADD3 UR4, UP0, UR22, 0x6f0, URZ ;  /* 0x000006f016047890 */ /* 0x000fe2000ff1e03f */
[----:B------:R3:W-:Y:S01]  /*221d0*/  STL [R1+0xa8c], R0 ;  /* 0x000a8c0001007387 */ /* 0x0007e20000100800 */
[----:B------:R-:W-:Y:S01]  /*221e0*/  ULEA UR6, UR13, UR7, 0x11 ;  /* 0x000000070d067291 */ /* 0x000fe2000f8e883f */
[----:B------:R-:W-:Y:S01]  /*221f0*/  MOV R8, UR21 ;  /* 0x0000001500087c02 */ /* 0x000fe20008000f00 */
[----:B------:R-:W-:Y:S01]  /*22200*/  UMOV UR25, 0x20 ;  /* 0x0000002000197882 */ /* 0x000fe20000000000 */
[----:B------:R-:W-:Y:S01]  /*22210*/  UMOV UR49, URZ ;  /* 0x0000003f00317c82 */ /* 0x000fe20008000000 */
[----:B------:R-:W4:Y:S01]  /*22220*/  S2UR UR52, SR_CTAID.Z ;  /* 0x00000000003479c3 */ /* 0x000f220000002700 */
[----:B------:R-:W-:Y:S01]  /*22230*/  UIADD3 UR48, UR6, 0x84000, URZ ;  /* 0x0008400006307890 */ /* 0x000fe2000fffe03f */
[----:B------:R-:W-:Y:S01]  /*22240*/  MOV R16, UR25 ;  /* 0x0000001900107c02 */ /* 0x000fe20008000f00 */
[----:B------:R-:W-:Y:S01]  /*22250*/  UIADD3 UR24, UR6, 0x88000, URZ ;  /* 0x0008800006187890 */ /* 0x000fe2000fffe03f */
[----:B------:R-:W-:Y:S01]  /*22260*/  STL [R1+0xa94], R4 ;  /* 0x000a940401007387 */ /* 0x000fe20000100800 */
[----:B------:R-:W-:Y:S01]  /*22270*/  UIADD3 UR5, UR50, 0x8, URZ ;  /* 0x0000000832057890 */ /* 0x000fe2000fffe03f */
[----:B------:R-:W-:Y:S01]  /*22280*/  MOV R9, UR22 ;  /* 0x0000001600097c02 */ /* 0x000fe20008000f00 */
[----:B------:R-:W-:Y:S01]  /*22290*/  UMOV UR26, UR50 ;  /* 0x00000032001a7c82 */ /* 0x000fe20008000000 */
[----:B------:R-:W-:Y:S01]  /*222a0*/  UMOV UR25, UR49 ;  /* 0x0000003100197c82 */ /* 0x000fe20008000000 */
[----:B------:R-:W-:Y:S01]  /*222b0*/  MOV R18, UR26 ;  /* 0x0000001a00127c02 */ /* 0x000fe20008000f00 */
[----:B------:R-:W-:Y:S01]  /*222c0*/  UIADD3 UR10, UR50, 0x20, URZ ;  /* 0x00000020320a7890 */ /* 0x000fe2000fffe03f */
[----:B-1----:R-:W-:Y:S01]  /*222d0*/  IMAD.U32 R5, RZ, RZ, UR5 ;  /* 0x00000005ff057e24 */ /* 0x002fe2000f8e00ff */
[----:B------:R-:W-:Y:S01]  /*222e0*/  UIADD3 UR5, UR50, 0x18, URZ ;  /* 0x0000001832057890 */ /* 0x000fe2000fffe03f */
[----:B------:R-:W-:Y:S01]  /*222f0*/  S2UR UR21, SR_CTAID.Y ;  /* 0x00000000001579c3 */ /* 0x000fe20000002600 */
[----:B------:R-:W-:Y:S01]  /*22300*/  UIADD3 UR9, UR8, -0x10, URZ ;  /* 0xfffffff008097890 */ /* 0x000fe2000fffe03f */
[----:B------:R1:W-:Y:S01]  /*22310*/  STL [R1+0xa90], R2 ;  /* 0x000a900201007387 */ /* 0x0003e20000100800 */
[----:B------:R-:W-:Y:S01]  /*22320*/  R2UR UR26, R5 ;  /* 0x00000000051a72ca */ /* 0x000fe200000e0000 */
[----:B--2---:R-:W-:Y:S01]  /*22330*/  UMOV UR27, UR51 ;  /* 0x00000033001b7c82 */ /* 0x004fe20008000000 */
[----:B------:R-:W-:Y:S01]  /*22340*/  IMAD.U32 R15, RZ, RZ, UR5 ;  /* 0x00000005ff0f7e24 */ /* 0x000fe2000f8e00ff */
[----:B------:R-:W-:Y:S01]  /*22350*/  UIADD3 UR5, UR8, -0x8, URZ ;  /* 0xfffffff808057890 */ /* 0x000fe2000fffe03f */
[----:B------:R-:W-:Y:S01]  /*22360*/  IMAD.U32 R6, RZ, RZ, UR10 ;  /* 0x0000000aff067e24 */ /* 0x000fe2000f8e00ff */
[----:B------:R-:W-:Y:S01]  /*22370*/  MOV R19, UR27 ;  /* 0x0000001b00137c02 */ /* 0x000fe20008000f00 */
[----:B------:R-:W-:Y:S01]  /*22380*/  IMAD.U32 R11, RZ, RZ, UR9 ;  /* 0x00000009ff0b7e24 */ /* 0x000fe2000f8e00ff */
[----:B------:R-:W2:Y:S01]  /*22390*/  S2UR UR10, SR_CTAID.Z ;  /* 0x00000000000a79c3 */ /* 0x000ea20000002700 */
[----:B----4-:R-:W-:Y:S01]  /*223a0*/  UMOV UR28, UR52 ;  /* 0x00000034001c7c82 */ /* 0x010fe20008000000 */
[----:B------:R-:W-:Y:S01]  /*223b0*/  IMAD.U32 R17, RZ, RZ, UR5 ;  /* 0x00000005ff117e24 */ /* 0x000fe2000f8e00ff */
[----:B------:R-:W-:Y:S01]  /*223c0*/  UIADD3.X UR5, URZ, UR23, URZ, UP0, !UPT ;  /* 0x000000173f057290 */ /* 0x000fe200087fe43f */
[----:B------:R-:W-:Y:S01]  /*223d0*/  R2UR UR34, R6 ;  /* 0x00000000062272ca */ /* 0x000fe200000e0000 */
[----:B------:R-:W-:Y:S01]  /*223e0*/  UMOV UR36, UR52 ;  /* 0x0000003400247c82 */ /* 0x000fe20008000000 */
[----:B------:R-:W-:Y:S01]  /*223f0*/  UMOV UR53, UR26 ;  /* 0x0000001a00357c82 */ /* 0x000fe20008000000 */
[----:B---3--:R-:W-:Y:S01]  /*22400*/  MOV R0, UR36 ;  /* 0x0000002400007c02 */ /* 0x008fe20008000f00 */
[----:B------:R-:W-:Y:S01]  /*22410*/  UIADD3 UR32, UR6, 0x94000, URZ ;  /* 0x0009400006207890 */ /* 0x000fe2000fffe03f */
[----:B------:R-:W-:Y:S01]  /*22420*/  MOV R14, UR36 ;  /* 0x00000024000e7c02 */ /* 0x000fe20008000f00 */
[----:B------:R-:W-:Y:S01]  /*22430*/  UMOV UR33, 0x20 ;  /* 0x0000002000217882 */ /* 0x000fe20000000000 */
[----:B------:R-:W-:-:S02]  /*22440*/  UIADD3 UR42, UR50, 0x10, URZ ;  /* 0x00000010322a7890 */ /* 0x000fc4000fffe03f */
[----:B------:R3:W-:Y:S01]  /*22450*/  UTMAREDG.4D.ADD [UR48], [UR4] ;  /* 0x00000030040073b6 */ /* 0x0007e20008018000 */
[----:B------:R-:W-:Y:S01]  /*22460*/  MOV R12, UR33 ;  /* 0x00000021000c7c02 */ /* 0x000fe20008000f00 */
[----:B------:R-:W-:Y:S01]  /*22470*/  UIADD3 UR40, UR6, 0x8c000, URZ ;  /* 0x0008c00006287890 */ /* 0x000fe2000fffe03f */
[----:B-1----:R-:W-:Y:S01]  /*22480*/  MOV R2, UR45 ;  /* 0x0000002d00027c02 */ /* 0x002fe20008000f00 */
[----:B------:R-:W-:Y:S01]  /*22490*/  UMOV UR35, UR51 ;  /* 0x0000003300237c82 */ /* 0x000fe20008000000 */
[----:B------:R-:W-:Y:S01]  /*224a0*/  MOV R4, UR34 ;  /* 0x0000002200047c02 */ /* 0x000fe20008000f00 */
[----:B------:R-:W-:Y:S01]  /*224b0*/  UMOV UR33, UR49 ;  /* 0x0000003100217c82 */ /* 0x000fe20008000000 */
[----:B------:R-:W-:Y:S01]  /*224c0*/  R2UR UR34, R15 ;  /* 0x000000000f2272ca */ /* 0x000fe200000e0000 */
[----:B------:R1:W-:Y:S01]  /*224d0*/  UTMAREDG.4D.ADD [UR24], [UR4] ;  /* 0x00000018040073b6 */ /* 0x0003e20008018000 */
[----:B------:R-:W-:Y:S01]  /*224e0*/  UMOV UR22, URZ ;  /* 0x0000003f00167c82 */ /* 0x000fe20008000000 */
[----:B------:R-:W-:Y:S01]  /*224f0*/  UMOV UR43, UR51 ;  /* 0x00000033002b7c82 */ /* 0x000fe20008000000 */
[----:B------:R-:W-:Y:S01]  /*22500*/  UMOV UR44, UR52 ;  /* 0x00000034002c7c82 */ /* 0x000fe20008000000 */
[----:B------:R-:W-:Y:S01]  /*22510*/  MOV R13, UR35 ;  /* 0x00000023000d7c02 */ /* 0x000fe20008000f00 */
[----:B------:R-:W-:Y:S01]  /*22520*/  UMOV UR41, UR49 ;  /* 0x0000003100297c82 */ /* 0x000fe20008000000 */
[----:B------:R-:W-:Y:S01]  /*22530*/  MOV R20, UR28 ;  /* 0x0000001c00147c02 */ /* 0x000fe20008000f00 */
[----:B------:R-:W-:Y:S01]  /*22540*/  UMOV UR54, UR50 ;  /* 0x0000003200367c82 */ /* 0x000fe20008000000 */
[----:B------:R4:W-:Y:S01]  /*22550*/  STL [R1+0x90], R0 ;  /* 0x0000900001007387 */ /* 0x0009e20000100800 */
[----:B--2---:R-:W-:Y:S01]  /*22560*/  UMOV UR36, UR10 ;  /* 0x0000000a00247c82 */ /* 0x004fe20008000000 */
[----:B------:R-:W-:Y:S01]  /*22570*/  R2UR UR18, R3 ;  /* 0x00000000031272ca */ /* 0x000fe200000e0000 */
[----:B------:R-:W2:Y:S01]  /*22580*/  S2UR UR31, SR_CTAID.Y ;  /* 0x00000000001f79c3 */ /* 0x000ea20000002600 */
[----:B------:R1:W-:Y:S01]  /*22590*/  STL [R1+0xa9c], R14 ;  /* 0x000a9c0e01007387 */ /* 0x0003e20000100800 */
[----:B---3--:R-:W-:Y:S01]  /*225a0*/  UIADD3 UR48, UR6, 0x9c000, URZ ;  /* 0x0009c00006307890 */ /* 0x008fe2000fffe03f */
[----:B------:R-:W-:Y:S01]  /*225b0*/  R2UR UR50, R17 ;  /* 0x00000000113272ca */ /* 0x000fe200000e0000 */
[----:B------:R-:W-:Y:S01]  /*225c0*/  UIADD3 UR16, UR6, 0xa0000, URZ ;  /* 0x000a000006107890 */ /* 0x000fe2000fffe03f */
[----:B------:R3:W-:Y:S01]  /*225d0*/  STL [R1+0xa98], R12 ;  /* 0x000a980c01007387 */ /* 0x0007e20000100800 */
[----:B------:R-:W-:Y:S01]  /*225e0*/  UMOV UR17, 0x20 ;  /* 0x0000002000117882 */ /* 0x000fe20000000000 */
[----:B----4-:R-:W-:Y:S01]  /*225f0*/  MOV R0, UR32 ;  /* 0x0000002000007c02 */ /* 0x010fe20008000f00 */
[----:B------:R-:W4:Y:S01]  /*22600*/  S2UR UR29, SR_CTAID.Z ;  /* 0x00000000001d79c3 */ /* 0x000f220000002700 */
[----:B-1----:R-:W-:Y:S01]  /*22610*/  R2UR UR26, R18 ;  /* 0x00000000121a72ca */ /* 0x002fe200000e0000 */
[----:B------:R-:W-:Y:S01]  /*22620*/  UIADD3 UR24, UR6, 0x84400, URZ ;  /* 0x0008440006187890 */ /* 0x000fe2000fffe03f */
[----:B------:R-:W-:Y:S01]  /*22630*/  R2UR UR27, R19 ;  /* 0x00000000131b72ca */ /* 0x000fe200000e0000 */
[----:B------:R-:W-:Y:S01]  /*22640*/  UIADD3 UR32, UR6, 0x90000, URZ ;  /* 0x0009000006207890 */ /* 0x000fe2000fffe03f */
[----:B------:R-:W-:Y:S01]  /*22650*/  MOV R14, R2 ;  /* 0x00000002000e7202 */ /* 0x000fe20000000f00 */
[----:B------:R-:W-:Y:S01]  /*22660*/  UTMAREDG.4D.ADD [UR40], [UR4] ;  /* 0x00000028040073b6 */ /* 0x000fe20008018000 */
[----:B---3--:R-:W-:Y:S01]  /*22670*/  MOV R12, UR35 ;  /* 0x00000023000c7c02 */ /* 0x008fe20008000f00 */
[----:B------:R-:W-:Y:S01]  /*22680*/  UMOV UR46, UR34 ;  /* 0x00000022002e7c82 */ /* 0x000fe20008000000 */
[----:B------:R-:W-:Y:S01]  /*22690*/  MOV R2, UR33 ;  /* 0x0000002100027c02 */ /* 0x000fe20008000f00 */
[----:B------:R-:W-:Y:S01]  /*226a0*/  UMOV UR19, UR51 ;  /* 0x0000003300137c82 */ /* 0x000fe20008000000 */
[----:B------:R-:W-:Y:S01]  /*226b0*/  R2UR UR28, R20 ;  /* 0x00000000141c72ca */ /* 0x000fe200000e0000 */
[----:B------:R-:W-:Y:S01]  /*226c0*/  UMOV UR20, UR52 ;  /* 0x0000003400147c82 */ /* 0x000fe20008000000 */
[----:B------:R-:W-:Y:S01]  /*226d0*/  R2UR UR25, R16 ;  /* 0x00000000101972ca */ /* 0x000fe200000e0000 */
[----:B------:R-:W-:Y:S01]  /*226e0*/  UMOV UR11, UR51 ;  /* 0x00000033000b7c82 */ /* 0x000fe20008000000 */
[----:B------:R-:W-:Y:S01]  /*226f0*/  MOV R19, UR26 ;  /* 0x0000001a00137c02 */ /* 0x000fe20008000f00 */
[----:B------:R-:W-:Y:S01]  /*22700*/  UMOV UR33, UR22 ;  /* 0x0000001600217c82 */ /* 0x000fe20008000000 */
[----:B------:R-:W-:Y:S01]  /*22710*/  R2UR UR26, R11 ;  /* 0x000000000b1a72ca */ /* 0x000fe200000e0000 */
[----:B------:R-:W-:Y:S01]  /*22720*/  UMOV UR35, UR21 ;  /* 0x0000001500237c82 */ /* 0x000fe20008000000 */
[----:B------:R-:W3:Y:S01]  /*22730*/  LDL.LU R11, [R1+0x90] ;  /* 0x00009000010b7983 */ /* 0x000ee20000300800 */
[----:B------:R-:W-:Y:S01]  /*22740*/  R2UR UR45, R14 ;  /* 0x000000000e2d72ca */ /* 0x000fe200000e0000 */
[----:B------:R-:W-:Y:S01]  /*22750*/  UMOV UR12, UR52 ;  /* 0x00000034000c7c82 */ /* 0x000fe20008000000 */
[----:B------:R-:W-:Y:S01]  /*22760*/  MOV R21, UR24 ;  /* 0x0000001800157c02 */ /* 0x000fe20008000f00 */
[----:B------:R1:W-:Y:S01]  /*22770*/  UTMAREDG.4D.ADD [UR32], [UR4] ;  /* 0x00000020040073b6 */ /* 0x0003e20008018000 */
[----:B------:R-:W-:Y:S01]  /*22780*/  MOV R16, UR53 ;  /* 0x0000003500107c02 */ /* 0x000fe20008000f00 */
[----:B------:R-:W-:Y:S01]  /*22790*/  UMOV UR51, UR21 ;  /* 0x0000001500337c82 */ /* 0x000fe20008000000 */
[----:B------:R-:W-:Y:S01]  /*227a0*/  MOV R17, UR28 ;  /* 0x0000001c00117c02 */ /* 0x000fe20008000f00 */
[----:B------:R-:W-:Y:S01]  /*227b0*/  UMOV UR52, UR10 ;  /* 0x0000000a00347c82 */ /* 0x000fe20008000000 */
[----:B------:R-:W-:Y:S01]  /*227c0*/  MOV R18, UR27 ;  /* 0x0000001b00127c02 */ /* 0x000fe20008000f00 */
[----:B------:R-:W-:Y:S01]  /*227d0*/  UIADD3 UR8, UR6, 0x88400, URZ ;  /* 0x0008840006087890 */ /* 0x000fe2000fffe03f */
[----:B------:R-:W-:Y:S01]  /*227e0*/  MOV R20, UR25 ;  /* 0x0000001900147c02 */ /* 0x000fe20008000f00 */
[----:B------:R-:W3:Y:S01]  /*227f0*/  LDL.LU R14, [R1+0xa9c] ;  /* 0x000a9c00010e7983 */ /* 0x000ee20000300800 */
[----:B------:R-:W-:Y:S01]  /*22800*/  MOV R7, UR20 ;  /* 0x0000001400077c02 */ /* 0x000fe20008000f00 */
[----:B------:R-:W-:Y:S01]  /*22810*/  UMOV UR49, UR22 ;  /* 0x0000001600317c82 */ /* 0x000fe20008000000 */
[----:B------:R-:W-:Y:S01]  /*22820*/  MOV R6, UR19 ;  /* 0x0000001300067c02 */ /* 0x000fe20008000f00 */
[----:B------:R-:W-:Y:S01]  /*22830*/  UMOV UR9, 0x20 ;  /* 0x0000002000097882 */ /* 0x000fe20000000000 */
[----:B------:R-:W-:Y:S01]  /*22840*/  MOV R5, UR17 ;  /* 0x0000001100057c02 */ /* 0x000fe20008000f00 */
[----:B------:R-:W-:Y:S01]  /*22850*/  UMOV UR47, UR42 ;  /* 0x0000002a002f7c82 */ /* 0x000fe20008000000 */
[----:B------:R-:W-:-:S02]  /*22860*/  MOV R15, UR54 ;  /* 0x00000036000f7c02 */ /* 0x000fc40008000f00 */
[----:B------:R-:W-:Y:S02]  /*22870*/  MOV R10, UR23 ;  /* 0x00000017000a7c02 */ /* 0x000fe40008000f00 */
[----:B-1----:R-:W-:Y:S02]  /*22880*/  R2UR UR35, R12 ;  /* 0x000000000c2372ca */ /* 0x002fe400000e0000 */
[----:B------:R-:W-:Y:S01]  /*22890*/  R2UR UR34, R4 ;  /* 0x00000000042272ca */ /* 0x000fe200000e0000 */
[----:B------:R-:W3:Y:S01]  /*228a0*/  LDL.LU R12, [R1+0xa98] ;  /* 0x000a9800010c7983 */ /* 0x000ee20000300800 */
[----:B------:R-:W-:Y:S02]  /*228b0*/  R2UR UR33, R2 ;  /* 0x00000000022172ca */ /* 0x000fe400000e0000 */
[----:B------:R-:W-:Y:S01]  /*228c0*/  R2UR UR32, R0 ;  /* 0x00000000002072ca */ /* 0x000fe200000e0000 */
[----:B------:R-:W-:Y:S01]  /*228d0*/  UIADD3 UR24, UR6, 0x98000, URZ ;  /* 0x0009800006187890 */ /* 0x000fe2000fffe03f */
[----:B------:R-:W-:Y:S01]  /*228e0*/  UMOV UR25, UR22 ;  /* 0x0000001600197c82 */ /* 0x000fe20008000000 */
[----:B------:R-:W-:Y:S01]  /*228f0*/  UMOV UR27, UR21 ;  /* 0x00000015001b7c82 */ /* 0x000fe20008000000 */
[----:B------:R-:W-:Y:S01]  /*22900*/  UMOV UR28, UR10 ;  /* 0x0000000a001c7c82 */ /* 0x000fe20008000000 */
[----:B------:R-:W-:Y:S01]  /*22910*/  UMOV UR38, UR26 ;  /* 0x0000001a00267c82 */ /* 0x000fe20008000000 */
[----:B------:R-:W-:Y:S01]  /*22920*/  R2UR UR53, R16 ;  /* 0x00000000103572ca */ /* 0x000fe200000e0000 */
[----:B------:R-:W-:Y:S01]  /*22930*/  UMOV UR19, UR21 ;  /* 0x0000001500137c82 */ /* 0x000fe20008000000 */
[----:B------:R-:W-:Y:S01]  /*22940*/  UMOV UR20, UR10 ;  /* 0x0000000a00147c82 */ /* 0x000fe20008000000 */
[----:B------:R-:W-:Y:S01]  /*22950*/  UMOV UR17, UR22 ;  /* 0x0000001600117c82 */ /* 0x000fe20008000000 */
[----:B------:R-:W-:Y:S01]  /*22960*/  UMOV UR39, UR34 ;  /* 0x0000002200277c82 */ /* 0x000fe20008000000 */
[----:B------:R-:W-:Y:S01]  /*22970*/  UMOV UR37, UR18 ;  /* 0x0000001200257c82 */ /* 0x000fe20008000000 */
[----:B------:R-:W-:Y:S01]  /*22980*/  R2UR UR54, R15 ;  /* 0x000000000f3672ca */ /* 0x000fe200000e0000 */
[----:B------:R-:W-:Y:S01]  /*22990*/  UMOV UR30, UR50 ;  /* 0x00000032001e7c82 */ /* 0x000fe20008000000 */
[----:B------:R-:W-:Y:S01]  /*229a0*/  UIADD3 UR40, UR6, 0x8c800, URZ ;  /* 0x0008c80006287890 */ /* 0x000fe2000fffe03f */
[----:B------:R-:W-:Y:S01]  /*229b0*/  UMOV UR41, 0x40 ;  /* 0x0000004000297882 */ /* 0x000fe20000000000 */
[----:B--2---:R-:W-:Y:S01]  /*229c0*/  UMOV UR43, UR31 ;  /* 0x0000001f002b7c82 */ /* 0x004fe20008000000 */
[----:B----4-:R-:W-:-:S02]  /*229d0*/  UMOV UR44, UR29 ;  /* 0x0000001d002c7c82 */ /* 0x010fc40008000000 */
[----:B------:R-:W-:Y:S01]  /*229e0*/  UMOV UR10, UR53 ;  /* 0x00000035000a7c82 */ /* 0x000fe20008000000 */
[----:B------:R-:W-:Y:S01]  /*229f0*/  UMOV UR42, UR47 ;  /* 0x0000002f002a7c82 */ /* 0x000fe20008000000 */
[----:B------:R-:W-:Y:S01]  /*22a00*/  R2UR UR23, R10 ;  /* 0x000000000a1772ca */ /* 0x000fe200000e0000 */
[----:B------:R-:W-:Y:S01]  /*22a10*/  UIADD3 UR56, UR6, 0x90c00, URZ ;  /* 0x00090c0006387890 */ /* 0x000fe2000fffe03f */
[----:B------:R-:W-:Y:S01]  /*22a20*/  R2UR UR21, R8 ;  /* 0x00000000081572ca */ /* 0x000fe200000e0000 */
[----:B------:R-:W-:Y:S01]  /*22a30*/  UMOV UR57, 0x60 ;  /* 0x0000006000397882 */ /* 0x000fe20000000000 */
[----:B------:R-:W-:Y:S01]  /*22a40*/  R2UR UR22, R9 ;  /* 0x00000000091672ca */ /* 0x000fe200000e0000 */
[----:B------:R-:W-:Y:S01]  /*22a50*/  UMOV UR59, UR31 ;  /* 0x0000001f003b7c82 */ /* 0x000fe20008000000 */
[----:B------:R-:W-:Y:S01]  /*22a60*/  UMOV UR60, UR29 ;  /* 0x0000001d003c7c82 */ /* 0x000fe20008000000 */
[----:B------:R-:W-:Y:S01]  /*22a70*/  UMOV UR58, UR46 ;  /* 0x0000002e003a7c82 */ /* 0x000fe20008000000 */
[----:B------:R2:W5:Y:S04]  /*22a80*/  LDL.LU R4, [R1+0xa94] ;  /* 0x000a940001047983 */ /* 0x0005680000300800 */
[----:B------:R2:W5:Y:S04]  /*22a90*/  LDL.LU R2, [R1+0xa90] ;  /* 0x000a900001027983 */ /* 0x0005680000300800 */
[----:B------:R2:W5:Y:S01]  /*22aa0*/  LDL.LU R0, [R1+0xa8c] ;  /* 0x000a8c0001007983 */ /* 0x0005620000300800 */
[----:B---3--:R-:W-:-:S13]  /*22ab0*/  R2UR UR36, R11 ;  /* 0x000000000b2472ca */ /* 0x008fda00000e0000 */
[----:B------:R1:W-:Y:S01]  /*22ac0*/  UTMAREDG.4D.ADD [UR32], [UR4] ;  /* 0x00000020040073b6 */ /* 0x0003e20008018000 */
[----:B------:R3:W-:Y:S01]  /*22ad0*/  UTMAREDG.4D.ADD [UR24], [UR4] ;  /* 0x00000018040073b6 */ /* 0x0007e20008018000 */
[----:B------:R-:W-:Y:S01]  /*22ae0*/  UTMAREDG.4D.ADD [UR48], [UR4] ;  /* 0x00000030040073b6 */ /* 0x000fe20008018000 */
[----:B-1----:R-:W-:Y:S02]  /*22af0*/  R2UR UR36, R14 ;  /* 0x000000000e2472ca */ /* 0x002fe400000e0000 */
[----:B------:R-:W-:Y:S02]  /*22b00*/  R2UR UR35, R13 ;  /* 0x000000000d2372ca */ /* 0x000fe400000e0000 */
[----:B------:R-:W-:Y:S01]  /*22b10*/  R2UR UR33, R12 ;  /* 0x000000000c2172ca */ /* 0x000fe200000e0000 */
[----:B------:R1:W-:Y:S01]  /*22b20*/  UTMAREDG.4D.ADD [UR16], [UR4] ;  /* 0x00000010040073b6 */ /* 0x0003e20008018000 */
[----:B---3--:R-:W-:Y:S02]  /*22b30*/  R2UR UR28, R17 ;  /* 0x00000000111c72ca */ /* 0x008fe400000e0000 */
[----:B------:R-:W-:-:S02]  /*22b40*/  R2UR UR27, R18 ;  /* 0x00000000121b72ca */ /* 0x000fc400000e0000 */
[----:B------:R-:W-:Y:S02]  /*22b50*/  R2UR UR26, R19 ;  /* 0x00000000131a72ca */ /* 0x000fe400000e0000 */
[----:B------:R-:W-:Y:S02]  /*22b60*/  R2UR UR25, R20 ;  /* 0x00000000141972ca */ /* 0x000fe400000e0000 */
[----:B------:R-:W-:Y:S01]  /*22b70*/  R2UR UR24, R21 ;  /* 0x00000000151872ca */ /* 0x000fe200000e0000 */
[----:B------:R-:W-:Y:S01]  /*22b80*/  UIADD3 UR32, UR6, 0x8c400, URZ ;  /* 0x0008c40006207890 */ /* 0x000fe2000fffe03f */
[----:B-1----:R-:W-:Y:S02]  /*22b90*/  R2UR UR20, R7 ;  /* 0x00000000071472ca */ /* 0x002fe400000e0000 */
[----:B------:R-:W-:Y:S02]  /*22ba0*/  R2UR UR19, R6 ;  /* 0x00000000061372ca */ /* 0x000fe400000e0000 */
[----:B------:R-:W-:-:S07]  /*22bb0*/  R2UR UR17, R5 ;  /* 0x00000000051172ca */ /* 0x000fce00000e0000 */
[----:B------:R1:W-:Y:S01]  /*22bc0*/  UTMAREDG.4D.ADD [UR24], [UR4] ;  /* 0x00000018040073b6 */ /* 0x0003e20008018000 */
[----:B------:R-:W-:Y:S01]  /*22bd0*/  UIADD3 UR16, UR6, 0x90400, URZ ;  /* 0x0009040006107890 */ /* 0x000fe2000fffe03f */
[----:B------:R-:W-:Y:S01]  /*22be0*/  UMOV UR34, UR47 ;  /* 0x0000002f00227c82 */ /* 0x000fe20008000000 */
[----:B------:R3:W-:Y:S01]  /*22bf0*/  UTMAREDG.4D.ADD [UR8], [UR4] ;  /* 0x00000008040073b6 */ /* 0x0007e20008018000 */
[----:B------:R-:W-:Y:S01]  /*22c00*/  UMOV UR18, UR46 ;  /* 0x0000002e00127c82 */ /* 0x000fe20008000000 */
[----:B------:R-:W-:Y:S01]  /*22c10*/  UTMAREDG.4D.ADD [UR32], [UR4] ;  /* 0x00000020040073b6 */ /* 0x000fe20008018000 */
[----:B-1----:R-:W-:Y:S01]  /*22c20*/  UIADD3 UR24, UR6, 0x94400, URZ ;  /* 0x0009440006187890 */ /* 0x002fe2000fffe03f */
[----:B------:R-:W-:Y:S01]  /*22c30*/  UMOV UR25, 0x20 ;  /* 0x0000002000197882 */ /* 0x000fe20000000000 */
[----:B------:R-:W-:Y:S01]  /*22c40*/  UMOV UR27, UR31 ;  /* 0x0000001f001b7c82 */ /* 0x000fe20008000000 */
[----:B------:R-:W-:Y:S01]  /*22c50*/  UMOV UR28, UR29 ;  /* 0x0000001d001c7c82 */ /* 0x000fe20008000000 */
[----:B------:R-:W-:Y:S01]  /*22c60*/  UMOV UR26, UR39 ;  /* 0x00000027001a7c82 */ /* 0x000fe20008000000 */
[----:B------:R1:W-:Y:S01]  /*22c70*/  UTMAREDG.4D.ADD [UR16], [UR4] ;  /* 0x00000010040073b6 */ /* 0x0003e20008018000 */
[----:B---3--:R-:W-:Y:S01]  /*22c80*/  UIADD3 UR8, UR6, 0x98400, URZ ;  /* 0x0009840006087890 */ /* 0x008fe2000fffe03f */
[----:B------:R-:W-:Y:S01]  /*22c90*/  UMOV UR11, UR31 ;  /* 0x0000001f000b7c82 */ /* 0x000fe20008000000 */
[----:B------:R-:W-:Y:S01]  /*22ca0*/  UMOV UR12, UR29 ;  /* 0x0000001d000c7c82 */ /* 0x000fe20008000000 */
[----:B------:R-:W-:Y:S01]  /*22cb0*/  UMOV UR10, UR38 ;  /* 0x00000026000a7c82 */ /* 0x000fe20008000000 */
[----:B------:R-:W-:Y:S05]  /*22cc0*/  UTMAREDG.4D.ADD [UR24], [UR4] ;  /* 0x00000018040073b6 */ /* 0x000fea0008018000 */
[----:B------:R3:W-:Y:S01]  /*22cd0*/  UTMAREDG.4D.ADD [UR8], [UR4] ;  /* 0x00000008040073b6 */ /* 0x0007e20008018000 */
[----:B-1----:R-:W-:Y:S01]  /*22ce0*/  UIADD3 UR16, UR6, 0x9c400, URZ ;  /* 0x0009c40006107890 */ /* 0x002fe2000fffe03f */
[----:B------:R-:W-:Y:S01]  /*22cf0*/  UMOV UR17, 0x20 ;  /* 0x0000002000117882 */ /* 0x000fe20000000000 */
[----:B------:R-:W-:Y:S01]  /*22d00*/  UMOV UR19, UR31 ;  /* 0x0000001f00137c82 */ /* 0x000fe20008000000 */
[----:B------:R-:W-:Y:S01]  /*22d10*/  UMOV UR20, UR29 ;  /* 0x0000001d00147c82 */ /* 0x000fe20008000000 */
[----:B------:R-:W-:-:S05]  /*22d20*/  UMOV UR18, UR30 ;  /* 0x0000001e00127c82 */ /* 0x000fca0008000000 */
[----:B------:R1:W-:Y:S01]  /*22d30*/  UTMAREDG.4D.ADD [UR16], [UR4] ;  /* 0x00000010040073b6 */ /* 0x0003e20008018000 */
[----:B---3--:R-:W-:Y:S01]  /*22d40*/  UIADD3 UR8, UR6, 0xa0400, URZ ;  /* 0x000a040006087890 */ /* 0x008fe2000fffe03f */
[----:B------:R-:W-:-:S08]  /*22d50*/  UMOV UR10, UR37 ;  /* 0x00000025000a7c82 */ /* 0x000fd00008000000 */
[----:B------:R3:W-:Y:S01]  /*22d60*/  UTMAREDG.4D.ADD [UR8], [UR4] ;  /* 0x00000008040073b6 */ /* 0x0007e20008018000 */
[----:B-1----:R-:W-:Y:S01]  /*22d70*/  UIADD3 UR16, UR6, 0x84800, URZ ;  /* 0x0008480006107890 */ /* 0x002fe2000fffe03f */
[----:B------:R-:W-:Y:S01]  /*22d80*/  UMOV UR17, 0x40 ;  /* 0x0000004000117882 */ /* 0x000fe20000000000 */
[----:B------:R-:W-:Y:S01]  /*22d90*/  UMOV UR18, UR54 ;  /* 0x0000003600127c82 */ /* 0x000fe20008000000 */
[----:B------:R-:W-:Y:S02]  /*22da0*/  UIADD3 UR32, UR6, 0x90800, URZ ;  /* 0x0009080006207890 */ /* 0x000fe4000fffe03f */
[----:B------:R-:W-:-:S04]  /*22db0*/  UIADD3 UR24, UR6, 0x94800, URZ ;  /* 0x0009480006187890 */ /* 0x000fc8000fffe03f */
[----:B------:R1:W-:Y:S01]  /*22dc0*/  UTMAREDG.4D.ADD [UR16], [UR4] ;  /* 0x00000010040073b6 */ /* 0x0003e20008018000 */
[----:B---3--:R-:W-:Y:S01]  /*22dd0*/  UIADD3 UR8, UR6, 0x88800, URZ ;  /* 0x0008880006087890 */ /* 0x008fe2000fffe03f */
[----:B------:R-:W-:Y:S01]  /*22de0*/  UMOV UR9, 0x40 ;  /* 0x0000004000097882 */ /* 0x000fe20000000000 */
[----:B------:R-:W-:Y:S01]  /*22df0*/  UMOV UR10, UR53 ;  /* 0x00000035000a7c82 */ /* 0x000fe20008000000 */
[----:B------:R-:W-:-:S06]  /*22e00*/  UMOV UR33, 0x40 ;  /* 0x0000004000217882 */ /* 0x000fcc0000000000 */
[----:B------:R3:W-:Y:S01]  /*22e10*/  UTMAREDG.4D.ADD [UR8], [UR4] ;  /* 0x00000008040073b6 */ /* 0x0007e20008018000 */
[----:B-1----:R-:W-:Y:S01]  /*22e20*/  UIADD3 UR16, UR6, 0x98800, URZ ;  /* 0x0009880006107890 */ /* 0x002fe2000fffe03f */
[----:B------:R-:W-:Y:S01]  /*22e30*/  UMOV UR35, UR31 ;  /* 0x0000001f00237c82 */ /* 0x000fe20008000000 */
[----:B------:R-:W-:Y:S01]  /*22e40*/  UMOV UR36, UR29 ;  /* 0x0000001d00247c82 */ /* 0x000fe20008000000 */
[----:B------:R-:W-:Y:S01]  /*22e50*/  UMOV UR34, UR46 ;  /* 0x0000002e00227c82 */ /* 0x000fe20008000000 */
[----:B------:R-:W-:Y:S01]  /*22e60*/  UMOV UR25, 0x40 ;  /* 0x0000004000197882 */ /* 0x000fe20000000000 */
[----:B------:R1:W-:Y:S01]  /*22e70*/  UTMAREDG.4D.ADD [UR40], [UR4] ;  /* 0x00000028040073b6 */ /* 0x0003e20008018000 */
[----:B------:R-:W-:Y:S01]  /*22e80*/  UMOV UR18, UR38 ;  /* 0x0000002600127c82 */ /* 0x000fe20008000000 */
[----:B------:R4:W-:Y:S01]  /*22e90*/  UTMAREDG.4D.ADD [UR32], [UR4] ;  /* 0x00000020040073b6 */ /* 0x0009e20008018000 */
[----:B---3--:R-:W-:Y:S01]  /*22ea0*/  UIADD3 UR8, UR6, 0x9c800, URZ ;  /* 0x0009c80006087890 */ /* 0x008fe2000fffe03f */
[----:B------:R-:W-:Y:S01]  /*22eb0*/  UMOV UR10, UR30 ;  /* 0x0000001e000a7c82 */ /* 0x000fe20008000000 */
[----:B------:R-:W-:Y:S01]  /*22ec0*/  UTMAREDG.4D.ADD [UR24], [UR4] ;  /* 0x00000018040073b6 */ /* 0x000fe20008018000 */
[----:B-1----:R-:W-:Y:S01]  /*22ed0*/  UIADD3 UR40, UR6, 0xa0800, URZ ;  /* 0x000a080006287890 */ /* 0x002fe2000fffe03f */
[----:B------:R1:W-:Y:S01]  /*22ee0*/  UTMAREDG.4D.ADD [UR16], [UR4] ;  /* 0x00000010040073b6 */ /* 0x0003e20008018000 */
[----:B----4-:R-:W-:-:S04]  /*22ef0*/  UIADD3 UR32, UR6, 0x88c00, URZ ;  /* 0x00088c0006207890 */ /* 0x010fc8000fffe03f */
[----:B------:R3:W-:Y:S01]  /*22f00*/  UTMAREDG.4D.ADD [UR8], [UR4] ;  /* 0x00000008040073b6 */ /* 0x0007e20008018000 */
[----:B------:R-:W-:Y:S01]  /*22f10*/  UMOV UR42, UR37 ;  /* 0x00000025002a7c82 */ /* 0x000fe20008000000 */
[----:B------:R-:W-:Y:S01]  /*22f20*/  UMOV UR33, 0x60 ;  /* 0x0000006000217882 */ /* 0x000fe20000000000 */
[----:B------:R-:W-:Y:S01]  /*22f30*/  MOV R15, UR20 ;  /* 0x00000014000f7c02 */ /* 0x000fe20008000f00 */
[----:B------:R-:W-:Y:S01]  /*22f40*/  UMOV UR34, UR53 ;  /* 0x0000003500227c82 */ /* 0x000fe20008000000 */
[----:B------:R-:W-:Y:S01]  /*22f50*/  MOV R16, UR19 ;  /* 0x0000001300107c02 */ /* 0x000fe20008000f00 */
[----:B------:R-:W-:Y:S01]  /*22f60*/  UTMAREDG.4D.ADD [UR40], [UR4] ;  /* 0x00000028040073b6 */ /* 0x000fe20008018000 */
[----:B-1----:R-:W-:Y:S01]  /*22f70*/  UIADD3 UR16, UR6, 0x8cc00, URZ ;  /* 0x0008cc0006107890 */ /* 0x002fe2000fffe03f */
[----:B------:R-:W-:Y:S01]  /*22f80*/  UMOV UR17, 0x60 ;  /* 0x0000006000117882 */ /* 0x000fe20000000000 */
[----:B---3--:R-:W-:Y:S01]  /*22f90*/  UIADD3 UR8, UR6, 0x84c00, URZ ;  /* 0x00084c0006087890 */ /* 0x008fe2000fffe03f */
[----:B------:R-:W-:Y:S01]  /*22fa0*/  UMOV UR10, UR37 ;  /* 0x00000025000a7c82 */ /* 0x000fe20008000000 */
[----:B------:R-:W-:Y:S01]  /*22fb0*/  UMOV UR9, 0x60 ;  /* 0x0000006000097882 */ /* 0x000fe20000000000 */
[----:B------:R-:W-:Y:S01]  /*22fc0*/  MOV R10, UR10 ;  /* 0x0000000a000a7c02 */ /* 0x000fe20008000f00 */
[----:B------:R-:W-:Y:S01]  /*22fd0*/  UMOV UR10, UR54 ;  /* 0x00000036000a7c82 */ /* 0x000fe20008000000 */
[----:B------:R-:W-:Y:S01]  /*22fe0*/  MOV R17, UR17 ;  /* 0x0000001100117c02 */ /* 0x000fe20008000f00 */
[----:B------:R-:W-:Y:S01]  /*22ff0*/  UMOV UR18, UR47 ;  /* 0x0000002f00127c82 */ /* 0x000fe20008000000 */
[----:B------:R-:W-:-:S02]  /*23000*/  MOV R8, UR12 ;  /* 0x0000000c00087c02 */ /* 0x000fc40008000f00 */
[----:B------:R1:W-:Y:S01]  /*23010*/  UTMAREDG.4D.ADD [UR8], [UR4] ;  /* 0x00000008040073b6 */ /* 0x0003e20008018000 */
[----:B------:R-:W-:Y:S02]  /*23020*/  MOV R9, UR11 ;  /* 0x0000000b00097c02 */ /* 0x000fe40008000f00 */
[----:B------:R-:W-:Y:S01]  /*23030*/  MOV R11, UR9 ;  /* 0x00000009000b7c02 */ /* 0x000fe20008000f00 */
[----:B------:R3:W-:Y:S01]  /*23040*/  UTMAREDG.4D.ADD [UR32], [UR4] ;  /* 0x00000020040073b6 */ /* 0x0007e20008018000 */
[----:B------:R-:W-:Y:S01]  /*23050*/  UIADD3 UR24, UR6, 0x94c00, URZ ;  /* 0x00094c0006187890 */ /* 0x000fe2000fffe03f */
[----:B------:R4:W-:Y:S01]  /*23060*/  UTMAREDG.4D.ADD [UR16], [UR4] ;  /* 0x00000010040073b6 */ /* 0x0009e20008018000 */
[----:B-1----:R-:W-:Y:S02]  /*23070*/  R2UR UR12, R8 ;  /* 0x00000000080c72ca */ /* 0x002fe400000e0000 */
[----:B------:R-:W-:Y:S02]  /*23080*/  R2UR UR11, R9 ;  /* 0x00000000090b72ca */ /* 0x000fe400000e0000 */
[----:B------:R-:W-:Y:S01]  /*23090*/  R2UR UR10, R10 ;  /* 0x000000000a0a72ca */ /* 0x000fe200000e0000 */
[----:B------:R-:W-:Y:S01]  /*230a0*/  UIADD3 UR8, UR6, 0xa0c00, URZ ;  /* 0x000a0c0006087890 */ /* 0x000fe2000fffe03f */
[----:B------:R-:W-:Y:S01]  /*230b0*/  R2UR UR9, R11 ;  /* 0x000000000b0972ca */ /* 0x000fe200000e0000 */
[----:B------:R-:W-:-:S02]  /*230c0*/  UIADD3 UR40, UR6, 0x85000, URZ ;  /* 0x0008500006287890 */ /* 0x000fc4000fffe03f */
[----:B---3--:R-:W-:Y:S01]  /*230d0*/  UIADD3 UR32, UR6, 0x9cc00, URZ ;  /* 0x0009cc0006207890 */ /* 0x008fe2000fffe03f */
[----:B----4-:R-:W-:Y:S01]  /*230e0*/  R2UR UR20, R15 ;  /* 0x000000000f1472ca */ /* 0x010fe200000e0000 */
[----:B------:R-:W-:Y:S01]  /*230f0*/  UIADD3 UR16, UR6, 0x98c00, URZ ;  /* 0x00098c0006107890 */ /* 0x000fe2000fffe03f */
[----:B------:R-:W-:Y:S02]  /*23100*/  R2UR UR19, R16 ;  /* 0x00000000101372ca */ /* 0x000fe400000e0000 */
[----:B------:R-:W-:Y:S01]  /*23110*/  MOV R12, UR23 ;  /* 0x00000017000c7c02 */ /* 0x000fe20008000f00 */
[----:B------:R-:W-:Y:S01]  /*23120*/  UMOV UR33, 0x80 ;  /* 0x0000008000217882 */ /* 0x000fe20000000000 */
[----:B------:R-:W-:Y:S02]  /*23130*/  R2UR UR17, R17 ;  /* 0x00000000111172ca */ /* 0x000fe400000e0000 */
[----:B------:R-:W-:Y:S02]  /*23140*/  MOV R14, UR21 ;  /* 0x00000015000e7c02 */ /* 0x000fe40008000f00 */
[----:B------:R-:W-:Y:S01]  /*23150*/  MOV R5, UR15 ;  /* 0x0000000f00057c02 */ /* 0x000fe20008000f00 */
[----:B------:R-:W-:Y:S01]  /*23160*/  UMOV UR25, 0x60 ;  /* 0x0000006000197882 */ /* 0x000fe20000000000 */
[----:B------:R-:W-:Y:S01]  /*23170*/  MOV R6, UR14 ;  /* 0x0000000e00067c02 */ /* 0x000fe20008000f00 */
[----:B------:R-:W-:Y:S01]  /*23180*/  UMOV UR41, 0x80 ;  /* 0x0000008000297882 */ /* 0x000fe20000000000 */
[----:B------:R-:W-:Y:S01]  /*23190*/  MOV R7, UR13 ;  /* 0x0000000d00077c02 */ /* 0x000fe20008000f00 */
[----:B------:R-:W-:Y:S01]  /*231a0*/  UTMAREDG.4D.ADD [UR56], [UR4] ;  /* 0x00000038040073b6 */ /* 0x000fe20008018000 */
[----:B------:R-:W-:Y:S01]  /*231b0*/  R2UR UR23, R12 ;  /* 0x000000000c1772ca */ /* 0x000fe200000e0000 */
[----:B------:R-:W-:Y:S01]  /*231c0*/  UMOV UR18, UR38 ;  /* 0x0000002600127c82 */ /* 0x000fe20008000000 */
[----:B------:R-:W-:Y:S01]  /*231d0*/  MOV R11, UR47 ;  /* 0x0000002f000b7c02 */ /* 0x000fe20008000f00 */
[----:B------:R-:W-:Y:S01]  /*231e0*/  UMOV UR34, UR30 ;  /* 0x0000001e00227c82 */ /* 0x000fe20008000000 */
[----:B------:R-:W-:Y:S01]  /*231f0*/  MOV R10, UR33 ;  /* 0x00000021000a7c02 */ /* 0x000fe20008000f00 */
[----:B------:R-:W-:Y:S01]  /*23200*/  UMOV UR33, 0x60 ;  /* 0x0000006000217882 */ /* 0x000fe20000000000 */
[----:B------:R-:W-:Y:S01]  /*23210*/  R2UR UR15, R5 ;  /* 0x00000000050f72ca */ /* 0x000fe200000e0000 */
[----:B------:R-:W-:Y:S01]  /*23220*/  UTMAREDG.4D.ADD [UR24], [UR4] ;  /* 0x00000018040073b6 */ /* 0x000fe20008018000 */
[----:B------:R-:W-:-:S02]  /*23230*/  R2UR UR21, R14 ;  /* 0x000000000e1572ca */ /* 0x000fc400000e0000 */
[----:B------:R-:W-:Y:S01]  /*23240*/  MOV R12, UR46 ;  /* 0x0000002e000c7c02 */ /* 0x000fe20008000f00 */
[----:B------:R-:W-:Y:S01]  /*23250*/  UMOV UR42, UR54 ;  /* 0x00000036002a7c82 */ /* 0x000fe20008000000 */
[----:B------:R-:W-:Y:S02]  /*23260*/  R2UR UR14, R6 ;  /* 0x00000000060e72ca */ /* 0x000fe400000e0000 */
[----:B------:R-:W-:Y:S01]  /*23270*/  MOV R14, UR44 ;  /* 0x0000002c000e7c02 */ /* 0x000fe20008000f00 */
[----:B------:R-:W-:Y:S01]  /*23280*/  UTMAREDG.4D.ADD [UR16], [UR4] ;  /* 0x00000010040073b6 */ /* 0x000fe20008018000 */
[----:B------:R-:W-:Y:S02]  /*23290*/  MOV R15, UR43 ;  /* 0x0000002b000f7c02 */ /* 0x000fe40008000f00 */
[----:B------:R-:W-:Y:S02]  /*232a0*/  MOV R16, UR41 ;  /* 0x0000002900107c02 */ /* 0x000fe40008000f00 */
[----:B------:R-:W-:-:S02]  /*232b0*/  MOV R5, UR39 ;  /* 0x0000002700057c02 */ /* 0x000fc40008000f00 */
[----:B------:R-:W-:Y:S01]  /*232c0*/  MOV R6, UR38 ;  /* 0x0000002600067c02 */ /* 0x000fe20008000f00 */
[----:B------:R1:W-:Y:S01]  /*232d0*/  UTMAREDG.4D.ADD [UR32], [UR4] ;  /* 0x00000020040073b6 */ /* 0x0003e20008018000 */
[----:B------:R-:W-:Y:S02]  /*232e0*/  MOV R8, UR36 ;  /* 0x0000002400087c02 */ /* 0x000fe40008000f00 */
[----:B------:R-:W-:Y:S02]  /*232f0*/  MOV R9, UR35 ;  /* 0x0000002300097c02 */ /* 0x000fe40008000f00 */
[----:B------:R-:W-:Y:S02]  /*23300*/  R2UR UR13, R7 ;  /* 0x00000000070d72ca */ /* 0x000fe400000e0000 */
[----:B------:R-:W-:Y:S01]  /*23310*/  R2UR UR47, R11 ;  /* 0x000000000b2f72ca */ /* 0x000fe200000e0000 */
[----:B------:R-:W-:Y:S01]  /*23320*/  UTMAREDG.4D.ADD [UR8], [UR4] ;  /* 0x00000008040073b6 */ /* 0x000fe20008018000 */
[----:B------:R-:W-:-:S02]  /*23330*/  MOV R7, UR37 ;  /* 0x0000002500077c02 */ /* 0x000fc40008000f00 */
[----:B------:R-:W-:Y:S02]  /*23340*/  R2UR UR46, R12 ;  /* 0x000000000c2e72ca */ /* 0x000fe400000e0000 */
[----:B------:R-:W-:Y:S01]  /*23350*/  R2UR UR39, R5 ;  /* 0x00000000052772ca */ /* 0x000fe200000e0000 */
[----:B------:R3:W-:Y:S01]  /*23360*/  UTMAREDG.4D.ADD [UR40], [UR4] ;  /* 0x00000028040073b6 */ /* 0x0007e20008018000 */
[----:B------:R-:W-:Y:S01]  /*23370*/  R2UR UR38, R6 ;  /* 0x00000000062672ca */ /* 0x000fe200000e0000 */
[----:B------:R-:W-:Y:S01]  /*23380*/  UIADD3 UR48, UR6, 0x89000, URZ ;  /* 0x0008900006307890 */ /* 0x000fe2000fffe03f */
[----:B-1----:R-:W-:Y:S02]  /*23390*/  R2UR UR36, R8 ;  /* 0x00000000082472ca */ /* 0x002fe400000e0000 */
[----:B------:R-:W-:Y:S02]  /*233a0*/  R2UR UR35, R9 ;  /* 0x00000000092372ca */ /* 0x000fe400000e0000 */
[----:B------:R-:W-:-:S02]  /*233b0*/  R2UR UR33, R10 ;  /* 0x000000000a2172ca */ /* 0x000fc400000e0000 */
[----:B------:R-:W-:Y:S01]  /*233c0*/  R2UR UR37, R7 ;  /* 0x00000000072572ca */ /* 0x000fe200000e0000 */
[----:B------:R-:W-:Y:S02]  /*233d0*/  UIADD3 UR32, UR6, 0x91000, URZ ;  /* 0x0009100006207890 */ /* 0x000fe4000fffe03f */
[----:B------:R-:W-:Y:S01]  /*233e0*/  UIADD3 UR56, UR6, 0x95000, URZ ;  /* 0x0009500006387890 */ /* 0x000fe2000fffe03f */
[----:B---3--:R-:W-:Y:S02]  /*233f0*/  R2UR UR44, R14 ;  /* 0x000000000e2c72ca */ /* 0x008fe400000e0000 */
[----:B------:R-:W-:Y:S02]  /*23400*/  R2UR UR43, R15 ;  /* 0x000000000f2b72ca */ /* 0x000fe400000e0000 */
[----:B------:R-:W-:Y:S01]  /*23410*/  R2UR UR41, R16 ;  /* 0x00000000102972ca */ /* 0x000fe200000e0000 */
[----:B------:R-:W-:Y:S02]  /*23420*/  UIADD3 UR40, UR6, 0x8d000, URZ ;  /* 0x0008d00006287890 */ /* 0x000fe4000fffe03f */
[----:B------:R-:W-:-:S02]  /*23430*/  UIADD3 UR24, UR6, 0x99000, URZ ;  /* 0x0009900006187890 */ /* 0x000fc4000fffe03f */
[----:B------:R-:W-:Y:S02]  /*23440*/  UIADD3 UR16, UR6, 0x9d000, URZ ;  /* 0x0009d00006107890 */ /* 0x000fe4000fffe03f */
[----:B------:R-:W-:Y:S01]  /*23450*/  UIADD3 UR8, UR6, 0xa1000, URZ ;  /* 0x000a100006087890 */ /* 0x000fe2000fffe03f */
[----:B------:R-:W-:Y:S01]  /*23460*/  UMOV UR49, 0x80 ;  /* 0x0000008000317882 */ /* 0x000fe20000000000 */
[----:B------:R-:W-:Y:S01]  /*23470*/  UMOV UR51, UR31 ;  /* 0x0000001f00337c82 */ /* 0x000fe20008000000 */
[----:B------:R-:W-:Y:S01]  /*23480*/  UMOV UR52, UR29 ;  /* 0x0000001d00347c82 */ /* 0x000fe20008000000 */
[----:B------:R-:W-:Y:S01]  /*23490*/  UMOV UR50, UR53 ;  /* 0x0000003500327c82 */ /* 0x000fe20008000000 */
[----:B------:R-:W-:Y:S01]  /*234a0*/  UMOV UR42, UR47 ;  /* 0x0000002f002a7c82 */ /* 0x000fe20008000000 */
[----:B------:R1:W-:Y:S01]  /*234b0*/  UTMAREDG.4D.ADD [UR48], [UR4] ;  /* 0x00000030040073b6 */ /* 0x0003e20008018000 */
[----:B------:R-:W-:Y:S01]  /*234c0*/  UMOV UR34, UR46 ;  /* 0x0000002e00227c82 */ /* 0x000fe20008000000 */
[----:B------:R-:W-:Y:S01]  /*234d0*/  UMOV UR57, 0x80 ;  /* 0x0000008000397882 */ /* 0x000fe20000000000 */
[----:B------:R-:W-:Y:S01]  /*234e0*/  UMOV UR58, UR39 ;  /* 0x00000027003a7c82 */ /* 0x000fe20008000000 */
[----:B------:R-:W-:Y:S01]  /*234f0*/  UMOV UR25, 0x80 ;  /* 0x0000008000197882 */ /* 0x000fe20000000000 */
[----:B------:R-:W-:Y:S01]  /*23500*/  UMOV UR26, UR38 ;  /* 0x00000026001a7c82 */ /* 0x000fe20008000000 */
[----:B------:R-:W-:Y:S01]  /*23510*/  UMOV UR17, 0x80 ;  /* 0x0000008000117882 */ /* 0x000fe20000000000 */
[----:B------:R3:W-:Y:S01]  /*23520*/  UTMAREDG.4D.ADD [UR40], [UR4] ;  /* 0x00000028040073b6 */ /* 0x0007e20008018000 */
[----:B------:R-:W-:Y:S01]  /*23530*/  UMOV UR19, UR31 ;  /* 0x0000001f00137c82 */ /* 0x000fe20008000000 */
[----:B------:R-:W-:Y:S01]  /*23540*/  UMOV UR20, UR29 ;  /* 0x0000001d00147c82 */ /* 0x000fe20008000000 */
[----:B------:R-:W-:Y:S01]  /*23550*/  UMOV UR18, UR30 ;  /* 0x0000001e00127c82 */ /* 0x000fe20008000000 */
[----:B------:R-:W-:Y:S01]  /*23560*/  UMOV UR9, 0x80 ;  /* 0x0000008000097882 */ /* 0x000fe20000000000 */
[----:B------:R-:W-:Y:S01]  /*23570*/  UMOV UR10, UR37 ;  /* 0x00000025000a7c82 */ /* 0x000fe20008000000 */
[----:B------:R-:W-:Y:S01]  /*23580*/  UMOV UR11, UR31 ;  /* 0x0000001f000b7c82 */ /* 0x000fe20008000000 */
[----:B------:R4:W-:Y:S01]  /*23590*/  UTMAREDG.4D.ADD [UR32], [UR4] ;  /* 0x00000020040073b6 */ /* 0x0009e20008018000 */
[----:B------:R-:W-:Y:S01]  /*235a0*/  UMOV UR12, UR29 ;  /* 0x0000001d000c7c82 */ /* 0x000fe20008000000 */
[----:B-1----:R-:W-:Y:S01]  /*235b0*/  UIADD3 UR48, UR6, 0x85400, URZ ;  /* 0x0008540006307890 */ /* 0x002fe2000fffe03f */
[----:B------:R-:W-:Y:S01]  /*235c0*/  UTMAREDG.4D.ADD [UR56], [UR4] ;  /* 0x00000038040073b6 */ /* 0x000fe20008018000 */
[----:B---3--:R-:W-:Y:S01]  /*235d0*/  UIADD3 UR40, UR6, 0x8d400, URZ ;  /* 0x0008d40006287890 */ /* 0x008fe2000fffe03f */
[----:B------:R1:W-:Y:S01]  /*235e0*/  UTMAREDG.4D.ADD [UR24], [UR4] ;  /* 0x00000018040073b6 */ /* 0x0003e20008018000 */
[----:B----4-:R-:W-:Y:S01]  /*235f0*/  UIADD3 UR32, UR6, 0x89400, URZ ;  /* 0x0008940006207890 */ /* 0x010fe2000fffe03f */
[----:B------:R3:W-:Y:S01]  /*23600*/  UTMAREDG.4D.ADD [UR16], [UR4] ;  /* 0x00000010040073b6 */ /* 0x0007e20008018000 */
[----:B------:R-:W-:Y:S01]  /*23610*/  UMOV UR49, 0xa0 ;  /* 0x000000a000317882 */ /* 0x000fe20000000000 */
[----:B------:R-:W-:Y:S01]  /*23620*/  UMOV UR50, UR54 ;  /* 0x0000003600327c82 */ /* 0x000fe20008000000 */
[----:B------:R-:W-:Y:S01]  /*23630*/  UMOV UR33, 0xa0 ;  /* 0x000000a000217882 */ /* 0x000fe20000000000 */
[----:B------:R-:W-:Y:S01]  /*23640*/  UMOV UR35, UR31 ;  /* 0x0000001f00237c82 */ /* 0x000fe20008000000 */
[----:B------:R4:W-:Y:S01]  /*23650*/  UTMAREDG.4D.ADD [UR8], [UR4] ;  /* 0x00000008040073b6 */ /* 0x0009e20008018000 */
[----:B-1----:R-:W-:Y:S01]  /*23660*/  UIADD3 UR24, UR6, 0x91400, URZ ;  /* 0x0009140006187890 */ /* 0x002fe2000fffe03f */
[----:B------:R-:W-:Y:S01]  /*23670*/  UMOV UR36, UR29 ;  /* 0x0000001d00247c82 */ /* 0x000fe20008000000 */
[----:B------:R-:W-:Y:S01]  /*23680*/  UMOV UR34, UR53 ;  /* 0x0000003500227c82 */ /* 0x000fe20008000000 */
[----:B------:R-:W-:Y:S01]  /*23690*/  UMOV UR41, 0xa0 ;  /* 0x000000a000297882 */ /* 0x000fe20000000000 */
[----:B------:R-:W-:Y:S01]  /*236a0*/  UMOV UR43, UR31 ;  /* 0x0000001f002b7c82 */ /* 0x000fe20008000000 */
[----:B------:R-:W-:Y:S01]  /*236b0*/  UMOV UR44, UR29 ;  /* 0x0000001d002c7c82 */ /* 0x000fe20008000000 */
[----:B------:R-:W-:Y:S01]  /*236c0*/  UTMAREDG.4D.ADD [UR48], [UR4] ;  /* 0x00000030040073b6 */ /* 0x000fe20008018000 */
[----:B---3--:R-:W-:Y:S01]  /*236d0*/  UIADD3 UR16, UR6, 0x95400, URZ ;  /* 0x0009540006107890 */ /* 0x008fe2000fffe03f */
[----:B------:R-:W-:Y:S01]  /*236e0*/  UMOV UR25, 0xa0 ;  /* 0x000000a000197882 */ /* 0x000fe20000000000 */
[----:B------:R-:W-:Y:S01]  /*236f0*/  UMOV UR26, UR46 ;  /* 0x0000002e001a7c82 */ /* 0x000fe20008000000 */
[----:B------:R-:W-:Y:S01]  /*23700*/  UMOV UR17, 0xa0 ;  /* 0x000000a000117882 */ /* 0x000fe20000000000 */
[----:B------:R-:W-:Y:S01]  /*23710*/  UMOV UR18, UR39 ;  /* 0x0000002700127c82 */ /* 0x000fe20008000000 */
[----:B------:R1:W-:Y:S01]  /*23720*/  UTMAREDG.4D.ADD [UR32], [UR4] ;  /* 0x00000020040073b6 */ /* 0x0003e20008018000 */
[----:B----4-:R-:W-:Y:S01]  /*23730*/  UIADD3 UR8, UR6, 0x99400, URZ ;  /* 0x0009940006087890 */ /* 0x010fe2000fffe03f */
[----:B------:R-:W-:Y:S01]  /*23740*/  UMOV UR9, 0xa0 ;  /* 0x000000a000097882 */ /* 0x000fe20000000000 */
[----:B------:R-:W-:Y:S01]  /*23750*/  UMOV UR10, UR38 ;  /* 0x00000026000a7c82 */ /* 0x000fe20008000000 */
[----:B------:R-:W-:Y:S01]  /*23760*/  UTMAREDG.4D.ADD [UR40], [UR4] ;  /* 0x00000028040073b6 */ /* 0x000fe20008018000 */
[----:B------:R3:W-:Y:S01]  /*23770*/  UTMAREDG.4D.ADD [UR24], [UR4] ;  /* 0x00000018040073b6 */ /* 0x0007e20008018000 */
[----:B-1----:R-:W-:Y:S01]  /*23780*/  UIADD3 UR32, UR6, 0x9d400, URZ ;  /* 0x0009d40006207890 */ /* 0x002fe2000fffe03f */
[----:B------:R1:W-:Y:S01]  /*23790*/  UTMAREDG.4D.ADD [UR16], [UR4] ;  /* 0x00000010040073b6 */ /* 0x0003e20008018000 */
[----:B------:R-:W-:-:S02]  /*237a0*/  UMOV UR34, UR30 ;  /* 0x0000001e00227c82 */ /* 0x000fc40008000000 */
[----:B------:R4:W-:Y:S01]  /*237b0*/  UTMAREDG.4D.ADD [UR8], [UR4] ;  /* 0x00000008040073b6 */ /* 0x0009e20008018000 */
[----:B---3--:R-:W-:Y:S01]  /*237c0*/  UIADD3 UR24, UR6, 0xa1400, URZ ;  /* 0x000a140006187890 */ /* 0x008fe2000fffe03f */
[----:B------:R-:W-:-:S03]  /*237d0*/  UMOV UR26, UR37 ;  /* 0x00000025001a7c82 */ /* 0x000fc60008000000 */
[----:B------:R-:W-:Y:S01]  /*237e0*/  UTMAREDG.4D.ADD [UR32], [UR4] ;  /* 0x00000020040073b6 */ /* 0x000fe20008018000 */
[----:B-1----:R-:W-:Y:S01]  /*237f0*/  UIADD3 UR16, UR6, 0x85800, URZ ;  /* 0x0008580006107890 */ /* 0x002fe2000fffe03f */
[----:B------:R-:W-:Y:S01]  /*23800*/  UMOV UR17, 0xc0 ;  /* 0x000000c000117882 */ /* 0x000fe20000000000 */
[----:B------:R-:W-:Y:S02]  /*23810*/  UMOV UR18, UR54 ;  /* 0x0000003600127c82 */ /* 0x000fe40008000000 */
[----:B------:R1:W-:Y:S01]  /*23820*/  UTMAREDG.4D.ADD [UR24], [UR4] ;  /* 0x00000018040073b6 */ /* 0x0003e20008018000 */
[----:B----4-:R-:W-:Y:S01]  /*23830*/  UIADD3 UR8, UR6, 0x89800, URZ ;  /* 0x0008980006087890 */ /* 0x010fe2000fffe03f */
[----:B------:R-:W-:Y:S01]  /*23840*/  UMOV UR9, 0xc0 ;  /* 0x000000c000097882 */ /* 0x000fe20000000000 */
[----:B------:R-:W-:Y:S02]  /*23850*/  UMOV UR10, UR53 ;  /* 0x00000035000a7c82 */ /* 0x000fe40008000000 */
[----:B------:R3:W-:Y:S05]  /*23860*/  UTMAREDG.4D.ADD [UR16], [UR4] ;  /* 0x00000010040073b6 */ /* 0x0007ea0008018000 */
[----:B------:R4:W-:Y:S01]  /*23870*/  UTMAREDG.4D.ADD [UR8], [UR4] ;  /* 0x00000008040073b6 */ /* 0x0009e20008018000 */
[----:B-1----:R-:W-:Y:S01]  /*23880*/  UIADD3 UR24, UR6, 0x8d800, URZ ;  /* 0x0008d80006187890 */ /* 0x002fe2000fffe03f */
[----:B------:R-:W-:Y:S01]  /*23890*/  UMOV UR25, 0xc0 ;  /* 0x000000c000197882 */ /* 0x000fe20000000000 */
[----:B------:R-:W-:Y:S01]  /*238a0*/  UMOV UR26, UR47 ;  /* 0x0000002f001a7c82 */ /* 0x000fe20008000000 */
[----:B---3--:R-:W-:-:S06]  /*238b0*/  UIADD3 UR16, UR6, 0x95800, URZ ;  /* 0x0009580006107890 */ /* 0x008fcc000fffe03f */
[----:B------:R-:W-:Y:S01]  /*238c0*/  UTMAREDG.4D.ADD [UR24], [UR4] ;  /* 0x00000018040073b6 */ /* 0x000fe20008018000 */
[----:B----4-:R-:W-:Y:S01]  /*238d0*/  UIADD3 UR8, UR6, 0x91800, URZ ;  /* 0x0009180006087890 */ /* 0x010fe2000fffe03f */
[----:B------:R-:W-:Y:S01]  /*238e0*/  UMOV UR10, UR46 ;  /* 0x0000002e000a7c82 */ /* 0x000fe20008000000 */
[----:B------:R-:W-:-:S07]  /*238f0*/  UMOV UR18, UR39 ;  /* 0x0000002700127c82 */ /* 0x000fce0008000000 */
[----:B------:R1:W-:Y:S01]  /*23900*/  UTMAREDG.4D.ADD [UR8], [UR4] ;  /* 0x00000008040073b6 */ /* 0x0003e20008018000 */
[----:B------:R-:W-:Y:S02]  /*23910*/  UIADD3 UR32, UR6, 0x9d800, URZ ;  /* 0x0009d80006207890 */ /* 0x000fe4000fffe03f */
[----:B------:R-:W-:Y:S01]  /*23920*/  UIADD3 UR48, UR6, 0x85c00, URZ ;  /* 0x00085c0006307890 */ /* 0x000fe2000fffe03f */
[----:B------:R3:W-:Y:S01]  /*23930*/  UTMAREDG.4D.ADD [UR16], [UR4] ;  /* 0x00000010040073b6 */ /* 0x0007e20008018000 */
[----:B-1----:R-:W-:Y:S01]  /*23940*/  UIADD3 UR8, UR6, 0x99800, URZ ;  /* 0x0009980006087890 */ /* 0x002fe2000fffe03f */
[----:B------:R-:W-:Y:S01]  /*23950*/  UMOV UR10, UR38 ;  /* 0x00000026000a7c82 */ /* 0x000fe20008000000 */
[----:B---3--:R-:W-:-:S07]  /*23960*/  UIADD3 UR16, UR6, 0xa1800, URZ ;  /* 0x000a180006107890 */ /* 0x008fce000fffe03f */
[----:B------:R1:W-:Y:S01]  /*23970*/  UTMAREDG.4D.ADD [UR8], [UR4] ;  /* 0x00000008040073b6 */ /* 0x0003e20008018000 */
[----:B------:R-:W-:Y:S01]  /*23980*/  UMOV UR33, 0xc0 ;  /* 0x000000c000217882 */ /* 0x000fe20000000000 */
[----:B------:R-:W-:Y:S01]  /*23990*/  UMOV UR18, UR37 ;  /* 0x0000002500127c82 */ /* 0x000fe20008000000 */
[----:B------:R-:W-:Y:S01]  /*239a0*/  UMOV UR49, 0xe0 ;  /* 0x000000e000317882 */ /* 0x000fe20000000000 */
[----:B------:R-:W-:Y:S01]  /*239b0*/  UIADD3 UR24, UR6, 0x8dc00, URZ ;  /* 0x0008dc0006187890 */ /* 0x000fe2000fffe03f */
[----:B------:R3:W-:Y:S01]  /*239c0*/  UTMAREDG.4D.ADD [UR32], [UR4] ;  /* 0x00000020040073b6 */ /* 0x0007e20008018000 */
[----:B------:R-:W-:Y:S01]  /*239d0*/  UMOV UR25, 0xe0 ;  /* 0x000000e000197882 */ /* 0x000fe20000000000 */
[----:B------:R4:W-:Y:S01]  /*239e0*/  UTMAREDG.4D.ADD [UR16], [UR4] ;  /* 0x00000010040073b6 */ /* 0x0009e20008018000 */
[----:B-1----:R-:W-:Y:S01]  /*239f0*/  UIADD3 UR8, UR6, 0x89c00, URZ ;  /* 0x00089c0006087890 */ /* 0x002fe2000fffe03f */
[----:B------:R-:W-:Y:S01]  /*23a00*/  UMOV UR9, 0xe0 ;  /* 0x000000e000097882 */ /* 0x000fe20000000000 */
[----:B------:R-:W-:Y:S01]  /*23a10*/  UMOV UR10, UR53 ;  /* 0x00000035000a7c82 */ /* 0x000fe20008000000 */
[----:B------:R-:W-:Y:S01]  /*23a20*/  UTMAREDG.4D.ADD [UR48], [UR4] ;  /* 0x00000030040073b6 */ /* 0x000fe20008018000 */
[----:B---3--:R-:W-:-:S05]  /*23a30*/  UIADD3 UR32, UR6, 0x91c00, URZ ;  /* 0x00091c0006207890 */ /* 0x008fca000fffe03f */
[----:B------:R1:W-:Y:S01]  /*23a40*/  UTMAREDG.4D.ADD [UR8], [UR4] ;  /* 0x00000008040073b6 */ /* 0x0003e20008018000 */
[----:B------:R-:W-:Y:S01]  /*23a50*/  UMOV UR33, 0xe0 ;  /* 0x000000e000217882 */ /* 0x000fe20000000000 */
[----:B------:R-:W-:Y:S01]  /*23a60*/  UMOV UR34, UR46 ;  /* 0x0000002e00227c82 */ /* 0x000fe20008000000 */
[----:B----4-:R-:W-:Y:S01]  /*23a70*/  UIADD3 UR16, UR6, 0x99c00, URZ ;  /* 0x00099c0006107890 */ /* 0x010fe2000fffe03f */
[----:B------:R-:W-:Y:S01]  /*23a80*/  UTMAREDG.4D.ADD [UR24], [UR4] ;  /* 0x00000018040073b6 */ /* 0x000fe20008018000 */
[----:B------:R-:W-:Y:S01]  /*23a90*/  UIADD3 UR40, UR6, 0xa1c00, URZ ;  /* 0x000a1c0006287890 */ /* 0x000fe2000fffe03f */
[----:B------:R3:W-:Y:S01]  /*23aa0*/  UTMAREDG.4D.ADD [UR32], [UR4] ;  /* 0x00000020040073b6 */ /* 0x0007e20008018000 */
[----:B-1----:R-:W-:Y:S01]  /*23ab0*/  UIADD3 UR8, UR6, 0x95c00, URZ ;  /* 0x00095c0006087890 */ /* 0x002fe2000fffe03f */
[----:B------:R-:W-:Y:S01]  /*23ac0*/  UMOV UR9, 0x100 ;  /* 0x0000010000097882 */ /* 0x000fe20000000000 */
[----:B------:R-:W-:Y:S01]  /*23ad0*/  UMOV UR10, UR39 ;  /* 0x00000027000a7c82 */ /* 0x000fe20008000000 */
[----:B------:R-:W-:Y:S01]  /*23ae0*/  MOV R10, UR9 ;  /* 0x00000009000a7c02 */ /* 0x000fe20008000f00 */
[----:B------:R-:W-:-:S05]  /*23af0*/  UMOV UR9, 0xe0 ;  /* 0x000000e000097882 */ /* 0x000fca0000000000 */
[----:B------:R1:W-:Y:S01]  /*23b00*/  UTMAREDG.4D.ADD [UR8], [UR4] ;  /* 0x00000008040073b6 */ /* 0x0003e20008018000 */
[----:B------:R-:W-:Y:S01]  /*23b10*/  UMOV UR17, 0xe0 ;  /* 0x000000e000117882 */ /* 0x000fe20000000000 */
[----:B---3--:R-:W-:Y:S01]  /*23b20*/  UIADD3 UR32, UR6, 0x9dc00, URZ ;  /* 0x0009dc0006207890 */ /* 0x008fe2000fffe03f */
[----:B------:R-:W-:Y:S01]  /*23b30*/  UMOV UR33, 0x100 ;  /* 0x0000010000217882 */ /* 0x000fe20000000000 */
[----:B------:R-:W-:Y:S01]  /*23b40*/  UMOV UR18, UR38 ;  /* 0x0000002600127c82 */ /* 0x000fe20008000000 */
[----:B------:R-:W-:Y:S01]  /*23b50*/  MOV R16, UR33 ;  /* 0x0000002100107c02 */ /* 0x000fe20008000f00 */
[----:B------:R-:W-:Y:S01]  /*23b60*/  UMOV UR33, 0xe0 ;  /* 0x000000e000217882 */ /* 0x000fe20000000000 */
[----:B------:R-:W-:Y:S01]  /*23b70*/  UMOV UR34, UR30 ;  /* 0x0000001e00227c82 */ /* 0x000fe20008000000 */
[----:B------:R-:W-:Y:S01]  /*23b80*/  UMOV UR41, 0xe0 ;  /* 0x000000e000297882 */ /* 0x000fe20000000000 */
[----:B------:R-:W-:Y:S01]  /*23b90*/  UMOV UR42, UR37 ;  /* 0x00000025002a7c82 */ /* 0x000fe20008000000 */
[----:B------:R-:W-:Y:S01]  /*23ba0*/  MOV R8, UR12 ;  /* 0x0000000c00087c02 */ /* 0x000fe20008000f00 */
[----:B------:R-:W-:Y:S01]  /*23bb0*/  UTMAREDG.4D.ADD [UR16], [UR4] ;  /* 0x00000010040073b6 */ /* 0x000fe20008018000 */
[----:B-1----:R-:W-:Y:S01]  /*23bc0*/  UIADD3 UR8, UR6, 0x86000, URZ ;  /* 0x0008600006087890 */ /* 0x002fe2000fffe03f */
[----:B------:R-:W-:Y:S01]  /*23bd0*/  MOV R9, UR11 ;  /* 0x0000000b00097c02 */ /* 0x000fe20008000f00 */
[----:B------:R-:W-:Y:S01]  /*23be0*/  UMOV UR9, 0x100 ;  /* 0x0000010000097882 */ /* 0x000fe20000000000 */
[----:B------:R-:W-:Y:S01]  /*23bf0*/  UMOV UR10, UR54 ;  /* 0x00000036000a7c82 */ /* 0x000fe20008000000 */
[----:B------:R-:W-:Y:S01]  /*23c00*/  UIADD3 UR56, UR6, 0x8a000, URZ ;  /* 0x0008a00006387890 */ /* 0x000fe2000fffe03f */
[----:B------:R1:W-:Y:S01]  /*23c10*/  UTMAREDG.4D.ADD [UR32], [UR4] ;  /* 0x00000020040073b6 */ /* 0x0003e20008018000 */
[----:B------:R-:W-:-:S02]  /*23c20*/  MOV R11, UR39 ;  /* 0x00000027000b7c02 */ /* 0x000fc40008000f00 */
[----:B------:R-:W-:Y:S01]  /*23c30*/  MOV R12, UR38 ;  /* 0x00000026000c7c02 */ /* 0x000fe20008000f00 */
[----:B------:R-:W-:Y:S01]  /*23c40*/  UTMAREDG.4D.ADD [UR40], [UR4] ;  /* 0x00000028040073b6 */ /* 0x000fe20008018000 */
[----:B------:R-:W-:Y:S01]  /*23c50*/  UMOV UR57, 0x100 ;  /* 0x0000010000397882 */ /* 0x000fe20000000000 */
[----:B------:R-:W-:Y:S01]  /*23c60*/  MOV R14, UR36 ;  /* 0x00000024000e7c02 */ /* 0x000fe20008000f00 */
[----:B------:R-:W-:Y:S01]  /*23c70*/  UMOV UR58, UR53 ;  /* 0x00000035003a7c82 */ /* 0x000fe20008000000 */
[----:B------:R3:W-:Y:S01]  /*23c80*/  UTMAREDG.4D.ADD [UR8], [UR4] ;  /* 0x00000008040073b6 */ /* 0x0007e20008018000 */
[----:B-1----:R-:W-:Y:S01]  /*23c90*/  UIADD3 UR32, UR6, 0x8e000, URZ ;  /* 0x0008e00006207890 */ /* 0x002fe2000fffe03f */
[----:B------:R-:W-:Y:S01]  /*23ca0*/  MOV R15, UR35 ;  /* 0x00000023000f7c02 */ /* 0x000fe20008000f00 */
[----:B------:R-:W-:Y:S01]  /*23cb0*/  UMOV UR33, 0x100 ;  /* 0x0000010000217882 */ /* 0x000fe20000000000 */
[----:B------:R-:W-:Y:S01]  /*23cc0*/  R2UR UR39, R11 ;  /* 0x000000000b2772ca */ /* 0x000fe200000e0000 */
[----:B------:R-:W-:Y:S01]  /*23cd0*/  UMOV UR34, UR47 ;  /* 0x0000002f00227c82 */ /* 0x000fe20008000000 */
[----:B------:R-:W-:Y:S01]  /*23ce0*/  R2UR UR38, R12 ;  /* 0x000000000c2672ca */ /* 0x000fe200000e0000 */
[----:B------:R-:W-:Y:S01]  /*23cf0*/  UTMAREDG.4D.ADD [UR56], [UR4] ;  /* 0x00000038040073b6 */ /* 0x000fe20008018000 */
[----:B------:R-:W-:-:S02]  /*23d00*/  UIADD3 UR48, UR6, 0x96000, URZ ;  /* 0x0009600006307890 */ /* 0x000fc4000fffe03f */
[----:B------:R-:W-:Y:S01]  /*23d10*/  UIADD3 UR24, UR6, 0x9a000, URZ ;  /* 0x0009a00006187890 */ /* 0x000fe2000fffe03f */
[----:B------:R1:W-:Y:S01]  /*23d20*/  UTMAREDG.4D.ADD [UR32], [UR4] ;  /* 0x00000020040073b6 */ /* 0x0003e20008018000 */
[----:B---3--:R-:W-:Y:S02]  /*23d30*/  R2UR UR12, R8 ;  /* 0x00000000080c72ca */ /* 0x008fe400000e0000 */
[----:B------:R-:W-:Y:S02]  /*23d40*/  R2UR UR11, R9 ;  /* 0x00000000090b72ca */ /* 0x000fe400000e0000 */
[----:B------:R-:W-:Y:S01]  /*23d50*/  R2UR UR9, R10 ;  /* 0x000000000a0972ca */ /* 0x000fe200000e0000 */
[----:B------:R-:W-:Y:S01]  /*23d60*/  UIADD3 UR8, UR6, 0x92000, URZ ;  /* 0x0009200006087890 */ /* 0x000fe2000fffe03f */
[----:B------:R-:W-:Y:S01]  /*23d70*/  UMOV UR10, UR46 ;  /* 0x0000002e000a7c82 */ /* 0x000fe20008000000 */
[----:B------:R-:W-:Y:S01]  /*23d80*/  UIADD3 UR16, UR6, 0xa2000, URZ ;  /* 0x000a200006107890 */ /* 0x000fe2000fffe03f */
[----:B------:R-:W-:Y:S01]  /*23d90*/  MOV R13, UR22 ;  /* 0x00000016000d7c02 */ /* 0x000fe20008000f00 */
[----:B------:R-:W-:Y:S01]  /*23da0*/  UMOV UR49, 0x100 ;  /* 0x0000010000317882 */ /* 0x000fe20000000000 */
[----:B------:R-:W-:Y:S01]  /*23db0*/  UMOV UR50, UR39 ;  /* 0x0000002700327c82 */ /* 0x000fe20008000000 */
[----:B------:R-:W-:-:S06]  /*23dc0*/  UMOV UR25, 0x100 ;  /* 0x0000010000197882 */ /* 0x000fcc0000000000 */
[----:B------:R3:W-:Y:S01]  /*23dd0*/  UTMAREDG.4D.ADD [UR8], [UR4] ;  /* 0x00000008040073b6 */ /* 0x0007e20008018000 */
[----:B-1----:R-:W-:Y:S02]  /*23de0*/  R2UR UR36, R14 ;  /* 0x000000000e2472ca */ /* 0x002fe400000e0000 */
[----:B------:R-:W-:Y:S02]  /*23df0*/  R2UR UR35, R15 ;  /* 0x000000000f2372ca */ /* 0x000fe400000e0000 */
[----:B------:R-:W-:Y:S01]  /*23e00*/  R2UR UR33, R16 ;  /* 0x00000000102172ca */ /* 0x000fe200000e0000 */
[----:B------:R-:W-:Y:S01]  /*23e10*/  UIADD3 UR32, UR6, 0x9e000, URZ ;  /* 0x0009e00006207890 */ /* 0x000fe2000fffe03f */
[----:B------:R-:W-:Y:S01]  /*23e20*/  UMOV UR26, UR38 ;  /* 0x00000026001a7c82 */ /* 0x000fe20008000000 */
[----:B------:R1:W-:Y:S01]  /*23e30*/  UTMAREDG.4D.ADD [UR48], [UR4] ;  /* 0x00000030040073b6 */ /* 0x0003e20008018000 */
[----:B------:R-:W-:Y:S01]  /*23e40*/  UMOV UR34, UR30 ;  /* 0x0000001e00227c82 */ /* 0x000fe20008000000 */
[----:B------:R-:W-:Y:S01]  /*23e50*/  R2UR UR22, R13 ;  /* 0x000000000d1672ca */ /* 0x000fe200000e0000 */
[----:B------:R-:W-:Y:S01]  /*23e60*/  UMOV UR17, 0x100 ;  /* 0x0000010000117882 */ /* 0x000fe20000000000 */
[----:B------:R-:W-:Y:S01]  /*23e70*/  UMOV UR18, UR37 ;  /* 0x0000002500127c82 */ /* 0x000fe20008000000 */
[----:B---3--:R-:W-:Y:S01]  /*23e80*/  UIADD3 UR8, UR6, 0x86400, URZ ;  /* 0x0008640006087890 */ /* 0x008fe2000fffe03f */
[----:B------:R3:W-:Y:S01]  /*23e90*/  UTMAREDG.4D.ADD [UR24], [UR4] ;  /* 0x00000018040073b6 */ /* 0x0007e20008018000 */
[----:B------:R-:W-:Y:S01]  /*23ea0*/  UMOV UR9, 0x120 ;  /* 0x0000012000097882 */ /* 0x000fe20000000000 */
[----:B------:R-:W-:Y:S01]  /*23eb0*/  UMOV UR11, UR31 ;  /* 0x0000001f000b7c82 */ /* 0x000fe20008000000 */
[----:B------:R-:W-:Y:S01]  /*23ec0*/  UMOV UR12, UR29 ;  /* 0x0000001d000c7c82 */ /* 0x000fe20008000000 */
[----:B------:R-:W-:Y:S01]  /*23ed0*/  MOV R9, UR11 ;  /* 0x0000000b00097c02 */ /* 0x000fe20008000f00 */
[----:B------:R-:W-:Y:S01]  /*23ee0*/  UMOV UR10, UR54 ;  /* 0x00000036000a7c82 */ /* 0x000fe20008000000 */
[----:B------:R-:W-:-:S02]  /*23ef0*/  MOV R8, UR12 ;  /* 0x0000000c00087c02 */ /* 0x000fc40008000f00 */
[----:B------:R-:W-:Y:S01]  /*23f00*/  MOV R10, UR9 ;  /* 0x00000009000a7c02 */ /* 0x000fe20008000f00 */
[----:B------:R4:W-:Y:S01]  /*23f10*/  UTMAREDG.4D.ADD [UR32], [UR4] ;  /* 0x00000020040073b6 */ /* 0x0009e20008018000 */
[----:B------:R-:W-:Y:S01]  /*23f20*/  MOV R13, UR45 ;  /* 0x0000002d000d7c02 */ /* 0x000fe20008000f00 */
[----:B------:R-:W-:-:S03]  /*23f30*/  UIADD3 UR40, UR6, 0x8a400, URZ ;  /* 0x0008a40006287890 */ /* 0x000fc6000fffe03f */
[----:B------:R-:W-:Y:S01]  /*23f40*/  R2UR UR45, R13 ;  /* 0x000000000d2d72ca */ /* 0x000fe200000e0000 */
[----:B------:R2:W-:Y:S01]  /*23f50*/  UTMAREDG.4D.ADD [UR16], [UR4] ;  /* 0x00000010040073b6 */ /* 0x0005e20008018000 */
[----:B------:R-:W-:Y:S01]  /*23f60*/  MOV R13, UR37 ;  /* 0x00000025000d7c02 */ /* 0x000fe20008000f00 */
[----:B------:R-:W-:Y:S01]  /*23f70*/  UIADD3 UR56, UR6, 0x8e400, URZ ;  /* 0x0008e40006387890 */ /* 0x000fe2000fffe03f */
[----:B------:R2:W-:Y:S02]  /*23f80*/  UTMAREDG.4D.ADD [UR8], [UR4] ;  /* 0x00000008040073b6 */ /* 0x0005e40008018000 */
[----:B------:R-:W-:Y:S01]  /*23f90*/  R2UR UR37, R13 ;  /* 0x000000000d2572ca */ /* 0x000fe200000e0000 */
[----:B------:R-:W-:Y:S01]  /*23fa0*/  UMOV UR41, 0x120 ;  /* 0x0000012000297882 */ /* 0x000fe20000000000 */
[----:B------:R-:W-:Y:S01]  /*23fb0*/  UMOV UR42, UR53 ;  /* 0x00000035002a7c82 */ /* 0x000fe20008000000 */
[----:B-1----:R-:W-:Y:S01]  /*23fc0*/  UIADD3 UR48, UR6, 0x96400, URZ ;  /* 0x0009640006307890 */ /* 0x002fe2000fffe03f */
[----:B------:R-:W-:Y:S01]  /*23fd0*/  UMOV UR57, 0x120 ;  /* 0x0000012000397882 */ /* 0x000fe20000000000 */
[----:B------:R-:W-:Y:S01]  /*23fe0*/  UMOV UR58, UR47 ;  /* 0x0000002f003a7c82 */ /* 0x000fe20008000000 */
[----:B---3--:R-:W-:Y:S01]  /*23ff0*/  UIADD3 UR24, UR6, 0x9a400, URZ ;  /* 0x0009a40006187890 */ /* 0x008fe2000fffe03f */
[----:B------:R1:W-:Y:S01]  /*24000*/  UTMAREDG.4D.ADD [UR40], [UR4] ;  /* 0x00000028040073b6 */ /* 0x0003e20008018000 */
[----:B----4-:R-:W-:-:S02]  /*24010*/  UIADD3 UR32, UR6, 0xa2400, URZ ;  /* 0x000a240006207890 */ /* 0x010fc4000fffe03f */
[----:B--2---:R-:W-:Y:S01]  /*24020*/  UIADD3 UR16, UR6, 0x9e400, URZ ;  /* 0x0009e40006107890 */ /* 0x004fe2000fffe03f */
[----:B------:R-:W-:Y:S01]  /*24030*/  UTMAREDG.4D.ADD [UR56], [UR4] ;  /* 0x00000038040073b6 */ /* 0x000fe20008018000 */
[----:B------:R-:W-:Y:S02]  /*24040*/  R2UR UR12, R8 ;  /* 0x00000000080c72ca */ /* 0x000fe400000e0000 */
[----:B------:R-:W-:Y:S02]  /*24050*/  R2UR UR11, R9 ;  /* 0x00000000090b72ca */ /* 0x000fe400000e0000 */
[----:B------:R-:W-:Y:S01]  /*24060*/  R2UR UR9, R10 ;  /* 0x000000000a0972ca */ /* 0x000fe200000e0000 */
[----:B------:R-:W-:Y:S01]  /*24070*/  UIADD3 UR8, UR6, 0x92400, URZ ;  /* 0x0009240006087890 */ /* 0x000fe2000fffe03f */
[----:B------:R-:W-:Y:S01]  /*24080*/  UMOV UR10, UR46 ;  /* 0x0000002e000a7c82 */ /* 0x000fe20008000000 */
[----:B-1----:R-:W-:Y:S01]  /*24090*/  UIADD3 UR40, UR6, 0x86800, URZ ;  /* 0x0008680006287890 */ /* 0x002fe2000fffe03f */
[----:B------:R-:W-:Y:S01]  /*240a0*/  UMOV UR49, 0x120 ;  /* 0x0000012000317882 */ /* 0x000fe20000000000 */
[----:B------:R-:W-:-:S08]  /*240b0*/  UMOV UR25, 0x120 ;  /* 0x0000012000197882 */ /* 0x000fd00000000000 */
[----:B------:R1:W-:Y:S01]  /*240c0*/  UTMAREDG.4D.ADD [UR8], [UR4] ;  /* 0x00000008040073b6 */ /* 0x0003e20008018000 */
[----:B------:R-:W-:Y:S01]  /*240d0*/  UMOV UR17, 0x120 ;  /* 0x0000012000117882 */ /* 0x000fe20000000000 */
[----:B------:R-:W-:Y:S01]  /*240e0*/  UMOV UR18, UR30 ;  /* 0x0000001e00127c82 */ /* 0x000fe20008000000 */
[----:B------:R-:W-:Y:S01]  /*240f0*/  UMOV UR33, 0x120 ;  /* 0x0000012000217882 */ /* 0x000fe20000000000 */
[----:B------:R-:W-:Y:S01]  /*24100*/  UMOV UR34, UR37 ;  /* 0x0000002500227c82 */ /* 0x000fe20008000000 */
[----:B------:R-:W-:Y:S01]  /*24110*/  UMOV UR35, UR31 ;  /* 0x0000001f00237c82 */ /* 0x000fe20008000000 */
[----:B------:R-:W-:Y:S01]  /*24120*/  UMOV UR36, UR29 ;  /* 0x0000001d00247c82 */ /* 0x000fe20008000000 */
[----:B------:R-:W-:Y:S01]  /*24130*/  UTMAREDG.4D.ADD [UR48], [UR4] ;  /* 0x00000030040073b6 */ /* 0x000fe20008018000 */
[----:B------:R-:W-:Y:S01]  /*24140*/  UMOV UR41, 0x140 ;  /* 0x0000014000297882 */ /* 0x000fe20000000000 */
[----:B------:R-:W-:Y:S01]  /*24150*/  UMOV UR42, UR54 ;  /* 0x00000036002a7c82 */ /* 0x000fe20008000000 */
[----:B------:R2:W-:Y:S01]  /*24160*/  UTMAREDG.4D.ADD [UR24], [UR4] ;  /* 0x00000018040073b6 */ /* 0x0005e20008018000 */
[----:B-1----:R-:W-:Y:S01]  /*24170*/  UIADD3 UR8, UR6, 0x8a800, URZ ;  /* 0x0008a80006087890 */ /* 0x002fe2000fffe03f */
[----:B------:R-:W-:Y:S01]  /*24180*/  UMOV UR9, 0x140 ;  /* 0x0000014000097882 */ /* 0x000fe20000000000 */
[----:B------:R-:W-:Y:S01]  /*24190*/  UMOV UR11, UR31 ;  /* 0x0000001f000b7c82 */ /* 0x000fe20008000000 */
[----:B------:R1:W-:Y:S01]  /*241a0*/  UTMAREDG.4D.ADD [UR16], [UR4] ;  /* 0x00000010040073b6 */ /* 0x0003e20008018000 */
[----:B------:R-:W-:Y:S01]  /*241b0*/  UMOV UR12, UR29 ;  /* 0x0000001d000c7c82 */ /* 0x000fe20008000000 */
[----:B------:R-:W-:Y:S01]  /*241c0*/  UMOV UR10, UR53 ;  /* 0x00000035000a7c82 */ /* 0x000fe20008000000 */
[----:B------:R3:W-:Y:S01]  /*241d0*/  UTMAREDG.4D.ADD [UR32], [UR4] ;  /* 0x00000020040073b6 */ /* 0x0007e20008018000 */
[----:B--2---:R-:W-:Y:S01]  /*241e0*/  UIADD3 UR24, UR6, 0x8e800, URZ ;  /* 0x0008e80006187890 */ /* 0x004fe2000fffe03f */
[----:B------:R-:W-:Y:S01]  /*241f0*/  UTMAREDG.4D.ADD [UR40], [UR4] ;  /* 0x00000028040073b6 */ /* 0x000fe20008018000 */
[----:B-1----:R-:W-:Y:S01]  /*24200*/  UIADD3 UR16, UR6, 0x92800, URZ ;  /* 0x0009280006107890 */ /* 0x002fe2000fffe03f */
[----:B------:R1:W-:Y:S01]  /*24210*/  UTMAREDG.4D.ADD [UR8], [UR4] ;  /* 0x00000008040073b6 */ /* 0x0003e20008018000 */
[----:B---3--:R-:W-:Y:S01]  /*24220*/  UIADD3 UR32, UR6, 0x96800, URZ ;  /* 0x0009680006207890 */ /* 0x008fe2000fffe03f */
[----:B------:R-:W-:Y:S01]  /*24230*/  UMOV UR25, 0x140 ;  /* 0x0000014000197882 */ /* 0x000fe20000000000 */
[----:B------:R-:W-:Y:S01]  /*24240*/  UMOV UR26, UR47 ;  /* 0x0000002f001a7c82 */ /* 0x000fe20008000000 */
[----:B------:R-:W-:Y:S01]  /*24250*/  UMOV UR17, 0x140 ;  /* 0x0000014000117882 */ /* 0x000fe20000000000 */
[----:B------:R-:W-:Y:S01]  /*24260*/  UMOV UR18, UR46 ;  /* 0x0000002e00127c82 */ /* 0x000fe20008000000 */
[----:B------:R-:W-:Y:S01]  /*24270*/  UMOV UR33, 0x140 ;  /* 0x0000014000217882 */ /* 0x000fe20000000000 */
[----:B------:R2:W-:Y:S01]  /*24280*/  UTMAREDG.4D.ADD [UR24], [UR4] ;  /* 0x00000018040073b6 */ /* 0x0005e20008018000 */
[----:B------:R-:W-:Y:S01]  /*24290*/  UMOV UR34, UR39 ;  /* 0x0000002700227c82 */ /* 0x000fe20008000000 */
[----:B------:R3:W-:Y:S01]  /*242a0*/  UTMAREDG.4D.ADD [UR16], [UR4] ;  /* 0x00000010040073b6 */ /* 0x0007e20008018000 */
[----:B-1----:R-:W-:Y:S01]  /*242b0*/  UIADD3 UR8, UR6, 0x9a800, URZ ;  /* 0x0009a80006087890 */ /* 0x002fe2000fffe03f */
[----:B------:R-:W-:Y:S01]  /*242c0*/  UMOV UR10, UR38 ;  /* 0x00000026000a7c82 */ /* 0x000fe20008000000 */
[----:B------:R-:W-:Y:S01]  /*242d0*/  UTMAREDG.4D.ADD [UR32], [UR4] ;  /* 0x00000020040073b6 */ /* 0x000fe20008018000 */
[----:B--2---:R-:W-:-:S06]  /*242e0*/  UIADD3 UR24, UR6, 0x9e800, URZ ;  /* 0x0009e80006187890 */ /* 0x004fcc000fffe03f */
[----:B------:R1:W-:Y:S01]  /*242f0*/  UTMAREDG.4D.ADD [UR8], [UR4] ;  /* 0x00000008040073b6 */ /* 0x0003e20008018000 */
[----:B---3--:R-:W-:Y:S01]  /*24300*/  UIADD3 UR16, UR6, 0xa2800, URZ ;  /* 0x000a280006107890 */ /* 0x008fe2000fffe03f */
[----:B------:R-:W-:Y:S01]  /*24310*/  UMOV UR26, UR30 ;  /* 0x0000001e001a7c82 */ /* 0x000fe20008000000 */
[----:B------:R-:W-:Y:S01]  /*24320*/  UMOV UR18, UR37 ;  /* 0x0000002500127c82 */ /* 0x000fe20008000000 */
[----:B------:R-:W-:Y:S06]  /*24330*/  UTMAREDG.4D.ADD [UR24], [UR4] ;  /* 0x00000018040073b6 */ /* 0x000fec0008018000 */
[----:B------:R2:W-:Y:S01]  /*24340*/  UTMAREDG.4D.ADD [UR16], [UR4] ;  /* 0x00000010040073b6 */ /* 0x0005e20008018000 */
[----:B-1----:R-:W-:Y:S01]  /*24350*/  UIADD3 UR8, UR6, 0x86c00, URZ ;  /* 0x00086c0006087890 */ /* 0x002fe2000fffe03f */
[----:B------:R-:W-:Y:S01]  /*24360*/  UMOV UR9, 0x160 ;  /* 0x0000016000097882 */ /* 0x000fe20000000000 */
[----:B------:R-:W-:-:S07]  /*24370*/  UMOV UR10, UR54 ;  /* 0x00000036000a7c82 */ /* 0x000fce0008000000 */
[----:B------:R1:W-:Y:S01]  /*24380*/  UTMAREDG.4D.ADD [UR8], [UR4] ;  /* 0x00000008040073b6 */ /* 0x0003e20008018000 */
[----:B--2---:R-:W-:Y:S01]  /*24390*/  UIADD3 UR16, UR6, 0x8ac00, URZ ;  /* 0x0008ac0006107890 */ /* 0x004fe2000fffe03f */
[----:B------:R-:W-:Y:S01]  /*243a0*/  UMOV UR17, 0x160 ;  /* 0x0000016000117882 */ /* 0x000fe20000000000 */
[----:B------:R-:W-:-:S07]  /*243b0*/  UMOV UR18, UR53 ;  /* 0x0000003500127c82 */ /* 0x000fce0008000000 */
[----:B------:R2:W-:Y:S01]  /*243c0*/  UTMAREDG.4D.ADD [UR16], [UR4] ;  /* 0x00000010040073b6 */ /* 0x0005e20008018000 */
[----:B-1----:R-:W-:Y:S01]  /*243d0*/  UIADD3 UR8, UR6, 0x8ec00, URZ ;  /* 0x0008ec0006087890 */ /* 0x002fe2000fffe03f */
[----:B------:R-:W-:-:S08]  /*243e0*/  UMOV UR10, UR47 ;  /* 0x0000002f000a7c82 */ /* 0x000fd00008000000 */
[----:B------:R1:W-:Y:S01]  /*243f0*/  UTMAREDG.4D.ADD [UR8], [UR4] ;  /* 0x00000008040073b6 */ /* 0x0003e20008018000 */
[----:B--2---:R-:W-:Y:S01]  /*24400*/  UIADD3 UR16, UR6, 0x92c00, URZ ;  /* 0x00092c0006107890 */ /* 0x004fe2000fffe03f */
[----:B------:R-:W-:Y:S01]  /*24410*/  UMOV UR18, UR46 ;  /* 0x0000002e00127c82 */ /* 0x000fe20008000000 */
[----:B------:R-:W-:Y:S01]  /*24420*/  UIADD3 UR24, UR6, 0x9ac00, URZ ;  /* 0x0009ac0006187890 */ /* 0x000fe2000fffe03f */
[----:B------:R-:W-:Y:S01]  /*24430*/  MOV R5, UR15 ;  /* 0x0000000f00057c02 */ /* 0x000fe20008000f00 */
[----:B------:R-:W-:Y:S01]  /*24440*/  UIADD3 UR48, UR6, 0xa2c00, URZ ;  /* 0x000a2c0006307890 */ /* 0x000fe2000fffe03f */
[----:B------:R-:W-:-:S04]  /*24450*/  MOV R6, UR14 ;  /* 0x0000000e00067c02 */ /* 0x000fc80008000f00 */
[----:B------:R2:W-:Y:S01]  /*24460*/  UTMAREDG.4D.ADD [UR16], [UR4] ;  /* 0x00000010040073b6 */ /* 0x0005e20008018000 */
[----:B-1----:R-:W-:Y:S01]  /*24470*/  UIADD3 UR8, UR6, 0x96c00, URZ ;  /* 0x00096c0006087890 */ /* 0x002fe2000fffe03f */
[----:B------:R-:W-:Y:S01]  /*24480*/  UMOV UR10, UR39 ;  /* 0x00000027000a7c82 */ /* 0x000fe20008000000 */
[----:B------:R-:W-:Y:S01]  /*24490*/  R2UR UR15, R5 ;  /* 0x00000000050f72ca */ /* 0x000fe200000e0000 */
[----:B------:R-:W-:-:S06]  /*244a0*/  UMOV UR25, 0x160 ;  /* 0x0000016000197882 */ /* 0x000fcc0000000000 */
[----:B------:R1:W-:Y:S01]  /*244b0*/  UTMAREDG.4D.ADD [UR8], [UR4] ;  /* 0x00000008040073b6 */ /* 0x0003e20008018000 */
[----:B------:R-:W-:Y:S01]  /*244c0*/  R2UR UR14, R6 ;  /* 0x00000000060e72ca */ /* 0x000fe200000e0000 */
[----:B--2---:R-:W-:Y:S01]  /*244d0*/  UIADD3 UR16, UR6, 0x9ec00, URZ ;  /* 0x0009ec0006107890 */ /* 0x004fe2000fffe03f */
[----:B------:R-:W-:Y:S01]  /*244e0*/  UMOV UR26, UR38 ;  /* 0x00000026001a7c82 */ /* 0x000fe20008000000 */
[----:B------:R-:W-:Y:S01]  /*244f0*/  UMOV UR18, UR30 ;  /* 0x0000001e00127c82 */ /* 0x000fe20008000000 */
[----:B------:R-:W-:Y:S01]  /*24500*/  UMOV UR49, 0x160 ;  /* 0x0000016000317882 */ /* 0x000fe20000000000 */
[----:B------:R-:W-:Y:S01]  /*24510*/  UMOV UR50, UR37 ;  /* 0x0000002500327c82 */ /* 0x000fe20008000000 */
[----:B------:R2:W-:Y:S01]  /*24520*/  UTMAREDG.4D.ADD [UR24], [UR4] ;  /* 0x00000018040073b6 */ /* 0x0005e20008018000 */
[----:B-1----:R-:W-:-:S03]  /*24530*/  UIADD3 UR8, UR6, 0x87000, URZ ;  /* 0x0008700006087890 */ /* 0x002fc6000fffe03f */
[----:B------:R1:W-:Y:S01]  /*24540*/  UTMAREDG.4D.ADD [UR16], [UR4] ;  /* 0x00000010040073b6 */ /* 0x0003e20008018000 */
[----:B------:R-:W-:Y:S01]  /*24550*/  UMOV UR9, 0x180 ;  /* 0x0000018000097882 */ /* 0x000fe20000000000 */
[----:B------:R-:W-:Y:S01]  /*24560*/  UMOV UR10, UR54 ;  /* 0x00000036000a7c82 */ /* 0x000fe20008000000 */
[----:B------:R-:W-:Y:S01]  /*24570*/  UIADD3 UR40, UR6, 0x8b000, URZ ;  /* 0x0008b00006287890 */ /* 0x000fe2000fffe03f */
[----:B------:R-:W-:Y:S01]  /*24580*/  UTMAREDG.4D.ADD [UR48], [UR4] ;  /* 0x00000030040073b6 */ /* 0x000fe20008018000 */
[----:B------:R-:W-:Y:S01]  /*24590*/  MOV R7, UR13 ;  /* 0x0000000d00077c02 */ /* 0x000fe20008000f00 */
[----:B------:R3:W-:Y:S01]  /*245a0*/  UTMAREDG.4D.ADD [UR8], [UR4] ;  /* 0x00000008040073b6 */ /* 0x0007e20008018000 */
[----:B------:R-:W-:Y:S01]  /*245b0*/  MOV R5, UR15 ;  /* 0x0000000f00057c02 */ /* 0x000fe20008000f00 */
[----:B------:R-:W-:Y:S01]  /*245c0*/  UMOV UR41, 0x180 ;  /* 0x0000018000297882 */ /* 0x000fe20000000000 */
[----:B------:R-:W-:Y:S01]  /*245d0*/  UMOV UR42, UR53 ;  /* 0x00000035002a7c82 */ /* 0x000fe20008000000 */
[----:B------:R-:W-:Y:S01]  /*245e0*/  MOV R6, UR14 ;  /* 0x0000000e00067c02 */ /* 0x000fe20008000f00 */
[----:B------:R-:W-:Y:S01]  /*245f0*/  UIADD3 UR32, UR6, 0x93000, URZ ;  /* 0x0009300006207890 */ /* 0x000fe2000fffe03f */
[----:B------:R-:W-:Y:S01]  /*24600*/  R2UR UR13, R7 ;  /* 0x00000000070d72ca */ /* 0x000fe200000e0000 */
[----:B--2---:R-:W-:Y:S01]  /*24610*/  UIADD3 UR24, UR6, 0x97000, URZ ;  /* 0x0009700006187890 */ /* 0x004fe2000fffe03f */
[----:B------:R-:W-:Y:S01]  /*24620*/  UTMAREDG.4D.ADD [UR40], [UR4] ;  /* 0x00000028040073b6 */ /* 0x000fe20008018000 */
[----:B-1----:R-:W-:Y:S01]  /*24630*/  UIADD3 UR16, UR6, 0x9b000, URZ ;  /* 0x0009b00006107890 */ /* 0x002fe2000fffe03f */
[----:B------:R-:W-:Y:S01]  /*24640*/  R2UR UR15, R5 ;  /* 0x00000000050f72ca */ /* 0x000fe200000e0000 */
[----:B---3--:R-:W-:Y:S01]  /*24650*/  UIADD3 UR8, UR6, 0x8f000, URZ ;  /* 0x0008f00006087890 */ /* 0x008fe2000fffe03f */
[----:B------:R-:W-:Y:S01]  /*24660*/  UMOV UR9, 0x1a0 ;  /* 0x000001a000097882 */ /* 0x000fe20000000000 */
[----:B------:R-:W-:Y:S01]  /*24670*/  UMOV UR10, UR47 ;  /* 0x0000002f000a7c82 */ /* 0x000fe20008000000 */
[----:B------:R-:W-:Y:S01]  /*24680*/  MOV R16, UR9 ;  /* 0x0000000900107c02 */ /* 0x000fe20008000f00 */
[----:B------:R-:W-:Y:S01]  /*24690*/  UMOV UR9, 0x180 ;  /* 0x0000018000097882 */ /* 0x000fe20000000000 */
[----:B------:R-:W-:-:S04]  /*246a0*/  R2UR UR14, R6 ;  /* 0x00000000060e72ca */ /* 0x000fc800000e0000 */
[----:B------:R1:W-:Y:S01]  /*246b0*/  UTMAREDG.4D.ADD [UR8], [UR4] ;  /* 0x00000008040073b6 */ /* 0x0003e20008018000 */
[----:B------:R-:W-:Y:S01]  /*246c0*/  UMOV UR33, 0x180 ;  /* 0x0000018000217882 */ /* 0x000fe20000000000 */
[----:B------:R-:W-:Y:S01]  /*246d0*/  UMOV UR34, UR46 ;  /* 0x0000002e00227c82 */ /* 0x000fe20008000000 */
[----:B------:R-:W-:Y:S01]  /*246e0*/  UMOV UR25, 0x180 ;  /* 0x0000018000197882 */ /* 0x000fe20000000000 */
[----:B------:R-:W-:Y:S01]  /*246f0*/  MOV R10, UR47 ;  /* 0x0000002f000a7c02 */ /* 0x000fe20008000f00 */
[----:B------:R-:W-:Y:S01]  /*24700*/  UMOV UR26, UR39 ;  /* 0x00000027001a7c82 */ /* 0x000fe20008000000 */
[----:B------:R-:W-:Y:S01]  /*24710*/  UMOV UR17, 0x180 ;  /* 0x0000018000117882 */ /* 0x000fe20000000000 */
[----:B------:R-:W-:Y:S01]  /*24720*/  MOV R14, UR12 ;  /* 0x0000000c000e7c02 */ /* 0x000fe20008000f00 */
[----:B------:R2:W-:Y:S01]  /*24730*/  UTMAREDG.4D.ADD [UR32], [UR4] ;  /* 0x00000020040073b6 */ /* 0x0005e20008018000 */
[----:B------:R-:W-:Y:S01]  /*24740*/  MOV R15, UR11 ;  /* 0x0000000b000f7c02 */ /* 0x000fe20008000f00 */
[----:B------:R-:W-:Y:S01]  /*24750*/  UMOV UR18, UR38 ;  /* 0x0000002600127c82 */ /* 0x000fe20008000000 */
[----:B------:R-:W-:Y:S01]  /*24760*/  R2UR UR47, R10 ;  /* 0x000000000a2f72ca */ /* 0x000fe200000e0000 */
[----:B------:R-:W-:Y:S01]  /*24770*/  UTMAREDG.4D.ADD [UR24], [UR4] ;  /* 0x00000018040073b6 */ /* 0x000fe20008018000 */
[----:B-1----:R-:W-:Y:S01]  /*24780*/  UIADD3 UR8, UR6, 0x9f000, URZ ;  /* 0x0009f00006087890 */ /* 0x002fe2000fffe03f */
[----:B------:R-:W-:Y:S01]  /*24790*/  UMOV UR10, UR30 ;  /* 0x0000001e000a7c82 */ /* 0x000fe20008000000 */
[----:B------:R-:W-:Y:S01]  /*247a0*/  UTMAREDG.4D.ADD [UR16], [UR4] ;  /* 0x00000010040073b6 */ /* 0x000fe20008018000 */
[----:B------:R-:W-:Y:S01]  /*247b0*/  MOV R7, UR13 ;  /* 0x0000000d00077c02 */ /* 0x000fe20008000f00 */
[----:B------:R-:W-:Y:S01]  /*247c0*/  UIADD3 UR56, UR6, 0xa3000, URZ ;  /* 0x000a300006387890 */ /* 0x000fe2000fffe03f */
[----:B------:R-:W-:Y:S01]  /*247d0*/  MOV R11, UR15 ;  /* 0x0000000f000b7c02 */ /* 0x000fe20008000f00 */
[----:B------:R-:W-:-:S03]  /*247e0*/  UIADD3 UR40, UR6, 0x87400, URZ ;  /* 0x0008740006287890 */ /* 0x000fc6000fffe03f */
[----:B------:R1:W-:Y:S01]  /*247f0*/  UTMAREDG.4D.ADD [UR8], [UR4] ;  /* 0x00000008040073b6 */ /* 0x0003e20008018000 */
[----:B------:R-:W-:Y:S01]  /*24800*/  MOV R12, UR14 ;  /* 0x0000000e000c7c02 */ /* 0x000fe20008000f00 */
[----:B--2---:R-:W-:Y:S01]  /*24810*/  UIADD3 UR32, UR6, 0x8f400, URZ ;  /* 0x0008f40006207890 */ /* 0x004fe2000fffe03f */
[----:B------:R-:W-:Y:S01]  /*24820*/  R2UR UR13, R7 ;  /* 0x00000000070d72ca */ /* 0x000fe200000e0000 */
[----:B------:R-:W-:Y:S01]  /*24830*/  UMOV UR41, 0x1a0 ;  /* 0x000001a000297882 */ /* 0x000fe20000000000 */
[----:B------:R-:W-:Y:S02]  /*24840*/  MOV R9, UR46 ;  /* 0x0000002e00097c02 */ /* 0x000fe40008000f00 */
[----:B------:R-:W-:Y:S01]  /*24850*/  R2UR UR15, R11 ;  /* 0x000000000b0f72ca */ /* 0x000fe200000e0000 */
[----:B------:R-:W-:Y:S01]  /*24860*/  UMOV UR57, 0x180 ;  /* 0x0000018000397882 */ /* 0x000fe20000000000 */
[----:B------:R-:W-:Y:S01]  /*24870*/  R2UR UR14, R12 ;  /* 0x000000000c0e72ca */ /* 0x000fe200000e0000 */
[----:B------:R-:W-:Y:S01]  /*24880*/  UMOV UR58, UR37 ;  /* 0x00000025003a7c82 */ /* 0x000fe20008000000 */
[----:B------:R-:W-:Y:S01]  /*24890*/  MOV R11, UR39 ;  /* 0x00000027000b7c02 */ /* 0x000fe20008000f00 */
[----:B------:R-:W-:Y:S01]  /*248a0*/  UMOV UR33, 0x1a0 ;  /* 0x000001a000217882 */ /* 0x000fe20000000000 */
[----:B-1----:R-:W-:Y:S01]  /*248b0*/  R2UR UR12, R14 ;  /* 0x000000000e0c72ca */ /* 0x002fe200000e0000 */
[----:B------:R-:W-:Y:S01]  /*248c0*/  UIADD3 UR8, UR6, 0x8b400, URZ ;  /* 0x0008b40006087890 */ /* 0x000fe2000fffe03f */
[----:B------:R-:W-:Y:S01]  /*248d0*/  R2UR UR11, R15 ;  /* 0x000000000f0b72ca */ /* 0x000fe200000e0000 */
[----:B------:R-:W-:Y:S01]  /*248e0*/  UMOV UR42, UR54 ;  /* 0x00000036002a7c82 */ /* 0x000fe20008000000 */
[----:B------:R-:W-:Y:S01]  /*248f0*/  R2UR UR9, R16 ;  /* 0x00000000100972ca */ /* 0x000fe200000e0000 */
[----:B------:R-:W-:Y:S01]  /*24900*/  UTMAREDG.4D.ADD [UR56], [UR4] ;  /* 0x00000038040073b6 */ /* 0x000fe20008018000 */
[----:B------:R-:W-:Y:S01]  /*24910*/  MOV R12, UR38 ;  /* 0x00000026000c7c02 */ /* 0x000fe20008000f00 */
[----:B------:R-:W-:Y:S01]  /*24920*/  UMOV UR10, UR53 ;  /* 0x00000035000a7c82 */ /* 0x000fe20008000000 */
[----:B------:R-:W-:-:S02]  /*24930*/  MOV R7, UR44 ;  /* 0x0000002c00077c02 */ /* 0x000fc40008000f00 */
[----:B------:R-:W-:Y:S02]  /*24940*/  MOV R6, UR43 ;  /* 0x0000002b00067c02 */ /* 0x000fe40008000f00 */
[----:B------:R-:W-:Y:S01]  /*24950*/  MOV R5, UR41 ;  /* 0x0000002900057c02 */ /* 0x000fe20008000f00 */
[----:B------:R1:W-:Y:S01]  /*24960*/  UTMAREDG.4D.ADD [UR40], [UR4] ;  /* 0x00000028040073b6 */ /* 0x0003e20008018000 */
[----:B------:R-:W-:Y:S01]  /*24970*/  MOV R14, UR36 ;  /* 0x00000024000e7c02 */ /* 0x000fe20008000f00 */
[----:B------:R-:W-:Y:S01]  /*24980*/  UMOV UR34, UR47 ;  /* 0x0000002f00227c82 */ /* 0x000fe20008000000 */
[----:B------:R-:W-:Y:S02]  /*24990*/  MOV R15, UR35 ;  /* 0x00000023000f7c02 */ /* 0x000fe40008000f00 */
[----:B------:R-:W-:Y:S02]  /*249a0*/  MOV R16, UR33 ;  /* 0x0000002100107c02 */ /* 0x000fe40008000f00 */
[----:B------:R-:W-:Y:S01]  /*249b0*/  R2UR UR46, R9 ;  /* 0x00000000092e72ca */ /* 0x000fe200000e0000 */
[----:B------:R-:W-:Y:S01]  /*249c0*/  UTMAREDG.4D.ADD [UR8], [UR4] ;  /* 0x00000008040073b6 */ /* 0x000fe20008018000 */
[----:B------:R-:W-:-:S02]  /*249d0*/  R2UR UR39, R11 ;  /* 0x000000000b2772ca */ /* 0x000fc400000e0000 */
[----:B------:R-:W-:Y:S01]  /*249e0*/  R2UR UR38, R12 ;  /* 0x000000000c2672ca */ /* 0x000fe200000e0000 */
[----:B------:R-:W-:Y:S01]  /*249f0*/  UIADD3 UR48, UR6, 0x93400, URZ ;  /* 0x0009340006307890 */ /* 0x000fe2000fffe03f */
[----:B------:R2:W-:Y:S01]  /*24a00*/  UTMAREDG.4D.ADD [UR32], [UR4] ;  /* 0x00000020040073b6 */ /* 0x0005e20008018000 */
[----:B-1----:R-:W-:Y:S02]  /*24a10*/  R2UR UR44, R7 ;  /* 0x00000000072c72ca */ /* 0x002fe400000e0000 */
[----:B------:R-:W-:Y:S02]  /*24a20*/  R2UR UR43, R6 ;  /* 0x00000000062b72ca */ /* 0x000fe400000e0000 */
[----:B------:R-:W-:Y:S01]  /*24a30*/  R2UR UR41, R5 ;  /* 0x00000000052972ca */ /* 0x000fe200000e0000 */
[----:B------:R-:W-:Y:S01]  /*24a40*/  UIADD3 UR40, UR6, 0x97400, URZ ;  /* 0x0009740006287890 */ /* 0x000fe2000fffe03f */
[----:B------:R-:W-:Y:S01]  /*24a50*/  MOV R13, UR13 ;  /* 0x0000000d000d7c02 */ /* 0x000fe20008000f00 */
[----:B------:R-:W-:-:S02]  /*24a60*/  UIADD3 UR24, UR6, 0x9f400, URZ ;  /* 0x0009f40006187890 */ /* 0x000fc4000fffe03f */
[----:B------:R-:W-:Y:S01]  /*24a70*/  UIADD3 UR16, UR6, 0xa3400, URZ ;  /* 0x000a340006107890 */ /* 0x000fe2000fffe03f */
[----:B--2---:R-:W-:Y:S02]  /*24a80*/  R2UR UR36, R14 ;  /* 0x000000000e2472ca */ /* 0x004fe400000e0000 */
[----:B------:R-:W-:Y:S02]  /*24a90*/  R2UR UR35, R15 ;  /* 0x000000000f2372ca */ /* 0x000fe400000e0000 */
[----:B------:R-:W-:Y:S01]  /*24aa0*/  R2UR UR33, R16 ;  /* 0x00000000102172ca */ /* 0x000fe200000e0000 */
[----:B------:R-:W-:Y:S01]  /*24ab0*/  UIADD3 UR32, UR6, 0x9b400, URZ ;  /* 0x0009b40006207890 */ /* 0x000fe2000fffe03f */
[----:B------:R-:W-:Y:S01]  /*24ac0*/  R2UR UR13, R13 ;  /* 0x000000000d0d72ca */ /* 0x000fe200000e0000 */
[----:B------:R-:W-:Y:S01]  /*24ad0*/  UIADD3 UR56, UR6, 0x87800, URZ ;  /* 0x0008780006387890 */ /* 0x000fe2000fffe03f */
[----:B------:R-:W-:Y:S01]  /*24ae0*/  MOV R13, UR37 ;  /* 0x00000025000d7c02 */ /* 0x000fe20008000f00 */
[----:B------:R-:W-:Y:S01]  /*24af0*/  UIADD3 UR8, UR6, 0x8b800, URZ ;  /* 0x0008b80006087890 */ /* 0x000fe2000fffe03f */
[----:B------:R-:W-:Y:S01]  /*24b00*/  UMOV UR49, 0x1a0 ;  /* 0x000001a000317882 */ /* 0x000fe20000000000 */
[----:B------:R-:W-:Y:S01]  /*24b10*/  UMOV UR50, UR46 ;  /* 0x0000002e00327c82 */ /* 0x000fe20008000000 */
[----:B------:R-:W-:Y:S01]  /*24b20*/  UMOV UR42, UR39 ;  /* 0x00000027002a7c82 */ /* 0x000fe20008000000 */
[----:B------:R-:W-:Y:S01]  /*24b30*/  UMOV UR18, UR37 ;  /* 0x0000002500127c82 */ /* 0x000fe20008000000 */
[----:B------:R1:W-:Y:S01]  /*24b40*/  UTMAREDG.4D.ADD [UR48], [UR4] ;  /* 0x00000030040073b6 */ /* 0x0003e20008018000 */
[----:B------:R-:W-:Y:S01]  /*24b50*/  UMOV UR34, UR38 ;  /* 0x0000002600227c82 */ /* 0x000fe20008000000 */
[----:B------:R-:W-:Y:S01]  /*24b60*/  UMOV UR25, 0x1a0 ;  /* 0x000001a000197882 */ /* 0x000fe20000000000 */
[----:B------:R-:W-:Y:S01]  /*24b70*/  R2UR UR37, R13 ;  /* 0x000000000d2572ca */ /* 0x000fe200000e0000 */
[----:B------:R-:W-:Y:S01]  /*24b80*/  UMOV UR26, UR30 ;  /* 0x0000001e001a7c82 */ /* 0x000fe20008000000 */
[----:B------:R-:W-:Y:S01]  /*24b90*/  UMOV UR17, 0x1a0 ;  /* 0x000001a000117882 */ /* 0x000fe20000000000 */
[----:B------:R-:W-:Y:S01]  /*24ba0*/  UMOV UR57, 0x1c0 ;  /* 0x000001c000397882 */ /* 0x000fe20000000000 */
[----:B------:R2:W-:Y:S01]  /*24bb0*/  UTMAREDG.4D.ADD [UR40], [UR4] ;  /* 0x00000028040073b6 */ /* 0x0005e20008018000 */
[----:B------:R-:W-:Y:S01]  /*24bc0*/  UMOV UR58, UR54 ;  /* 0x00000036003a7c82 */ /* 0x000fe20008000000 */
[----:B------:R-:W-:Y:S01]  /*24bd0*/  UMOV UR9, 0x1c0 ;  /* 0x000001c000097882 */ /* 0x000fe20000000000 */
[----:B------:R-:W-:Y:S01]  /*24be0*/  UMOV UR11, UR31 ;  /* 0x0000001f000b7c82 */ /* 0x000fe20008000000 */
[----:B------:R-:W-:Y:S01]  /*24bf0*/  UMOV UR12, UR29 ;  /* 0x0000001d000c7c82 */ /* 0x000fe20008000000 */
[----:B------:R3:W-:Y:S01]  /*24c00*/  UTMAREDG.4D.ADD [UR32], [UR4] ;  /* 0x00000020040073b6 */ /* 0x0007e20008018000 */
[----:B-1----:R-:W-:Y:S01]  /*24c10*/  UIADD3 UR48, UR6, 0x8f800, URZ ;  /* 0x0008f80006307890 */ /* 0x002fe2000fffe03f */
[----:B------:R1:W-:Y:S01]  /*24c20*/  UTMAREDG.4D.ADD [UR24], [UR4] ;  /* 0x00000018040073b6 */ /* 0x0003e20008018000 */
[----:B--2---:R-:W-:Y:S01]  /*24c30*/  UIADD3 UR40, UR6, 0x97800, URZ ;  /* 0x0009780006287890 */ /* 0x004fe2000fffe03f */
[----:B------:R2:W-:Y:S01]  /*24c40*/  UTMAREDG.4D.ADD [UR16], [UR4] ;  /* 0x00000010040073b6 */ /* 0x0005e20008018000 */
[----:B---3--:R-:W-:Y:S01]  /*24c50*/  UIADD3 UR32, UR6, 0x93800, URZ ;  /* 0x0009380006207890 */ /* 0x008fe2000fffe03f */
[----:B------:R-:W-:Y:S01]  /*24c60*/  UTMAREDG.4D.ADD [UR56], [UR4] ;  /* 0x00000038040073b6 */ /* 0x000fe20008018000 */
[----:B-1----:R-:W-:Y:S01]  /*24c70*/  UIADD3 UR24, UR6, 0x9b800, URZ ;  /* 0x0009b80006187890 */ /* 0x002fe2000fffe03f */
[----:B------:R1:W-:Y:S01]  /*24c80*/  UTMAREDG.4D.ADD [UR8], [UR4] ;  /* 0x00000008040073b6 */ /* 0x0003e20008018000 */
[----:B------:R-:W-:Y:S01]  /*24c90*/  UMOV UR49, 0x1c0 ;  /* 0x000001c000317882 */ /* 0x000fe20000000000 */
[----:B--2---:R-:W-:Y:S01]  /*24ca0*/  UIADD3 UR16, UR6, 0x9f800, URZ ;  /* 0x0009f80006107890 */ /* 0x004fe2000fffe03f */
[----:B------:R-:W-:Y:S01]  /*24cb0*/  UMOV UR50, UR47 ;  /* 0x0000002f00327c82 */ /* 0x000fe20008000000 */
[----:B------:R-:W-:Y:S01]  /*24cc0*/  UMOV UR33, 0x1c0 ;  /* 0x000001c000217882 */ /* 0x000fe20000000000 */
[----:B------:R-:W-:Y:S01]  /*24cd0*/  UMOV UR35, UR31 ;  /* 0x0000001f00237c82 */ /* 0x000fe20008000000 */
[----:B------:R-:W-:Y:S01]  /*24ce0*/  UMOV UR36, UR29 ;  /* 0x0000001d00247c82 */ /* 0x000fe20008000000 */
[----:B------:R-:W-:Y:S01]  /*24cf0*/  UMOV UR34, UR46 ;  /* 0x0000002e00227c82 */ /* 0x000fe20008000000 */
[----:B------:R-:W-:Y:S01]  /*24d00*/  UMOV UR41, 0x1c0 ;  /* 0x000001c000297882 */ /* 0x000fe20000000000 */
[----:B------:R-:W-:Y:S01]  /*24d10*/  UMOV UR43, UR31 ;  /* 0x0000001f002b7c82 */ /* 0x000fe20008000000 */
[----:B------:R-:W-:Y:S01]  /*24d20*/  UMOV UR44, UR29 ;  /* 0x0000001d002c7c82 */ /* 0x000fe20008000000 */
[----:B------:R-:W-:Y:S01]  /*24d30*/  UTMAREDG.4D.ADD [UR48], [UR4] ;  /* 0x00000030040073b6 */ /* 0x000fe20008018000 */
[----:B------:R-:W-:Y:S01]  /*24d40*/  UMOV UR25, 0x1c0 ;  /* 0x000001c000197882 */ /* 0x000fe20000000000 */
[----:B-1----:R-:W-:Y:S01]  /*24d50*/  UIADD3 UR8, UR6, 0xa3800, URZ ;  /* 0x000a380006087890 */ /* 0x002fe2000fffe03f */
[----:B------:R1:W-:Y:S01]  /*24d60*/  UTMAREDG.4D.ADD [UR32], [UR4] ;  /* 0x00000020040073b6 */ /* 0x0003e20008018000 */
[----:B------:R-:W-:Y:S01]  /*24d70*/  UMOV UR26, UR38 ;  /* 0x00000026001a7c82 */ /* 0x000fe20008000000 */
[----:B------:R-:W-:Y:S01]  /*24d80*/  UMOV UR17, 0x1c0 ;  /* 0x000001c000117882 */ /* 0x000fe20000000000 */
[----:B------:R-:W-:Y:S01]  /*24d90*/  UMOV UR18, UR30 ;  /* 0x0000001e00127c82 */ /* 0x000fe20008000000 */
[----:B------:R-:W-:Y:S01]  /*24da0*/  UMOV UR10, UR37 ;  /* 0x00000025000a7c82 */ /* 0x000fe20008000000 */
[----:B------:R-:W-:Y:S01]  /*24db0*/  UTMAREDG.4D.ADD [UR40], [UR4] ;  /* 0x00000028040073b6 */ /* 0x000fe20008018000 */
[----:B------:R2:W-:Y:S01]  /*24dc0*/  UTMAREDG.4D.ADD [UR24], [UR4] ;  /* 0x00000018040073b6 */ /* 0x0005e20008018000 */
[----:B-1----:R-:W-:Y:S01]  /*24dd0*/  UIADD3 UR32, UR6, 0x87c00, URZ ;  /* 0x00087c0006207890 */ /* 0x002fe2000fffe03f */
[----:B------:R1:W-:Y:S01]  /*24de0*/  UTMAREDG.4D.ADD [UR16], [UR4] ;  /* 0x00000010040073b6 */ /* 0x0003e20008018000 */
[----:B------:R-:W-:Y:S01]  /*24df0*/  UMOV UR33, 0x1e0 ;  /* 0x000001e000217882 */ /* 0x000fe20000000000 */
[----:B------:R-:W-:Y:S01]  /*24e00*/  UMOV UR34, UR54 ;  /* 0x0000003600227c82 */ /* 0x000fe20008000000 */
[----:B------:R3:W-:Y:S01]  /*24e10*/  UTMAREDG.4D.ADD [UR8], [UR4] ;  /* 0x00000008040073b6 */ /* 0x0007e20008018000 */
[----:B--2---:R-:W-:Y:S01]  /*24e20*/  UIADD3 UR24, UR6, 0x8bc00, URZ ;  /* 0x0008bc0006187890 */ /* 0x004fe2000fffe03f */
[----:B------:R-:W-:Y:S01]  /*24e30*/  UMOV UR25, 0x1e0 ;  /* 0x000001e000197882 */ /* 0x000fe20000000000 */
[----:B------:R-:W-:-:S02]  /*24e40*/  UMOV UR26, UR53 ;  /* 0x00000035001a7c82 */ /* 0x000fc40008000000 */
[----:B------:R-:W-:Y:S01]  /*24e50*/  UTMAREDG.4D.ADD [UR32], [UR4] ;  /* 0x00000020040073b6 */ /* 0x000fe20008018000 */
[----:B-1----:R-:W-:Y:S01]  /*24e60*/  UIADD3 UR16, UR6, 0x8fc00, URZ ;  /* 0x0008fc0006107890 */ /* 0x002fe2000fffe03f */
[----:B------:R-:W-:Y:S01]  /*24e70*/  UMOV UR17, 0x1e0 ;  /* 0x000001e000117882 */ /* 0x000fe20000000000 */
[----:B------:R-:W-:Y:S02]  /*24e80*/  UMOV UR18, UR47 ;  /* 0x0000002f00127c82 */ /* 0x000fe40008000000 */
[----:B------:R1:W-:Y:S01]  /*24e90*/  UTMAREDG.4D.ADD [UR24], [UR4] ;  /* 0x00000018040073b6 */ /* 0x0003e20008018000 */
[----:B---3--:R-:W-:Y:S01]  /*24ea0*/  UIADD3 UR8, UR6, 0x93c00, URZ ;  /* 0x00093c0006087890 */ /* 0x008fe2000fffe03f */
[----:B------:R-:W-:Y:S01]  /*24eb0*/  UMOV UR9, 0x1e0 ;  /* 0x000001e000097882 */ /* 0x000fe20000000000 */
[----:B------:R-:W-:Y:S02]  /*24ec0*/  UMOV UR10, UR46 ;  /* 0x0000002e000a7c82 */ /* 0x000fe40008000000 */
[----:B------:R2:W-:Y:S05]  /*24ed0*/  UTMAREDG.4D.ADD [UR16], [UR4] ;  /* 0x00000010040073b6 */ /* 0x0005ea0008018000 */
[----:B------:R3:W-:Y:S01]  /*24ee0*/  UTMAREDG.4D.ADD [UR8], [UR4] ;  /* 0x00000008040073b6 */ /* 0x0007e20008018000 */
[----:B-1----:R-:W-:Y:S01]  /*24ef0*/  UIADD3 UR24, UR6, 0x97c00, URZ ;  /* 0x00097c0006187890 */ /* 0x002fe2000fffe03f */
[----:B------:R-:W-:Y:S01]  /*24f00*/  UMOV UR26, UR39 ;  /* 0x00000027001a7c82 */ /* 0x000fe20008000000 */
[----:B--2---:R-:W-:-:S07]  /*24f10*/  UIADD3 UR16, UR6, 0x9fc00, URZ ;  /* 0x0009fc0006107890 */ /* 0x004fce000fffe03f */
[----:B------:R-:W-:Y:S01]  /*24f20*/  UTMAREDG.4D.ADD [UR24], [UR4] ;  /* 0x00000018040073b6 */ /* 0x000fe20008018000 */
[----:B---3--:R-:W-:Y:S01]  /*24f30*/  UIADD3 UR8, UR6, 0x9bc00, URZ ;  /* 0x0009bc0006087890 */ /* 0x008fe2000fffe03f */
[----:B------:R-:W-:-:S08]  /*24f40*/  UMOV UR10, UR38 ;  /* 0x00000026000a7c82 */ /* 0x000fd00008000000 */
[----:B------:R1:W-:Y:S01]  /*24f50*/  UTMAREDG.4D.ADD [UR8], [UR4] ;  /* 0x00000008040073b6 */ /* 0x0003e20008018000 */
[----:B------:R-:W-:Y:S02]  /*24f60*/  UMOV UR18, UR30 ;  /* 0x0000001e00127c82 */ /* 0x000fe40008000000 */
[----:B------:R2:W-:Y:S01]  /*24f70*/  UTMAREDG.4D.ADD [UR16], [UR4] ;  /* 0x00000010040073b6 */ /* 0x0005e20008018000 */
[----:B-1----:R-:W-:Y:S01]  /*24f80*/  UIADD3 UR8, UR6, 0xa3c00, URZ ;  /* 0x000a3c0006087890 */ /* 0x002fe2000fffe03f */
[----:B------:R-:W-:-:S08]  /*24f90*/  UMOV UR10, UR37 ;  /* 0x00000025000a7c82 */ /* 0x000fd00008000000 */
[----:B------:R2:W-:Y:S01]  /*24fa0*/  UTMAREDG.4D.ADD [UR8], [UR4] ;  /* 0x00000008040073b6 */ /* 0x0005e20008018000 */
[----:B------:R-:W-:Y:S01]  /*24fb0*/  MOV R8, UR45 ;  /* 0x0000002d00087c02 */ /* 0x000fe20008000f00 */
[----:B------:R0:W-:Y:S03]  /*24fc0*/  UTMACMDFLUSH ;  /* 0x00000000000079b7 */ /* 0x0001e60000000000 */
[----:B--2---:R-:W-:-:S15]  /*24fd0*/  R2UR UR45, R8 ;  /* 0x00000000082d72ca */ /* 0x004fde00000e0000 */
.L_x_129:
[----:B------:R-:W-:Y:S05]  /*24fe0*/  BSYNC B0 ;  /* 0x0000000000007941 */ /* 0x000fea0003800000 */
.L_x_128:
[----:B-----5:R-:W-:Y:S01]  /*24ff0*/  R2UR UR4, R4 ;  /* 0x00000000040472ca */ /* 0x020fe200000e0000 */
[----:B------:R-:W-:Y:S01]  /*25000*/  VIADD R2, R2, 0xffffffff ;  /* 0xffffffff02027836 */ /* 0x000fe20000000000 */
[----:B------:R-:W-:Y:S01]  /*25010*/  R2UR UR5, R3 ;  /* 0x00000000030572ca */ /* 0x000fe200000e0000 */
[----:B------:R-:W-:Y:S01]  /*25020*/  UIADD3 UR13, UR13, 0x1, URZ ;  /* 0x000000010d0d7890 */ /* 0x000fe2000fffe03f */
[----:B-1----:R-:W-:Y:S02]  /*25030*/  PRMT R5, RZ, 0x7610, R5 ;  /* 0x00007610ff057816 */ /* 0x002fe40000000005 */
[----:B------:R-:W-:Y:S01]  /*25040*/  ISETP.GT.AND P1, PT, R2, 0x1, PT ;  /* 0x000000010200780c */ /* 0x000fe20003f24270 */
[----:B------:R-:W-:-:S04]  /*25050*/  UISETP.NE.AND UP0, UPT, UR13, 0x2, UPT ;  /* 0x000000020d00788c */ /* 0x000fc8000bf05270 */
[----:B------:R-:W-:Y:S02]  /*25060*/  USEL UR13, UR13, URZ, UP0 ;  /* 0x0000003f0d0d7287 */ /* 0x000fe40008000000 */
[----:B------:R-:W-:Y:S02]  /*25070*/  UIADD3 UR4, UR4, 0x40, URZ ;  /* 0x0000004004047890 */ /* 0x000fe4000fffe03f */
[----:B------:R-:W-:-:S04]  /*25080*/  UIADD3 UR5, UR5, 0x40, URZ ;  /* 0x0000004005057890 */ /* 0x000fc8000fffe03f */
[----:B------:R-:W-:Y:S01]  /*25090*/  IMAD.U32 R4, RZ, RZ, UR4 ;  /* 0x00000004ff047e24 */ /* 0x000fe2000f8e00ff */
[----:B------:R-:W-:Y:S01]  /*250a0*/  USEL UR4, URZ, 0x1, UP0 ;  /* 0x000000013f047887 */ /* 0x000fe20008000000 */
[----:B------:R-:W-:-:S05]  /*250b0*/  IMAD.U32 R3, RZ, RZ, UR5 ;  /* 0x00000005ff037e24 */ /* 0x000fca000f8e00ff */
[----:B------:R-:W-:Y:S01]  /*250c0*/  LOP3.LUT R0, R0, UR4, RZ, 0x3c, !PT ;  /* 0x0000000400007c12 */ /* 0x000fe2000f8e3cff */
[----:B------:R-:W-:Y:S06]  /*250d0*/  @P1 BRA `(.L_x_130) ;  /* 0xffffffcc00bc1947 */ /* 0x000fec000383ffff */
.L_x_121:
[----:B------:R-:W-:Y:S04]  /*250e0*/  BSSY B0, `(.L_x_131) ;  /* 0x0000003000007945 */ /* 0x000fe80003800000 */
[----:B------:R-:W-:Y:S05]  /*250f0*/  @!P0 BRA `(.L_x_132) ;  /* 0x0000000000048947 */ /* 0x000fea0003800000 */
[----:B------:R-:W-:-:S04]  /*25100*/  DEPBAR.LE SB0, 0x0 ;  /* 0x000080000000791a */ /* 0x000fc80000000000 */
.L_x_132:
[----:B------:R-:W-:Y:S05]  /*25110*/  BSYNC B0 ;  /* 0x0000000000007941 */ /* 0x000fea0003800000 */
.L_x_131:
[----:B------:R-:W-:-:S04]  /*25120*/  ULOP3.LUT UR45, UR45, 0x1, URZ, 0xfc, !UPT ;  /* 0x000000012d2d7892 */ /* 0x000fc8000f8efc3f */
[----:B------:R-:W-:-:S06]  /*25130*/  UISETP.NE.AND UP0, UPT, UR45, 0x3, UPT ;  /* 0x000000032d00788c */ /* 0x000fcc000bf05270 */
[----:B------:R-:W-:-:S13]  /*25140*/  PLOP3.LUT P0, PT, PT, PT, UP0, 0x80, 0x0 ;  /* 0x000000000000781c */ /* 0x000fda0003f0f008 */
[----:B------:R-:W-:Y:S05]  /*25150*/  @!P0 BRA `(.L_x_133) ;  /* 0x0000000000048947 */ /* 0x000fea0003800000 */
[----:B------:R-:W-:Y:S01]  /*25160*/  BPT.TRAP 0x1 ;  /* 0x000000040000795c */ /* 0x000fe20000300000 */
.L_x_133:
[----:B------:R-:W-:Y:S02]  /*25170*/  UMOV UR4, 0x400 ;  /* 0x0000040000047882 */ /* 0x000fe40000000000 */
[----:B------:R-:W-:-:S04]  /*25180*/  ULEA UR4, UR15, UR4, 0x18 ;  /* 0x000000040f047291 */ /* 0x000fc8000f8ec03f */
[----:B------:R-:W-:-:S04]  /*25190*/  ULEA UR14, UR14, UR4, 0x3 ;  /* 0x000000040e0e7291 */ /* 0x000fc8000f8e183f */
[----:B------:R-:W-:-:S04]  /*251a0*/  UIADD3 UR14, UR14, 0xc4490, URZ ;  /* 0x000c44900e0e7890 */ /* 0x000fc8000fffe03f */
[----:B------:R-:W-:-:S09]  /*251b0*/  UPRMT UR14, UR15, 0x654, UR14 ;  /* 0x000006540f0e7896 */ /* 0x000fd2000800000e */
[----:B------:R-:W-:Y:S01]  /*251c0*/  SYNCS.ARRIVE.TRANS64.RED.A1T0 RZ, [UR14], RZ ;  /* 0x000000ffffff79a7 */ /* 0x000fe2000810040e */
[----:B------:R-:W-:Y:S05]  /*251d0*/  EXIT ;  /* 0x000000000000794d */ /* 0x000fea0003800000 */
.L_x_120:
[----:B------:R-:W1:Y:S01]  /*251e0*/  S2UR UR11, SR_CTAID.X ;  /* 0x00000000000b79c3 */ /* 0x000e620000002500 */
[----:B------:R-:W-:Y:S01]  /*251f0*/  ELECT P3, URZ, PT ;  /* 0x00000000003f782f */ /* 0x000fe20003860000 */
[----:B------:R-:W-:Y:S01]  /*25200*/  BSSY B0, `(.L_x_134) ;  /* 0x000004a000007945 */ /* 0x000fe20003800000 */
[----:B------:R-:W-:Y:S02]  /*25210*/  IMAD.MOV.U32 R2, RZ, RZ, RZ ;  /* 0x000000ffff027224 */ /* 0x000fe400078e00ff */
[----:B------:R-:W-:-:S03]  /*25220*/  IMAD.MOV.U32 R4, RZ, RZ, RZ ;  /* 0x000000ffff047224 */ /* 0x000fc600078e00ff */
[----:B------:R-:W2:Y:S08]  /*25230*/  S2UR UR60, SR_CTAID.Y ;  /* 0x00000000003c79c3 */ /* 0x000eb00000002600 */
[----:B------:R-:W3:Y:S01]  /*25240*/  S2UR UR61, SR_CTAID.Z ;  /* 0x00000000003d79c3 */ /* 0x000ee20000002700 */
[----:B-1----:R-:W-:Y:S01]  /*25250*/  USHF.L.U32 UR11, UR11, 0x7, URZ ;  /* 0x000000070b0b7899 */ /* 0x002fe2000800063f */
[----:B------:R-:W-:Y:S11]  /*25260*/  @!P3 BRA `(.L_x_135) ;  /* 0x00000004000cb947 */ /* 0x000ff60003800000 */
[----:B------:R-:W1:Y:S01]  /*25270*/  S2R R4, SR_CgaCtaId ;  /* 0x0000000000047919 */ /* 0x000e620000008800 */
[----:B------:R-:W-:Y:S02]  /*25280*/  MOV R3, 0x400 ;  /* 0x0000040000037802 */ /* 0x000fe40000000f00 */
[----:B------:R-:W-:Y:S02]  /*25290*/  MOV R5, 0x1 ;  /* 0x0000000100057802 */ /* 0x000fe40000000f00 */
[----:B-1----:R-:W-:Y:S02]  /*252a0*/  LEA R4, R4, R3, 0x18 ;  /* 0x0000000304047211 */ /* 0x002fe400078ec0ff */
[----:B------:R-:W-:-:S04]  /*252b0*/  SHF.L.U32 R3, R5, 0x1f, RZ ;  /* 0x0000001f05037819 */ /* 0x000fc800000006ff */
[----:B------:R-:W1:Y:S02]  /*252c0*/  SYNCS.PHASECHK.TRANS64.TRYWAIT P0, [R4+URZ+0xc4460], R3 ;  /* 0x0c446003040075a7 */ /* 0x000e64000800017f */
[----:B-1----:R-:W-:Y:S05]  /*252d0*/  @!P0 BRA `(.L_x_136) ;  /* 0x0000003000c48947 */ /* 0x002fea0003800000 */
.L_x_192:
[----:B------:R-:W-:Y:S01]  /*252e0*/  ULOP3.LUT UR4, UR39, 0x2, URZ, 0xfc, !UPT ;  /* 0x0000000227047892 */ /* 0x000fe2000f8efc3f */
[----:B-1----:R-:W-:-:S03]  /*252f0*/  @P2 IMAD.MOV.U32 R3, RZ, RZ, 0x10000 ;  /* 0x00010000ff032424 */ /* 0x002fc600078e00ff */
[----:B------:R-:W-:Y:S01]  /*25300*/  UPRMT UR4, UR4, 0x9910, URZ ;  /* 0x0000991004047896 */ /* 0x000fe2000800003f */
[----:B------:R1:W-:Y:S03]  /*25310*/  @P2 SYNCS.ARRIVE.TRANS64 RZ, [R4+URZ+0xc4440], R3 ;  /* 0x0c44400304ff29a7 */ /* 0x0003e6000800003f */
[----:B------:R-:W-:-:S06]  /*25320*/  UISETP.NE.AND UP0, UPT, UR4, 0x2, UPT ;  /* 0x000000020400788c */ /* 0x000fcc000bf05270 */
[----:B------:R-:W-:-:S13]  /*25330*/  PLOP3.LUT P0, PT, PT, PT, UP0, 0x80, 0x0 ;  /* 0x000000000000781c */ /* 0x000fda0003f0f008 */
[----:B-1----:R-:W-:Y:S05]  /*25340*/  @P0 BRA `(.L_x_137) ;  /* 0x0000000000040947 */ /* 0x002fea0003800000 */
[----:B--23--:R-:W-:Y:S01]  /*25350*/  BPT.TRAP 0x1 ;  /* 0x000000040000795c */ /* 0x00cfe20000300000 */
.L_x_137:
[----:B------:R-:W-:-:S04]  /*25360*/  LOP3.LUT P0, RZ, R0, 0x1f, RZ, 0xc0, !PT ;  /* 0x0000001f00ff7812 */ /* 0x000fc8000780c0ff */
[----:B------:R-:W-:-:S13]  /*25370*/  PLOP3.LUT P0, PT, P0, P2, PT, 0x2a, 0x0 ;  /* 0x000000000000781c */ /* 0x000fda0000704572 */
[----:B------:R-:W-:Y:S05]  /*25380*/  @P0 BRA `(.L_x_138) ;  /* 0x0000000000040947 */ /* 0x000fea0003800000 */
[----:B--23--:R-:W-:Y:S01]  /*25390*/  BPT.TRAP 0x1 ;  /* 0x000000040000795c */ /* 0x00cfe20000300000 */
.L_x_138:
[----:B------:R-:W-:Y:S01]  /*253a0*/  R2UR UR8, R4 ;  /* 0x00000000040872ca */ /* 0x000fe200000e0000 */
[----:B------:R-:W-:Y:S01]  /*253b0*/  ULDC.64 UR4, c[0x0][0x198] ;  /* 0x0000660000047ab9 */ /* 0x000fe20000000a00 */
[----:B------:R-:W-:Y:S01]  /*253c0*/  UMOV UR6, 0x0 ;  /* 0x0000000000067882 */ /* 0x000fe20000000000 */
[----:B------:R-:W-:Y:S01]  /*253d0*/  UIADD3 UR4, UP0, UR4, 0x1f0, URZ ;  /* 0x000001f004047890 */ /* 0x000fe2000ff1e03f */
[----:B------:R-:W-:Y:S01]  /*253e0*/  IMAD.MOV.U32 R4, RZ, RZ, 0x1 ;  /* 0x00000001ff047424 */ /* 0x000fe200078e00ff */
[----:B------:R-:W-:Y:S01]  /*253f0*/  UMOV UR7, 0x10000000 ;  /* 0x1000000000077882 */ /* 0x000fe20000000000 */
[----:B------:R-:W-:Y:S01]  /*25400*/  UMOV UR10, URZ ;  /* 0x0000003f000a7c82 */ /* 0x000fe20008000000 */
[----:B------:R-:W-:Y:S01]  /*25410*/  UIADD3.X UR5, URZ, UR5, URZ, UP0, !UPT ;  /* 0x000000053f057290 */ /* 0x000fe200087fe43f */
[----:B--2---:R-:W-:Y:S01]  /*25420*/  UMOV UR12, UR60 ;  /* 0x0000003c000c7c82 */ /* 0x004fe20008000000 */
[----:B---3--:R-:W-:Y:S01]  /*25430*/  UMOV UR13, UR61 ;  /* 0x0000003d000d7c82 */ /* 0x008fe20008000000 */
[----:B------:R-:W-:Y:S01]  /*25440*/  UMOV UR26, 0x40 ;  /* 0x00000040001a7882 */ /* 0x000fe20000000000 */
[----:B------:R-:W-:-:S02]  /*25450*/  UMOV UR27, UR11 ;  /* 0x0000000b001b7c82 */ /* 0x000fc40008000000 */
[----:B------:R-:W-:Y:S02]  /*25460*/  UIADD3 UR9, UR8, 0xc4440, URZ ;  /* 0x000c444008097890 */ /* 0x000fe4000fffe03f */
[----:B------:R-:W-:Y:S02]  /*25470*/  UIADD3 UR24, UR8, 0x2000, URZ ;  /* 0x0000200008187890 */ /* 0x000fe4000fffe03f */
[----:B------:R-:W-:Y:S01]  /*25480*/  UIADD3 UR16, UR8, 0x4000, URZ ;  /* 0x0000400008107890 */ /* 0x000fe2000fffe03f */
[----:B------:R-:W-:Y:S01]  /*25490*/  UMOV UR28, UR60 ;  /* 0x0000003c001c7c82 */ /* 0x000fe20008000000 */
[----:B------:R-:W-:Y:S01]  /*254a0*/  UMOV UR29, UR61 ;  /* 0x0000003d001d7c82 */ /* 0x000fe20008000000 */
[----:B------:R-:W-:Y:S01]  /*254b0*/  UMOV UR25, UR9 ;  /* 0x0000000900197c82 */ /* 0x000fe20008000000 */
[----:B------:R-:W-:Y:S01]  /*254c0*/  UMOV UR18, 0x80 ;  /* 0x0000008000127882 */ /* 0x000fe20000000000 */
[----:B------:R-:W-:Y:S01]  /*254d0*/  UMOV UR19, UR11 ;  /* 0x0000000b00137c82 */ /* 0x000fe20008000000 */
[----:B------:R-:W-:Y:S01]  /*254e0*/  UMOV UR20, UR60 ;  /* 0x0000003c00147c82 */ /* 0x000fe20008000000 */
[----:B------:R-:W-:Y:S01]  /*254f0*/  UMOV UR21, UR61 ;  /* 0x0000003d00157c82 */ /* 0x000fe20008000000 */
[----:B------:R1:W-:Y:S01]  /*25500*/  UTMALDG.4D [UR8], [UR4], desc[UR6] ;  /* 0x00000608040075b4 */ /* 0x0003e20008019000 */
[----:B------:R-:W-:Y:S01]  /*25510*/  UIADD3 UR56, UR8, 0x6000, URZ ;  /* 0x0000600008387890 */ /* 0x000fe2000fffe03f */
[----:B------:R-:W-:Y:S01]  /*25520*/  UMOV UR17, UR9 ;  /* 0x0000000900117c82 */ /* 0x000fe20008000000 */
[----:B------:R-:W-:Y:S01]  /*25530*/  UIADD3 UR32, UR8, 0x8000, URZ ;  /* 0x0000800008207890 */ /* 0x000fe2000fffe03f */
[----:B------:R-:W-:Y:S01]  /*25540*/  UMOV UR58, 0xc0 ;  /* 0x000000c0003a7882 */ /* 0x000fe20000000000 */
[----:B------:R-:W-:Y:S01]  /*25550*/  UMOV UR59, UR11 ;  /* 0x0000000b003b7c82 */ /* 0x000fe20008000000 */
[----:B------:R2:W-:Y:S01]  /*25560*/  UTMALDG.4D [UR24], [UR4], desc[UR6] ;  /* 0x00000618040075b4 */ /* 0x0005e20008019000 */
[----:B------:R-:W-:Y:S01]  /*25570*/  UMOV UR57, UR9 ;  /* 0x0000000900397c82 */ /* 0x000fe20008000000 */
[----:B------:R-:W-:Y:S01]  /*25580*/  UMOV UR34, 0x100 ;  /* 0x0000010000227882 */ /* 0x000fe20000000000 */
[----:B------:R-:W-:Y:S01]  /*25590*/  UMOV UR35, UR11 ;  /* 0x0000000b00237c82 */ /* 0x000fe20008000000 */
[----:B------:R-:W-:Y:S01]  /*255a0*/  UMOV UR36, UR60 ;  /* 0x0000003c00247c82 */ /* 0x000fe20008000000 */
[----:B------:R-:W-:Y:S01]  /*255b0*/  UMOV UR37, UR61 ;  /* 0x0000003d00257c82 */ /* 0x000fe20008000000 */
[----:B------:R-:W-:Y:S01]  /*255c0*/  UMOV UR33, UR9 ;  /* 0x0000000900217c82 */ /* 0x000fe20008000000 */
[----:B------:R3:W-:Y:S01]  /*255d0*/  UTMALDG.4D [UR16], [UR4], desc[UR6] ;  /* 0x00000610040075b4 */ /* 0x0007e20008019000 */
[----:B------:R4:W-:Y:S01]  /*255e0*/  UTMALDG.4D [UR56], [UR4], desc[UR6] ;  /* 0x00000638040075b4 */ /* 0x0009e20008019000 */
[----:B-1----:R-:W-:Y:S01]  /*255f0*/  UMOV UR10, 0x1c0 ;  /* 0x000001c0000a7882 */ /* 0x002fe20000000000 */
[----:B------:R4:W-:Y:S01]  /*25600*/  UTMALDG.4D [UR32], [UR4], desc[UR6] ;  /* 0x00000620040075b4 */ /* 0x0009e20008019000 */
[----:B--2---:R-:W-:Y:S01]  /*25610*/  UIADD3 UR24, UR8, 0xa000, URZ ;  /* 0x0000a00008187890 */ /* 0x004fe2000fffe03f */
[----:B------:R-:W-:Y:S01]  /*25620*/  UMOV UR26, 0x140 ;  /* 0x00000140001a7882 */ /* 0x000fe20000000000 */
[----:B---3--:R-:W-:-:S07]  /*25630*/  UIADD3 UR16, UR8, 0xc000, URZ ;  /* 0x0000c00008107890 */ /* 0x008fce000fffe03f */
[----:B------:R4:W-:Y:S01]  /*25640*/  UTMALDG.4D [UR24], [UR4], desc[UR6] ;  /* 0x00000618040075b4 */ /* 0x0009e20008019000 */
[----:B------:R-:W-:Y:S01]  /*25650*/  UIADD3 UR8, UR8, 0xe000, URZ ;  /* 0x0000e00008087890 */ /* 0x000fe2000fffe03f */
[----:B------:R-:W-:Y:S02]  /*25660*/  UMOV UR18, 0x180 ;  /* 0x0000018000127882 */ /* 0x000fe40000000000 */
[----:B------:R4:W-:Y:S06]  /*25670*/  UTMALDG.4D [UR16], [UR4], desc[UR6] ;  /* 0x00000610040075b4 */ /* 0x0009ec0008019000 */
[----:B------:R4:W-:Y:S02]  /*25680*/  UTMALDG.4D [UR8], [UR4], desc[UR6] ;  /* 0x00000608040075b4 */ /* 0x0009e40008019000 */
[----:B----4-:R-:W-:Y:S01]  /*25690*/  NOP ;  /* 0x0000000000007918 */ /* 0x010fe20000000000 */
.L_x_135:
[----:B--23--:R-:W-:Y:S05]  /*256a0*/  BSYNC B0 ;  /* 0x0000000000007941 */ /* 0x00cfea0003800000 */
.L_x_134:
[----:B------:R-:W1:Y:S01]  /*256b0*/  LDC R3, c[0x0][0x288] ;  /* 0x0000a200ff037b82 */ /* 0x000e620000000800 */
[----:B------:R-:W-:Y:S01]  /*256c0*/  BSSY B0, `(.L_x_139) ;  /* 0x000005e000007945 */ /* 0x000fe20003800000 */
[----:B-1----:R-:W-:-:S13]  /*256d0*/  ISETP.GT.AND P4, PT, R3, RZ, P3 ;  /* 0x000000ff0300720c */ /* 0x002fda0001f84270 */
[----:B------:R-:W-:Y:S05]  /*256e0*/  @!P4 BRA `(.L_x_140) ;  /* 0x00000004006cc947 */ /* 0x000fea0003800000 */
[----:B------:R-:W1:Y:S01]  /*256f0*/  S2R R5, SR_CgaCtaId ;  /* 0x0000000000057919 */ /* 0x000e620000008800 */
[----:B------:R-:W-:-:S04]  /*25700*/  MOV R2, 0x400 ;  /* 0x0000040000027802 */ /* 0x000fc80000000f00 */
[----:B-1----:R-:W-:Y:S01]  /*25710*/  LEA R5, R5, R2, 0x18 ;  /* 0x0000000205057211 */ /* 0x002fe200078ec0ff */
[----:B------:R-:W-:-:S05]  /*25720*/  IMAD.MOV.U32 R2, RZ, RZ, 0x1 ;  /* 0x00000001ff027424 */ /* 0x000fca00078e00ff */
[----:B------:R-:W-:-:S04]  /*25730*/  SHF.L.U32 R2, R2, 0x1f, RZ ;  /* 0x0000001f02027819 */ /* 0x000fc800000006ff */
[----:B------:R-:W1:Y:S02]  /*25740*/  SYNCS.PHASECHK.TRANS64.TRYWAIT P0, [R5+URZ+0xc4420], R2 ;  /* 0x0c442002050075a7 */ /* 0x000e64000800017f */
[----:B-1----:R-:W-:Y:S05]  /*25750*/  @!P0 BRA `(.L_x_141) ;  /* 0x0000002c00b88947 */ /* 0x002fea0003800000 */
.L_x_193:
[----:B------:R-:W-:Y:S01]  /*25760*/  ULOP3.LUT UR4, UR39, 0x2, URZ, 0xfc, !UPT ;  /* 0x0000000227047892 */ /* 0x000fe2000f8efc3f */
[----:B-1----:R-:W-:-:S03]  /*25770*/  @P2 IMAD.MOV.U32 R2, RZ, RZ, 0x10100 ;  /* 0x00010100ff022424 */ /* 0x002fc600078e00ff */
[----:B------:R-:W-:Y:S01]  /*25780*/  UPRMT UR4, UR4, 0x9910, URZ ;  /* 0x0000991004047896 */ /* 0x000fe2000800003f */
[----:B------:R1:W-:Y:S03]  /*25790*/  @P2 SYNCS.ARRIVE.TRANS64 RZ, [R5+URZ+0xc4400], R2 ;  /* 0x0c44000205ff29a7 */ /* 0x0003e6000800003f */
[----:B------:R-:W-:-:S06]  /*257a0*/  UISETP.NE.AND UP0, UPT, UR4, 0x2, UPT ;  /* 0x000000020400788c */ /* 0x000fcc000bf05270 */
[----:B------:R-:W-:-:S13]  /*257b0*/  PLOP3.LUT P0, PT, PT, PT, UP0, 0x80, 0x0 ;  /* 0x000000000000781c */ /* 0x000fda0003f0f008 */
[----:B-1----:R-:W-:Y:S05]  /*257c0*/  @P0 BRA `(.L_x_142) ;  /* 0x0000000000040947 */ /* 0x002fea0003800000 */
[----:B------:R-:W-:Y:S01]  /*257d0*/  BPT.TRAP 0x1 ;  /* 0x000000040000795c */ /* 0x000fe20000300000 */
.L_x_142:
[----:B------:R-:W-:-:S04]  /*257e0*/  LOP3.LUT P0, RZ, R0, 0x1f, RZ, 0xc0, !PT ;  /* 0x0000001f00ff7812 */ /* 0x000fc8000780c0ff */
[----:B------:R-:W-:-:S13]  /*257f0*/  PLOP3.LUT P0, PT, P0, P2, PT, 0x2a, 0x0 ;  /* 0x000000000000781c */ /* 0x000fda0000704572 */
[----:B------:R-:W-:Y:S05]  /*25800*/  @P0 BRA `(.L_x_143) ;  /* 0x0000000000040947 */ /* 0x000fea0003800000 */
[----:B------:R-:W-:Y:S01]  /*25810*/  BPT.TRAP 0x1 ;  /* 0x000000040000795c */ /* 0x000fe20000300000 */
.L_x_143:
[----:B------:R-:W-:Y:S01]  /*25820*/  R2UR UR5, R5 ;  /* 0x00000000050572ca */ /* 0x000fe200000e0000 */
[----:B------:R-:W-:Y:S01]  /*25830*/  ULDC.64 UR12, c[0x0][0x198] ;  /* 0x00006600000c7ab9 */ /* 0x000fe20000000a00 */
[----:B------:R-:W-:Y:S01]  /*25840*/  UMOV UR50, 0x100 ;  /* 0x0000010000327882 */ /* 0x000fe20000000000 */
[----:B------:R-:W-:Y:S01]  /*25850*/  UIADD3 UR6, UP0, UR12, 0xf0, URZ ;  /* 0x000000f00c067890 */ /* 0x000fe2000ff1e03f */
[----:B------:R-:W-:Y:S01]  /*25860*/  MOV R6, UR50 ;  /* 0x0000003200067c02 */ /* 0x000fe20008000f00 */
[----:B------:R-:W-:Y:S01]  /*25870*/  UMOV UR52, UR60 ;  /* 0x0000003c00347c82 */ /* 0x000fe20008000000 */
[----:B------:R-:W-:Y:S01]  /*25880*/  UMOV UR53, UR61 ;  /* 0x0000003d00357c82 */ /* 0x000fe20008000000 */
[----:B------:R-:W-:Y:S01]  /*25890*/  UIADD3.X UR7, URZ, UR13, URZ, UP0, !UPT ;  /* 0x0000000d3f077290 */ /* 0x000fe200087fe43f */
[----:B------:R-:W-:Y:S01]  /*258a0*/  MOV R2, UR53 ;  /* 0x0000003500027c02 */ /* 0x000fe20008000f00 */
[----:B------:R-:W-:Y:S01]  /*258b0*/  UMOV UR19, URZ ;  /* 0x0000003f00137c82 */ /* 0x000fe20008000000 */
[----:B------:R-:W-:Y:S01]  /*258c0*/  UMOV UR42, 0x140 ;  /* 0x00000140002a7882 */ /* 0x000fe20000000000 */
[----:B------:R-:W-:Y:S01]  /*258d0*/  UMOV UR44, UR60 ;  /* 0x0000003c002c7c82 */ /* 0x000fe20008000000 */
[----:B------:R-:W-:Y:S01]  /*258e0*/  UMOV UR45, UR61 ;  /* 0x0000003d002d7c82 */ /* 0x000fe20008000000 */
[----:B------:R-:W-:Y:S01]  /*258f0*/  UIADD3 UR16, UR5, 0x44000, URZ ;  /* 0x0004400005107890 */ /* 0x000fe2000fffe03f */
[----:B------:R-:W-:Y:S01]  /*25900*/  MOV R5, UR52 ;  /* 0x0000003400057c02 */ /* 0x000fe20008000f00 */
[----:B------:R-:W-:Y:S01]  /*25910*/  UIADD3 UR17, UR5, 0xc4400, URZ ;  /* 0x000c440005117890 */ /* 0x000fe2000fffe03f */
[----:B------:R-:W-:Y:S01]  /*25920*/  MOV R7, UR45 ;  /* 0x0000002d00077c02 */ /* 0x000fe20008000f00 */
[----:B------:R-:W-:Y:S01]  /*25930*/  UIADD3 UR48, UR5, 0x46000, URZ ;  /* 0x0004600005307890 */ /* 0x000fe2000fffe03f */
[----:B------:R-:W-:Y:S01]  /*25940*/  MOV R8, UR44 ;  /* 0x0000002c00087c02 */ /* 0x000fe20008000f00 */
[----:B------:R-:W-:Y:S01]  /*25950*/  UIADD3 UR40, UR5, 0x48000, URZ ;  /* 0x0004800005287890 */ /* 0x000fe2000fffe03f */
[----:B------:R-:W-:Y:S01]  /*25960*/  MOV R9, UR42 ;  /* 0x0000002a00097c02 */ /* 0x000fe20008000f00 */
[----:B------:R-:W-:Y:S01]  /*25970*/  UMOV UR8, 0x0 ;  /* 0x0000000000087882 */ /* 0x000fe20000000000 */
[----:B------:R-:W-:Y:S01]  /*25980*/  UMOV UR9, 0x10000000 ;  /* 0x1000000000097882 */ /* 0x000fe20000000000 */
[----:B------:R-:W-:Y:S01]  /*25990*/  UMOV UR18, URZ ;  /* 0x0000003f00127c82 */ /* 0x000fe20008000000 */
[----:B------:R-:W-:Y:S01]  /*259a0*/  UMOV UR20, UR60 ;  /* 0x0000003c00147c82 */ /* 0x000fe20008000000 */
[----:B------:R-:W-:Y:S01]  /*259b0*/  UMOV UR21, UR61 ;  /* 0x0000003d00157c82 */ /* 0x000fe20008000000 */
[----:B------:R-:W-:Y:S01]  /*259c0*/  UMOV UR50, 0x40 ;  /* 0x0000004000327882 */ /* 0x000fe20000000000 */
[----:B------:R-:W-:Y:S01]  /*259d0*/  UMOV UR51, UR19 ;  /* 0x0000001300337c82 */ /* 0x000fe20008000000 */
[----:B------:R-:W-:Y:S01]  /*259e0*/  UMOV UR49, UR17 ;  /* 0x0000001100317c82 */ /* 0x000fe20008000000 */
[----:B------:R-:W-:Y:S01]  /*259f0*/  UMOV UR42, 0x80 ;  /* 0x00000080002a7882 */ /* 0x000fe20000000000 */
[----:B------:R-:W-:Y:S01]  /*25a00*/  UMOV UR43, UR19 ;  /* 0x00000013002b7c82 */ /* 0x000fe20008000000 */
[----:B------:R1:W-:Y:S01]  /*25a10*/  UTMALDG.4D [UR16], [UR6], desc[UR8] ;  /* 0x00000810060075b4 */ /* 0x0003e20008019000 */
[----:B------:R-:W-:Y:S01]  /*25a20*/  UMOV UR41, UR17 ;  /* 0x0000001100297c82 */ /* 0x000fe20008000000 */
[----:B------:R-:W-:-:S02]  /*25a30*/  UIADD3 UR56, UR5, 0x4a000, URZ ;  /* 0x0004a00005387890 */ /* 0x000fc4000fffe03f */
[----:B------:R-:W-:Y:S02]  /*25a40*/  UIADD3 UR4, UP1, UR12, 0x4f0, URZ ;  /* 0x000004f00c047890 */ /* 0x000fe4000ff3e03f */
[----:B------:R-:W-:Y:S01]  /*25a50*/  UIADD3 UR32, UR5, 0x50000, URZ ;  /* 0x0005000005207890 */ /* 0x000fe2000fffe03f */
[----:B------:R2:W-:Y:S01]  /*25a60*/  UTMALDG.4D [UR48], [UR6], desc[UR8] ;  /* 0x00000830060075b4 */ /* 0x0005e20008019000 */
[----:B------:R-:W-:Y:S01]  /*25a70*/  UIADD3 UR24, UR5, 0x52000, URZ ;  /* 0x0005200005187890 */ /* 0x000fe2000fffe03f */
[----:B------:R-:W-:Y:S01]  /*25a80*/  UMOV UR58, 0xc0 ;  /* 0x000000c0003a7882 */ /* 0x000fe20000000000 */
[----:B------:R-:W-:Y:S01]  /*25a90*/  UMOV UR59, UR19 ;  /* 0x00000013003b7c82 */ /* 0x000fe20008000000 */
[----:B------:R-:W-:Y:S01]  /*25aa0*/  UMOV UR57, UR17 ;  /* 0x0000001100397c82 */ /* 0x000fe20008000000 */
[----:B------:R-:W-:Y:S01]  /*25ab0*/  UMOV UR34, 0x180 ;  /* 0x0000018000227882 */ /* 0x000fe20000000000 */
[----:B------:R-:W-:Y:S01]  /*25ac0*/  UMOV UR36, UR60 ;  /* 0x0000003c00247c82 */ /* 0x000fe20008000000 */
[----:B------:R3:W-:Y:S01]  /*25ad0*/  UTMALDG.4D [UR40], [UR6], desc[UR8] ;  /* 0x00000828060075b4 */ /* 0x0007e20008019000 */
        /* <DEDUP_REMOVED lines=8> */
[----:B------:R-:W-:Y:S01]  /*25b60*/  UMOV UR25, UR17 ;  /* 0x0000001100197c82 */ /* 0x000fe20008000000 */
[----:B-1----:R-:W-:Y:S01]  /*25b70*/  UIADD3 UR16, UR5, 0xc4000, URZ ;  /* 0x000c400005107890 */ /* 0x002fe2000fffe03f */
[----:B------:R-:W-:Y:S01]  /*25b80*/  UMOV UR19, UR60 ;  /* 0x0000003c00137c82 */ /* 0x000fe20008000000 */
[----:B------:R-:W-:Y:S01]  /*25b90*/  UMOV UR20, UR61 ;  /* 0x0000003d00147c82 */ /* 0x000fe20008000000 */
[----:B--2---:R-:W-:Y:S01]  /*25ba0*/  R2UR UR53, R2 ;  /* 0x00000000023572ca */ /* 0x004fe200000e0000 */
[----:B------:R-:W-:Y:S01]  /*25bb0*/  UIADD3 UR48, UR5, 0x4c000, URZ ;  /* 0x0004c00005307890 */ /* 0x000fe2000fffe03f */
[----:B------:R-:W-:Y:S01]  /*25bc0*/  R2UR UR52, R5 ;  /* 0x00000000053472ca */ /* 0x000fe200000e0000 */
[----:B------:R-:W-:Y:S01]  /*25bd0*/  IMAD.MOV.U32 R2, RZ, RZ, 0x1 ;  /* 0x00000001ff027424 */ /* 0x000fe200078e00ff */
[----:B------:R-:W-:-:S02]  /*25be0*/  R2UR UR50, R6 ;  /* 0x00000000063272ca */ /* 0x000fc400000e0000 */
[----:B---3--:R-:W-:Y:S01]  /*25bf0*/  R2UR UR45, R7 ;  /* 0x00000000072d72ca */ /* 0x008fe200000e0000 */
[----:B------:R-:W-:Y:S01]  /*25c00*/  UIADD3 UR40, UR5, 0x4e000, URZ ;  /* 0x0004e00005287890 */ /* 0x000fe2000fffe03f */
[----:B------:R-:W-:Y:S01]  /*25c10*/  R2UR UR44, R8 ;  /* 0x00000000082c72ca */ /* 0x000fe200000e0000 */
[----:B------:R-:W-:Y:S01]  /*25c20*/  UIADD3.X UR5, URZ, UR13, URZ, UP1, !UPT ;  /* 0x0000000d3f057290 */ /* 0x000fe20008ffe43f */
[----:B------:R-:W-:-:S07]  /*25c30*/  R2UR UR42, R9 ;  /* 0x00000000092a72ca */ /* 0x000fce00000e0000 */
[----:B------:R4:W-:Y:S06]  /*25c40*/  UTMALDG.4D [UR48], [UR6], desc[UR8] ;  /* 0x00000830060075b4 */ /* 0x0009ec0008019000 */
[----:B------:R4:W-:Y:S01]  /*25c50*/  UTMALDG.4D [UR40], [UR6], desc[UR8] ;  /* 0x00000828060075b4 */ /* 0x0009e20008019000 */
[----:B------:R4:W-:Y:S01]  /*25c60*/  UTMALDG.4D [UR32], [UR6], desc[UR8] ;  /* 0x00000820060075b4 */ /* 0x0009e20008019000 */
[----:B------:R4:W-:Y:S01]  /*25c70*/  UTMALDG.4D [UR24], [UR6], desc[UR8] ;  /* 0x00000818060075b4 */ /* 0x0009e20008019000 */
[----:B------:R4:W-:Y:S02]  /*25c80*/  UTMALDG.3D [UR16], [UR4], desc[UR8] ;  /* 0x00000810040075b4 */ /* 0x0009e40008011000 */
[----:B----4-:R-:W-:Y:S01]  /*25c90*/  NOP ;  /* 0x0000000000007918 */ /* 0x010fe20000000000 */
.L_x_140:
[----:B------:R-:W-:Y:S05]  /*25ca0*/  BSYNC B0 ;  /* 0x0000000000007941 */ /* 0x000fea0003800000 */
.L_x_139:
[----:B------:R-:W-:Y:S01]  /*25cb0*/  BSSY B0, `(.L_x_144) ;  /* 0x000004f000007945 */ /* 0x000fe20003800000 */
[----:B------:R-:W-:-:S03]  /*25cc0*/  MOV R8, RZ ;  /* 0x000000ff00087202 */ /* 0x000fc60000000f00 */
[----:B------:R-:W-:Y:S05]  /*25cd0*/  @!P3 BRA `(.L_x_145) ;  /* 0x000000040030b947 */ /* 0x000fea0003800000 */
[----:B------:R-:W1:Y:S01]  /*25ce0*/  S2R R6, SR_CgaCtaId ;  /* 0x0000000000067919 */ /* 0x000e620000008800 */
[----:B------:R-:W-:-:S04]  /*25cf0*/  MOV R5, 0x400 ;  /* 0x0000040000057802 */ /* 0x000fc80000000f00 */
[----:B-1----:R-:W-:Y:S01]  /*25d00*/  LEA R7, R6, R5, 0x18 ;  /* 0x0000000506077211 */ /* 0x002fe200078ec0ff */
[----:B------:R-:W-:-:S04]  /*25d10*/  IMAD.MOV.U32 R6, RZ, RZ, 0x1 ;  /* 0x00000001ff067424 */ /* 0x000fc800078e00ff */
[----:B------:R-:W-:Y:S01]  /*25d20*/  IMAD R5, R4, 0x8, R7 ;  /* 0x0000000804057824 */ /* 0x000fe200078e0207 */
[----:B------:R-:W-:-:S04]  /*25d30*/  SHF.L.U32 R6, R6, 0x1f, RZ ;  /* 0x0000001f06067819 */ /* 0x000fc800000006ff */
[----:B------:R-:W1:Y:S02]  /*25d40*/  SYNCS.PHASECHK.TRANS64.TRYWAIT P0, [R5+URZ+0xc4460], R6 ;  /* 0x0c446006050075a7 */ /* 0x000e64000800017f */
[----:B-1----:R-:W-:Y:S05]  /*25d50*/  @!P0 BRA `(.L_x_146) ;  /* 0x00000028004c8947 */ /* 0x002fea0003800000 */
.L_x_194:
        /* <DEDUP_REMOVED lines=8> */
.L_x_147:
[----:B------:R-:W-:-:S04]  /*25de0*/  LOP3.LUT P0, RZ, R0, 0x1f, RZ, 0xc0, !PT ;  /* 0x0000001f00ff7812 */ /* 0x000fc8000780c0ff */
[----:B------:R-:W-:-:S13]  /*25df0*/  PLOP3.LUT P0, PT, P0, P2, PT, 0x2a, 0x0 ;  /* 0x000000000000781c */ /* 0x000fda0000704572 */
[----:B------:R-:W-:Y:S05]  /*25e00*/  @P0 BRA `(.L_x_148) ;  /* 0x0000000000040947 */ /* 0x000fea0003800000 */
[----:B------:R-:W-:Y:S01]  /*25e10*/  BPT.TRAP 0x1 ;  /* 0x000000040000795c */ /* 0x000fe20000300000 */
.L_x_148:
[----:B------:R-:W-:Y:S01]  /*25e20*/  R2UR UR7, R7 ;  /* 0x00000000070772ca */ /* 0x000fe200000e0000 */
[----:B------:R-:W-:Y:S01]  /*25e30*/  ULDC.64 UR8, c[0x0][0x198] ;  /* 0x0000660000087ab9 */ /* 0x000fe20000000a00 */
[C---:B------:R-:W-:Y:S01]  /*25e40*/  R2UR UR40, R4.reuse ;  /* 0x00000000042872ca */ /* 0x040fe200000e0000 */
[----:B------:R-:W-:Y:S01]  /*25e50*/  UIADD3 UR6, UP0, UR8, 0x2f0, URZ ;  /* 0x000002f008067890 */ /* 0x000fe2000ff1e03f */
[----:B------:R-:W-:Y:S01]  /*25e60*/  R2UR UR41, R5 ;  /* 0x00000000052972ca */ /* 0x000fe200000e0000 */
[----:B------:R-:W-:Y:S01]  /*25e70*/  UMOV UR4, 0x0 ;  /* 0x0000000000047882 */ /* 0x000fe20000000000 */
[----:B------:R-:W-:Y:S01]  /*25e80*/  UMOV UR5, 0x10000000 ;  /* 0x1000000000057882 */ /* 0x000fe20000000000 */
[----:B------:R-:W-:Y:S01]  /*25e90*/  UMOV UR42, URZ ;  /* 0x0000003f002a7c82 */ /* 0x000fe20008000000 */
[----:B------:R-:W-:Y:S01]  /*25ea0*/  UMOV UR43, UR11 ;  /* 0x0000000b002b7c82 */ /* 0x000fe20008000000 */
[----:B------:R-:W-:Y:S01]  /*25eb0*/  UMOV UR44, UR60 ;  /* 0x0000003c002c7c82 */ /* 0x000fe20008000000 */
[----:B------:R-:W-:Y:S01]  /*25ec0*/  UMOV UR45, UR61 ;  /* 0x0000003d002d7c82 */ /* 0x000fe20008000000 */
[----:B------:R-:W-:Y:S01]  /*25ed0*/  UMOV UR34, 0x40 ;  /* 0x0000004000227882 */ /* 0x000fe20000000000 */
[----:B------:R-:W-:Y:S01]  /*25ee0*/  UMOV UR35, UR11 ;  /* 0x0000000b00237c82 */ /* 0x000fe20008000000 */
[----:B------:R-:W-:Y:S01]  /*25ef0*/  UMOV UR36, UR60 ;  /* 0x0000003c00247c82 */ /* 0x000fe20008000000 */
[----:B------:R-:W-:Y:S01]  /*25f00*/  UMOV UR37, UR61 ;  /* 0x0000003d00257c82 */ /* 0x000fe20008000000 */
[----:B------:R-:W-:Y:S01]  /*25f10*/  ULEA UR40, UR40, UR7, 0x10 ;  /* 0x0000000728287291 */ /* 0x000fe2000f8e803f */
[----:B------:R-:W-:Y:S01]  /*25f20*/  VIADD R4, R4, 0x1 ;  /* 0x0000000104047836 */ /* 0x000fe20000000000 */
[----:B------:R-:W-:Y:S01]  /*25f30*/  UIADD3 UR41, UR41, 0xc4440, URZ ;  /* 0x000c444029297890 */ /* 0x000fe2000fffe03f */
[----:B------:R-:W-:Y:S01]  /*25f40*/  IMAD.MOV.U32 R8, RZ, RZ, 0x40 ;  /* 0x00000040ff087424 */ /* 0x000fe200078e00ff */
[----:B------:R-:W-:-:S02]  /*25f50*/  UIADD3.X UR7, URZ, UR9, URZ, UP0, !UPT ;  /* 0x000000093f077290 */ /* 0x000fc400087fe43f */
[----:B------:R-:W-:Y:S02]  /*25f60*/  UIADD3 UR32, UR40, 0x2000, URZ ;  /* 0x0000200028207890 */ /* 0x000fe4000fffe03f */
[----:B------:R-:W-:Y:S02]  /*25f70*/  UIADD3 UR16, UR40, 0x4000, URZ ;  /* 0x0000400028107890 */ /* 0x000fe4000fffe03f */
[----:B------:R-:W-:Y:S01]  /*25f80*/  UIADD3 UR8, UR40, 0x6000, URZ ;  /* 0x0000600028087890 */ /* 0x000fe2000fffe03f */
[----:B------:R-:W-:Y:S01]  /*25f90*/  UMOV UR33, UR41 ;  /* 0x0000002900217c82 */ /* 0x000fe20008000000 */
[----:B------:R-:W-:Y:S01]  /*25fa0*/  UMOV UR18, 0x80 ;  /* 0x0000008000127882 */ /* 0x000fe20000000000 */
[----:B------:R-:W-:Y:S01]  /*25fb0*/  UMOV UR19, UR11 ;  /* 0x0000000b00137c82 */ /* 0x000fe20008000000 */
[----:B------:R-:W-:Y:S01]  /*25fc0*/  UMOV UR20, UR60 ;  /* 0x0000003c00147c82 */ /* 0x000fe20008000000 */
[----:B------:R-:W-:Y:S01]  /*25fd0*/  UMOV UR21, UR61 ;  /* 0x0000003d00157c82 */ /* 0x000fe20008000000 */
[----:B------:R-:W-:Y:S01]  /*25fe0*/  UTMALDG.4D [UR40], [UR6], desc[UR4] ;  /* 0x00000428060075b4 */ /* 0x000fe20008019000 */
[----:B------:R-:W-:Y:S01]  /*25ff0*/  UMOV UR17, UR41 ;  /* 0x0000002900117c82 */ /* 0x000fe20008000000 */
[----:B------:R-:W-:Y:S01]  /*26000*/  UMOV UR10, 0xc0 ;  /* 0x000000c0000a7882 */ /* 0x000fe20000000000 */
[----:B------:R-:W-:Y:S01]  /*26010*/  UMOV UR12, UR60 ;  /* 0x0000003c000c7c82 */ /* 0x000fe20008000000 */
[----:B------:R-:W-:Y:S01]  /*26020*/  UMOV UR13, UR61 ;  /* 0x0000003d000d7c82 */ /* 0x000fe20008000000 */
[----:B------:R-:W-:Y:S01]  /*26030*/  UMOV UR9, UR41 ;  /* 0x0000002900097c82 */ /* 0x000fe20008000000 */
[----:B------:R-:W-:Y:S01]  /*26040*/  UIADD3 UR24, UR40, 0x8000, URZ ;  /* 0x0000800028187890 */ /* 0x000fe2000fffe03f */
[----:B------:R-:W-:Y:S01]  /*26050*/  UTMALDG.4D [UR32], [UR6], desc[UR4] ;  /* 0x00000420060075b4 */ /* 0x000fe20008019000 */
[----:B------:R-:W-:Y:S01]  /*26060*/  UIADD3 UR56, UR40, 0xa000, URZ ;  /* 0x0000a00028387890 */ /* 0x000fe2000fffe03f */
[----:B------:R-:W-:Y:S01]  /*26070*/  UMOV UR26, 0x100 ;  /* 0x00000100001a7882 */ /* 0x000fe20000000000 */
[----:B------:R-:W-:Y:S01]  /*26080*/  UMOV UR27, UR11 ;  /* 0x0000000b001b7c82 */ /* 0x000fe20008000000 */
[----:B------:R-:W-:Y:S01]  /*26090*/  UMOV UR28, UR60 ;  /* 0x0000003c001c7c82 */ /* 0x000fe20008000000 */
[----:B------:R-:W-:Y:S01]  /*260a0*/  UMOV UR29, UR61 ;  /* 0x0000003d001d7c82 */ /* 0x000fe20008000000 */
[----:B------:R-:W-:Y:S01]  /*260b0*/  UMOV UR25, UR41 ;  /* 0x0000002900197c82 */ /* 0x000fe20008000000 */
[----:B------:R1:W-:Y:S01]  /*260c0*/  UTMALDG.4D [UR16], [UR6], desc[UR4] ;  /* 0x00000410060075b4 */ /* 0x0003e20008019000 */
[----:B------:R-:W-:Y:S01]  /*260d0*/  UMOV UR58, 0x140 ;  /* 0x00000140003a7882 */ /* 0x000fe20000000000 */
[----:B------:R-:W-:Y:S01]  /*260e0*/  UMOV UR59, UR11 ;  /* 0x0000000b003b7c82 */ /* 0x000fe20008000000 */
[----:B------:R-:W-:Y:S01]  /*260f0*/  UMOV UR57, UR41 ;  /* 0x0000002900397c82 */ /* 0x000fe20008000000 */
[----:B------:R2:W-:Y:S01]  /*26100*/  UTMALDG.4D [UR8], [UR6], desc[UR4] ;  /* 0x00000408060075b4 */ /* 0x0005e20008019000 */
[----:B------:R3:W-:Y:S01]  /*26110*/  UTMALDG.4D [UR24], [UR6], desc[UR4] ;  /* 0x00000418060075b4 */ /* 0x0007e20008019000 */
[----:B------:R3:W-:Y:S01]  /*26120*/  UTMALDG.4D [UR56], [UR6], desc[UR4] ;  /* 0x00000438060075b4 */ /* 0x0007e20008019000 */
[----:B-1----:R-:W-:Y:S01]  /*26130*/  UIADD3 UR16, UR40, 0xc000, URZ ;  /* 0x0000c00028107890 */ /* 0x002fe2000fffe03f */
[----:B------:R-:W-:Y:S01]  /*26140*/  UMOV UR18, 0x180 ;  /* 0x0000018000127882 */ /* 0x000fe20000000000 */
[----:B--2---:R-:W-:-:S07]  /*26150*/  UIADD3 UR8, UR40, 0xe000, URZ ;  /* 0x0000e00028087890 */ /* 0x004fce000fffe03f */
[----:B------:R3:W-:Y:S01]  /*26160*/  UTMALDG.4D [UR16], [UR6], desc[UR4] ;  /* 0x00000410060075b4 */ /* 0x0007e20008019000 */
[----:B------:R-:W-:Y:S02]  /*26170*/  UMOV UR10, 0x1c0 ;  /* 0x000001c0000a7882 */ /* 0x000fe40000000000 */
[----:B------:R3:W-:Y:S02]  /*26180*/  UTMALDG.4D [UR8], [UR6], desc[UR4] ;  /* 0x00000408060075b4 */ /* 0x0007e40008019000 */
[----:B---3--:R-:W-:Y:S01]  /*26190*/  NOP ;  /* 0x0000000000007918 */ /* 0x008fe20000000000 */
.L_x_145:
[----:B------:R-:W-:Y:S05]  /*261a0*/  BSYNC B0 ;  /* 0x0000000000007941 */ /* 0x000fea0003800000 */
.L_x_144:
[----:B------:R-:W-:Y:S01]  /*261b0*/  BSSY B0, `(.L_x_149) ;  /* 0x0000054000007945 */ /* 0x000fe20003800000 */
[----:B------:R-:W-:-:S03]  /*261c0*/  MOV R5, 0x1 ;  /* 0x0000000100057802 */ /* 0x000fc60000000f00 */
[----:B------:R-:W-:Y:S05]  /*261d0*/  @!P3 BRA `(.L_x_150) ;  /* 0x000000040044b947 */ /* 0x000fea0003800000 */
[----:B------:R-:W1:Y:S01]  /*261e0*/  S2R R6, SR_CgaCtaId ;  /* 0x0000000000067919 */ /* 0x000e620000008800 */
[----:B------:R-:W-:Y:S01]  /*261f0*/  MOV R5, 0x400 ;  /* 0x0000040000057802 */ /* 0x000fe20000000f00 */
[----:B------:R-:W-:-:S05]  /*26200*/  IMAD.MOV.U32 R7, RZ, RZ, 0x1 ;  /* 0x00000001ff077424 */ /* 0x000fca00078e00ff */
[----:B------:R-:W-:Y:S02]  /*26210*/  SHF.L.U32 R7, R7, 0x1f, RZ ;  /* 0x0000001f07077819 */ /* 0x000fe400000006ff */
[----:B-1----:R-:W-:-:S05]  /*26220*/  LEA R5, R6, R5, 0x18 ;  /* 0x0000000506057211 */ /* 0x002fca00078ec0ff */
[----:B------:R-:W-:-:S04]  /*26230*/  IMAD R6, R4, 0x8, R5 ;  /* 0x0000000804067824 */ /* 0x000fc800078e0205 */
[----:B------:R-:W1:Y:S02]  /*26240*/  SYNCS.PHASECHK.TRANS64.TRYWAIT P0, [R6+URZ+0xc4460], R7 ;  /* 0x0c446007060075a7 */ /* 0x000e64000800017f */
[----:B-1----:R-:W-:Y:S05]  /*26250*/  @!P0 BRA `(.L_x_151) ;  /* 0x0000002400208947 */ /* 0x002fea0003800000 */
.L_x_195:
        /* <DEDUP_REMOVED lines=8> */
.L_x_152:
[----:B------:R-:W-:-:S04]  /*262e0*/  LOP3.LUT P0, RZ, R0, 0x1f, RZ, 0xc0, !PT ;  /* 0x0000001f00ff7812 */ /* 0x000fc8000780c0ff */
[----:B------:R-:W-:-:S13]  /*262f0*/  PLOP3.LUT P0, PT, P0, P2, PT, 0x2a, 0x0 ;  /* 0x000000000000781c */ /* 0x000fda0000704572 */
[----:B------:R-:W-:Y:S05]  /*26300*/  @P0 BRA `(.L_x_153) ;  /* 0x0000000000040947 */ /* 0x000fea0003800000 */
[----:B------:R-:W-:Y:S01]  /*26310*/  BPT.TRAP 0x1 ;  /* 0x000000040000795c */ /* 0x000fe20000300000 */
.L_x_153:
[----:B------:R-:W-:Y:S01]  /*26320*/  R2UR UR7, R5 ;  /* 0x00000000050772ca */ /* 0x000fe200000e0000 */
[----:B------:R-:W-:Y:S01]  /*26330*/  ULDC.64 UR8, c[0x0][0x198] ;  /* 0x0000660000087ab9 */ /* 0x000fe20000000a00 */
[----:B------:R-:W-:Y:S01]  /*26340*/  R2UR UR48, R4 ;  /* 0x00000000043072ca */ /* 0x000fe200000e0000 */
[----:B------:R-:W-:Y:S01]  /*26350*/  UIADD3 UR6, UP0, UR8, 0x1f0, URZ ;  /* 0x000001f008067890 */ /* 0x000fe2000ff1e03f */
[----:B------:R-:W-:Y:S01]  /*26360*/  R2UR UR49, R6 ;  /* 0x00000000063172ca */ /* 0x000fe200000e0000 */
[----:B------:R-:W-:Y:S01]  /*26370*/  UMOV UR4, 0x0 ;  /* 0x0000000000047882 */ /* 0x000fe20000000000 */
[----:B------:R-:W-:Y:S01]  /*26380*/  R2UR UR51, R8 ;  /* 0x00000000083372ca */ /* 0x000fe200000e0000 */
        /* <DEDUP_REMOVED lines=8> */
[----:B------:R-:W-:Y:S01]  /*26410*/  ULEA UR48, UR48, UR7, 0x10 ;  /* 0x0000000730307291 */ /* 0x000fe2000f8e803f */
[----:B------:R-:W-:Y:S01]  /*26420*/  VIADD R4, R4, 0x1 ;  /* 0x0000000104047836 */ /* 0x000fe20000000000 */
[----:B------:R-:W-:-:S02]  /*26430*/  UIADD3 UR49, UR49, 0xc4440, URZ ;  /* 0x000c444031317890 */ /* 0x000fc4000fffe03f */
[----:B------:R-:W-:Y:S02]  /*26440*/  UIADD3 UR51, UR11, UR51, URZ ;  /* 0x000000330b337290 */ /* 0x000fe4000fffe03f */
[----:B------:R-:W-:Y:S01]  /*26450*/  UIADD3.X UR7, URZ, UR9, URZ, UP0, !UPT ;  /* 0x000000093f077290 */ /* 0x000fe200087fe43f */
[C---:B------:R-:W-:Y:S01]  /*26460*/  ISETP.NE.AND P5, PT, R4.reuse, 0x4, PT ;  /* 0x000000040400780c */ /* 0x040fe20003fa5270 */
[----:B------:R-:W-:Y:S01]  /*26470*/  UIADD3 UR24, UR48, 0x2000, URZ ;  /* 0x0000200030187890 */ /* 0x000fe2000fffe03f */
[C---:B------:R-:W-:Y:S01]  /*26480*/  ISETP.NE.AND P0, PT, R4.reuse, 0x4, PT ;  /* 0x000000040400780c */ /* 0x040fe20003f05270 */
[----:B------:R-:W-:Y:S01]  /*26490*/  UIADD3 UR40, UR48, 0x4000, URZ ;  /* 0x0000400030287890 */ /* 0x000fe2000fffe03f */
[----:B------:R-:W-:Y:S01]  /*264a0*/  SEL R4, R4, RZ, P5 ;  /* 0x000000ff04047207 */ /* 0x000fe20002800000 */
[----:B------:R-:W-:Y:S01]  /*264b0*/  UIADD3 UR16, UR48, 0x6000, URZ ;  /* 0x0000600030107890 */ /* 0x000fe2000fffe03f */
[----:B------:R-:W-:Y:S01]  /*264c0*/  SEL R5, RZ, 0x1, !P0 ;  /* 0x00000001ff057807 */ /* 0x000fe20004000000 */
[----:B------:R-:W-:Y:S01]  /*264d0*/  UMOV UR25, UR49 ;  /* 0x0000003100197c82 */ /* 0x000fe20008000000 */
[----:B------:R-:W-:Y:S01]  /*264e0*/  UMOV UR27, UR51 ;  /* 0x00000033001b7c82 */ /* 0x000fe20008000000 */
[----:B------:R-:W-:Y:S01]  /*264f0*/  UMOV UR44, UR60 ;  /* 0x0000003c002c7c82 */ /* 0x000fe20008000000 */
[----:B------:R-:W-:Y:S01]  /*26500*/  UMOV UR45, UR61 ;  /* 0x0000003d002d7c82 */ /* 0x000fe20008000000 */
[----:B------:R-:W-:Y:S01]  /*26510*/  UTMALDG.4D [UR48], [UR6], desc[UR4] ;  /* 0x00000430060075b4 */ /* 0x000fe20008019000 */
[----:B------:R-:W-:Y:S01]  /*26520*/  UMOV UR41, UR49 ;  /* 0x0000003100297c82 */ /* 0x000fe20008000000 */
[----:B------:R-:W-:Y:S01]  /*26530*/  UMOV UR43, UR51 ;  /* 0x00000033002b7c82 */ /* 0x000fe20008000000 */
[----:B------:R-:W-:Y:S01]  /*26540*/  UMOV UR18, 0xc0 ;  /* 0x000000c000127882 */ /* 0x000fe20000000000 */
[----:B------:R-:W-:Y:S01]  /*26550*/  UMOV UR20, UR60 ;  /* 0x0000003c00147c82 */ /* 0x000fe20008000000 */
[----:B------:R-:W-:Y:S01]  /*26560*/  UMOV UR21, UR61 ;  /* 0x0000003d00157c82 */ /* 0x000fe20008000000 */
[----:B------:R-:W-:Y:S01]  /*26570*/  UMOV UR17, UR49 ;  /* 0x0000003100117c82 */ /* 0x000fe20008000000 */
[----:B------:R-:W-:Y:S01]  /*26580*/  UMOV UR19, UR51 ;  /* 0x0000003300137c82 */ /* 0x000fe20008000000 */
[----:B------:R1:W-:Y:S01]  /*26590*/  UTMALDG.4D [UR24], [UR6], desc[UR4] ;  /* 0x00000418060075b4 */ /* 0x0003e20008019000 */
[----:B------:R-:W-:-:S02]  /*265a0*/  UIADD3 UR32, UR48, 0x8000, URZ ;  /* 0x0000800030207890 */ /* 0x000fc4000fffe03f */
[----:B------:R-:W-:Y:S01]  /*265b0*/  UIADD3 UR56, UR48, 0xa000, URZ ;  /* 0x0000a00030387890 */ /* 0x000fe2000fffe03f */
[----:B------:R-:W-:Y:S01]  /*265c0*/  UMOV UR34, 0x100 ;  /* 0x0000010000227882 */ /* 0x000fe20000000000 */
        /* <DEDUP_REMOVED lines=8> */
[----:B------:R2:W-:Y:S01]  /*26650*/  UTMALDG.4D [UR16], [UR6], desc[UR4] ;  /* 0x00000410060075b4 */ /* 0x0005e20008019000 */
[----:B------:R3:W-:Y:S01]  /*26660*/  UTMALDG.4D [UR32], [UR6], desc[UR4] ;  /* 0x00000420060075b4 */ /* 0x0007e20008019000 */
[----:B-1----:R-:W-:Y:S01]  /*26670*/  UIADD3 UR24, UR48, 0xc000, URZ ;  /* 0x0000c00030187890 */ /* 0x002fe2000fffe03f */
[----:B------:R-:W-:Y:S01]  /*26680*/  UMOV UR26, 0x180 ;  /* 0x00000180001a7882 */ /* 0x000fe20000000000 */
[----:B------:R3:W-:Y:S07]  /*26690*/  UTMALDG.4D [UR56], [UR6], desc[UR4] ;  /* 0x00000438060075b4 */ /* 0x0007ee0008019000 */
[----:B------:R3:W-:Y:S01]  /*266a0*/  UTMALDG.4D [UR24], [UR6], desc[UR4] ;  /* 0x00000418060075b4 */ /* 0x0007e20008019000 */
[----:B--2---:R-:W-:Y:S01]  /*266b0*/  UIADD3 UR16, UR48, 0xe000, URZ ;  /* 0x0000e00030107890 */ /* 0x004fe2000fffe03f */
[----:B------:R-:W-:-:S08]  /*266c0*/  UMOV UR18, 0x1c0 ;  /* 0x000001c000127882 */ /* 0x000fd00000000000 */
[----:B------:R3:W-:Y:S02]  /*266d0*/  UTMALDG.4D [UR16], [UR6], desc[UR4] ;  /* 0x00000410060075b4 */ /* 0x0007e40008019000 */
[----:B---3--:R-:W-:Y:S01]  /*266e0*/  NOP ;  /* 0x0000000000007918 */ /* 0x008fe20000000000 */
.L_x_150:
[----:B------:R-:W-:Y:S05]  /*266f0*/  BSYNC B0 ;  /* 0x0000000000007941 */ /* 0x000fea0003800000 */
.L_x_149:
[----:B------:R-:W-:Y:S01]  /*26700*/  BSSY B0, `(.L_x_154) ;  /* 0x0000070000007945 */ /* 0x000fe20003800000 */
[----:B------:R-:W-:-:S03]  /*26710*/  IMAD.MOV.U32 R9, RZ, RZ, RZ ;  /* 0x000000ffff097224 */ /* 0x000fc600078e00ff */
[----:B------:R-:W-:Y:S05]  /*26720*/  @!P4 BRA `(.L_x_155) ;  /* 0x0000000400b4c947 */ /* 0x000fea0003800000 */
[----:B------:R-:W1:Y:S01]  /*26730*/  S2R R7, SR_CgaCtaId ;  /* 0x0000000000077919 */ /* 0x000e620000008800 */
[----:B------:R-:W-:Y:S02]  /*26740*/  MOV R6, 0x400 ;  /* 0x0000040000067802 */ /* 0x000fe40000000f00 */
[----:B------:R-:W-:-:S04]  /*26750*/  MOV R9, 0x1 ;  /* 0x0000000100097802 */ /* 0x000fc80000000f00 */
[----:B------:R-:W-:Y:S02]  /*26760*/  SHF.L.U32 R9, R9, 0x1f, RZ ;  /* 0x0000001f09097819 */ /* 0x000fe400000006ff */
[----:B-1----:R-:W-:-:S05]  /*26770*/  LEA R7, R7, R6, 0x18 ;  /* 0x0000000607077211 */ /* 0x002fca00078ec0ff */
[----:B------:R-:W-:-:S04]  /*26780*/  IMAD R6, R2, 0x8, R7 ;  /* 0x0000000802067824 */ /* 0x000fc800078e0207 */
[----:B------:R-:W1:Y:S02]  /*26790*/  SYNCS.PHASECHK.TRANS64.TRYWAIT P0, [R6+URZ+0xc4420], R9 ;  /* 0x0c442009060075a7 */ /* 0x000e64000800017f */
[----:B-1----:R-:W-:Y:S05]  /*267a0*/  @!P0 BRA `(.L_x_156) ;  /* 0x0000001c00e08947 */ /* 0x002fea0003800000 */
.L_x_196:
        /* <DEDUP_REMOVED lines=8> */
.L_x_157:
[----:B------:R-:W-:-:S04]  /*26830*/  LOP3.LUT P0, RZ, R0, 0x1f, RZ, 0xc0, !PT ;  /* 0x0000001f00ff7812 */ /* 0x000fc8000780c0ff */
[----:B------:R-:W-:-:S13]  /*26840*/  PLOP3.LUT P0, PT, P0, P2, PT, 0x2a, 0x0 ;  /* 0x000000000000781c */ /* 0x000fda0000704572 */
[----:B------:R-:W-:Y:S05]  /*26850*/  @P0 BRA `(.L_x_158) ;  /* 0x0000000000040947 */ /* 0x000fea0003800000 */
[----:B------:R-:W-:Y:S01]  /*26860*/  BPT.TRAP 0x1 ;  /* 0x000000040000795c */ /* 0x000fe20000300000 */
.L_x_158:
[----:B------:R-:W-:Y:S01]  /*26870*/  R2UR UR7, R6 ;  /* 0x00000000060772ca */ /* 0x000fe200000e0000 */
[C-C-:B------:R-:W-:Y:S01]  /*26880*/  IMAD R6, R2.reuse, 0x10000, R7.reuse ;  /* 0x0001000002067824 */ /* 0x140fe200078e0207 */
[----:B------:R-:W-:Y:S01]  /*26890*/  ULDC.64 UR12, c[0x0][0x198] ;  /* 0x00006600000c7ab9 */ /* 0x000fe20000000a00 */
[C---:B------:R-:W-:Y:S01]  /*268a0*/  IMAD R7, R2.reuse, 0x100, R7 ;  /* 0x0000010002077824 */ /* 0x040fe200078e0207 */
[----:B------:R-:W-:Y:S01]  /*268b0*/  UIADD3 UR6, UP0, UR12, 0x3f0, URZ ;  /* 0x000003f00c067890 */ /* 0x000fe2000ff1e03f */
[----:B------:R-:W-:Y:S01]  /*268c0*/  IADD3 R2, R2, 0x1, RZ ;  /* 0x0000000102027810 */ /* 0x000fe20007ffe0ff */
[----:B------:R-:W-:Y:S01]  /*268d0*/  UMOV UR10, URZ ;  /* 0x0000003f000a7c82 */ /* 0x000fe20008000000 */
[----:B------:R-:W-:Y:S01]  /*268e0*/  R2UR UR16, R6 ;  /* 0x00000000061072ca */ /* 0x000fe200000e0000 */
[----:B------:R-:W-:Y:S01]  /*268f0*/  UMOV UR42, 0x100 ;  /* 0x00000100002a7882 */ /* 0x000fe20000000000 */
[----:B------:R-:W-:Y:S01]  /*26900*/  UMOV UR44, UR60 ;  /* 0x0000003c002c7c82 */ /* 0x000fe20008000000 */
[----:B------:R-:W-:Y:S01]  /*26910*/  UMOV UR45, UR61 ;  /* 0x0000003d002d7c82 */ /* 0x000fe20008000000 */
[----:B------:R-:W-:Y:S01]  /*26920*/  UMOV UR43, UR10 ;  /* 0x0000000a002b7c82 */ /* 0x000fe20008000000 */
[----:B------:R-:W-:Y:S01]  /*26930*/  R2UR UR5, R7 ;  /* 0x00000000070572ca */ /* 0x000fe200000e0000 */
[----:B------:R-:W-:Y:S01]  /*26940*/  UIADD3 UR7, UR7, 0xc4400, URZ ;  /* 0x000c440007077890 */ /* 0x000fe2000fffe03f */
[----:B------:R-:W-:Y:S01]  /*26950*/  MOV R6, UR45 ;  /* 0x0000002d00067c02 */ /* 0x000fe20008000f00 */
[----:B------:R-:W-:Y:S01]  /*26960*/  UMOV UR8, 0x0 ;  /* 0x0000000000087882 */ /* 0x000fe20000000000 */
[----:B------:R-:W-:Y:S01]  /*26970*/  MOV R7, UR44 ;  /* 0x0000002c00077c02 */ /* 0x000fe20008000f00 */
[----:B------:R-:W-:Y:S01]  /*26980*/  UMOV UR9, 0x10000000 ;  /* 0x1000000000097882 */ /* 0x000fe20000000000 */
[----:B------:R-:W-:Y:S01]  /*26990*/  MOV R9, UR43 ;  /* 0x0000002b00097c02 */ /* 0x000fe20008000f00 */
[----:B------:R-:W-:Y:S01]  /*269a0*/  IMAD.U32 R14, RZ, RZ, UR7 ;  /* 0x00000007ff0e7e24 */ /* 0x000fe2000f8e00ff */
[----:B------:R-:W-:Y:S01]  /*269b0*/  UIADD3.X UR7, URZ, UR13, URZ, UP0, !UPT ;  /* 0x0000000d3f077290 */ /* 0x000fe200087fe43f */
[----:B------:R-:W-:Y:S01]  /*269c0*/  MOV R10, UR42 ;  /* 0x0000002a000a7c02 */ /* 0x000fe20008000f00 */
[----:B------:R-:W-:-:S02]  /*269d0*/  UIADD3 UR40, UR16, 0x44000, URZ ;  /* 0x0004400010287890 */ /* 0x000fc4000fffe03f */
[----:B------:R-:W-:Y:S01]  /*269e0*/  R2UR UR41, R14 ;  /* 0x000000000e2972ca */ /* 0x000fe200000e0000 */
[----:B------:R-:W-:Y:S01]  /*269f0*/  UMOV UR42, URZ ;  /* 0x0000003f002a7c82 */ /* 0x000fe20008000000 */
[----:B------:R-:W-:Y:S01]  /*26a00*/  UMOV UR43, URZ ;  /* 0x0000003f002b7c82 */ /* 0x000fe20008000000 */
[----:B------:R-:W-:Y:S01]  /*26a10*/  UIADD3 UR24, UR16, 0x46000, URZ ;  /* 0x0004600010187890 */ /* 0x000fe2000fffe03f */
[----:B------:R-:W-:Y:S01]  /*26a20*/  UMOV UR35, UR43 ;  /* 0x0000002b00237c82 */ /* 0x000fe20008000000 */
[----:B------:R-:W-:Y:S01]  /*26a30*/  UIADD3 UR56, UR16, 0x48000, URZ ;  /* 0x0004800010387890 */ /* 0x000fe2000fffe03f */
[----:B------:R-:W-:Y:S01]  /*26a40*/  UMOV UR26, 0x180 ;  /* 0x00000180001a7882 */ /* 0x000fe20000000000 */
[----:B------:R-:W-:Y:S01]  /*26a50*/  UMOV UR28, UR60 ;  /* 0x0000003c001c7c82 */ /* 0x000fe20008000000 */
[----:B------:R-:W-:Y:S01]  /*26a60*/  UMOV UR29, UR61 ;  /* 0x0000003d001d7c82 */ /* 0x000fe20008000000 */
[----:B------:R-:W-:Y:S01]  /*26a70*/  UIADD3 UR48, UR16, 0x4a000, URZ ;  /* 0x0004a00010307890 */ /* 0x000fe2000fffe03f */
[----:B------:R-:W-:-:S03]  /*26a80*/  MOV R11, UR29 ;  /* 0x0000001d000b7c02 */ /* 0x000fc60008000f00 */
[----:B------:R1:W-:Y:S01]  /*26a90*/  UTMALDG.4D [UR40], [UR6], desc[UR8] ;  /* 0x00000828060075b4 */ /* 0x0003e20008019000 */
[----:B------:R-:W-:Y:S01]  /*26aa0*/  MOV R12, UR28 ;  /* 0x0000001c000c7c02 */ /* 0x000fe20008000f00 */
[----:B------:R-:W-:Y:S01]  /*26ab0*/  UMOV UR27, UR10 ;  /* 0x0000000a001b7c82 */ /* 0x000fe20008000000 */
[----:B------:R-:W-:Y:S01]  /*26ac0*/  MOV R13, UR26 ;  /* 0x0000001a000d7c02 */ /* 0x000fe20008000f00 */
        /* <DEDUP_REMOVED lines=8> */
[----:B------:R-:W-:Y:S01]  /*26b50*/  UMOV UR50, 0xc0 ;  /* 0x000000c000327882 */ /* 0x000fe20000000000 */
[----:B------:R-:W-:Y:S01]  /*26b60*/  UMOV UR52, UR60 ;  /* 0x0000003c00347c82 */ /* 0x000fe20008000000 */
[----:B------:R-:W-:Y:S01]  /*26b70*/  UMOV UR53, UR61 ;  /* 0x0000003d00357c82 */ /* 0x000fe20008000000 */
[----:B------:R-:W-:Y:S01]  /*26b80*/  UMOV UR49, UR10 ;  /* 0x0000000a00317c82 */ /* 0x000fe20008000000 */
[----:B------:R-:W-:Y:S01]  /*26b90*/  UIADD3 UR4, UP1, UR12, 0x5f0, URZ ;  /* 0x000005f00c047890 */ /* 0x000fe2000ff3e03f */
[----:B------:R-:W-:Y:S01]  /*26ba0*/  UTMALDG.4D [UR56], [UR6], desc[UR8] ;  /* 0x00000838060075b4 */ /* 0x000fe20008019000 */
[----:B------:R-:W-:Y:S01]  /*26bb0*/  UIADD3 UR32, UR16, 0x4e000, URZ ;  /* 0x0004e00010207890 */ /* 0x000fe2000fffe03f */
[----:B------:R-:W-:Y:S01]  /*26bc0*/  UMOV UR14, URZ ;  /* 0x0000003f000e7c82 */ /* 0x000fe20008000000 */
[----:B------:R-:W-:Y:S01]  /*26bd0*/  UMOV UR34, 0x140 ;  /* 0x0000014000227882 */ /* 0x000fe20000000000 */
[----:B------:R-:W-:Y:S01]  /*26be0*/  UMOV UR36, UR60 ;  /* 0x0000003c00247c82 */ /* 0x000fe20008000000 */
[----:B------:R-:W-:Y:S01]  /*26bf0*/  UMOV UR37, UR61 ;  /* 0x0000003d00257c82 */ /* 0x000fe20008000000 */
[----:B------:R-:W-:Y:S01]  /*26c00*/  UMOV UR33, UR10 ;  /* 0x0000000a00217c82 */ /* 0x000fe20008000000 */
[----:B------:R-:W-:Y:S01]  /*26c10*/  UTMALDG.4D [UR48], [UR6], desc[UR8] ;  /* 0x00000830060075b4 */ /* 0x000fe20008019000 */
[----:B-1----:R-:W-:Y:S01]  /*26c20*/  R2UR UR45, R6 ;  /* 0x00000000062d72ca */ /* 0x002fe200000e0000 */
[----:B------:R-:W-:Y:S01]  /*26c30*/  UIADD3 UR40, UR16, 0x4c000, URZ ;  /* 0x0004c00010287890 */ /* 0x000fe2000fffe03f */
[----:B------:R-:W-:Y:S01]  /*26c40*/  R2UR UR44, R7 ;  /* 0x00000000072c72ca */ /* 0x000fe200000e0000 */
[----:B------:R-:W-:Y:S01]  /*26c50*/  UMOV UR41, UR10 ;  /* 0x0000000a00297c82 */ /* 0x000fe20008000000 */
[----:B------:R-:W-:Y:S01]  /*26c60*/  R2UR UR43, R9 ;  /* 0x00000000092b72ca */ /* 0x000fe200000e0000 */
[----:B------:R-:W-:Y:S01]  /*26c70*/  UMOV UR18, 0x1c0 ;  /* 0x000001c000127882 */ /* 0x000fe20000000000 */
[----:B------:R-:W-:Y:S01]  /*26c80*/  R2UR UR42, R10 ;  /* 0x000000000a2a72ca */ /* 0x000fe200000e0000 */
[----:B------:R-:W-:Y:S01]  /*26c90*/  UMOV UR20, UR60 ;  /* 0x0000003c00147c82 */ /* 0x000fe20008000000 */
[----:B------:R-:W-:Y:S01]  /*26ca0*/  UMOV UR21, UR61 ;  /* 0x0000003d00157c82 */ /* 0x000fe20008000000 */
[----:B--2---:R-:W-:Y:S01]  /*26cb0*/  R2UR UR29, R11 ;  /* 0x000000000b1d72ca */ /* 0x004fe200000e0000 */
[----:B------:R-:W-:Y:S01]  /*26cc0*/  UIADD3 UR24, UR16, 0x50000, URZ ;  /* 0x0005000010187890 */ /* 0x000fe2000fffe03f */
[----:B------:R-:W-:Y:S01]  /*26cd0*/  R2UR UR28, R12 ;  /* 0x000000000c1c72ca */ /* 0x000fe200000e0000 */
[----:B------:R-:W-:Y:S01]  /*26ce0*/  UIADD3 UR16, UR16, 0x52000, URZ ;  /* 0x0005200010107890 */ /* 0x000fe2000fffe03f */
[----:B------:R-:W-:Y:S01]  /*26cf0*/  R2UR UR26, R13 ;  /* 0x000000000d1a72ca */ /* 0x000fe200000e0000 */
[----:B------:R-:W-:Y:S01]  /*26d00*/  UMOV UR27, UR14 ;  /* 0x0000000e001b7c82 */ /* 0x000fe20008000000 */
[----:B------:R-:W-:Y:S01]  /*26d10*/  UMOV UR25, UR10 ;  /* 0x0000000a00197c82 */ /* 0x000fe20008000000 */
[----:B------:R-:W-:Y:S01]  /*26d20*/  UMOV UR19, UR14 ;  /* 0x0000000e00137c82 */ /* 0x000fe20008000000 */
[----:B------:R-:W-:Y:S01]  /*26d30*/  UMOV UR17, UR10 ;  /* 0x0000000a00117c82 */ /* 0x000fe20008000000 */
[----:B------:R-:W-:Y:S01]  /*26d40*/  IMAD.MOV.U32 R9, RZ, RZ, 0x1 ;  /* 0x00000001ff097424 */ /* 0x000fe200078e00ff */
[----:B------:R1:W-:Y:S01]  /*26d50*/  UTMALDG.4D [UR40], [UR6], desc[UR8] ;  /* 0x00000828060075b4 */ /* 0x0003e20008019000 */
[----:B------:R2:W-:Y:S06]  /*26d60*/  UTMALDG.4D [UR32], [UR6], desc[UR8] ;  /* 0x00000820060075b4 */ /* 0x0005ec0008019000 */
[----:B------:R2:W-:Y:S01]  /*26d70*/  UTMALDG.4D [UR24], [UR6], desc[UR8] ;  /* 0x00000818060075b4 */ /* 0x0005e20008019000 */
[----:B------:R2:W-:Y:S01]  /*26d80*/  UTMALDG.4D [UR16], [UR6], desc[UR8] ;  /* 0x00000810060075b4 */ /* 0x0005e20008019000 */
[----:B-1----:R-:W-:-:S02]  /*26d90*/  UIADD3 UR40, UR5, 0xc4000, URZ ;  /* 0x000c400005287890 */ /* 0x002fc4000fffe03f */
[----:B------:R-:W-:Y:S01]  /*26da0*/  UIADD3.X UR5, URZ, UR13, URZ, UP1, !UPT ;  /* 0x0000000d3f057290 */ /* 0x000fe20008ffe43f */
[----:B------:R-:W-:Y:S01]  /*26db0*/  UMOV UR42, URZ ;  /* 0x0000003f002a7c82 */ /* 0x000fe20008000000 */
[----:B------:R-:W-:Y:S01]  /*26dc0*/  UMOV UR43, UR60 ;  /* 0x0000003c002b7c82 */ /* 0x000fe20008000000 */
[----:B------:R-:W-:-:S06]  /*26dd0*/  UMOV UR44, UR61 ;  /* 0x0000003d002c7c82 */ /* 0x000fcc0008000000 */
[----:B------:R2:W-:Y:S02]  /*26de0*/  UTMALDG.3D [UR40], [UR4], desc[UR8] ;  /* 0x00000828040075b4 */ /* 0x0005e40008011000 */
[----:B--2---:R-:W-:Y:S01]  /*26df0*/  NOP ;  /* 0x0000000000007918 */ /* 0x004fe20000000000 */
.L_x_155:
[----:B------:R-:W-:Y:S05]  /*26e00*/  BSYNC B0 ;  /* 0x0000000000007941 */ /* 0x000fea0003800000 */
.L_x_154:
[----:B------:R-:W-:Y:S04]  /*26e10*/  BSSY B0, `(.L_x_159) ;  /* 0x000004d000007945 */ /* 0x000fe80003800000 */
[----:B------:R-:W-:Y:S05]  /*26e20*/  @!P3 BRA `(.L_x_160) ;  /* 0x00000004002cb947 */ /* 0x000fea0003800000 */
[----:B------:R-:W1:Y:S01]  /*26e30*/  S2R R7, SR_CgaCtaId ;  /* 0x0000000000077919 */ /* 0x000e620000008800 */
[----:B------:R-:W-:Y:S02]  /*26e40*/  MOV R6, 0x400 ;  /* 0x0000040000067802 */ /* 0x000fe40000000f00 */
[----:B------:R-:W-:Y:S02]  /*26e50*/  SHF.L.U32 R5, R5, 0x1f, RZ ;  /* 0x0000001f05057819 */ /* 0x000fe400000006ff */
[----:B-1----:R-:W-:-:S05]  /*26e60*/  LEA R7, R7, R6, 0x18 ;  /* 0x0000000607077211 */ /* 0x002fca00078ec0ff */
[----:B------:R-:W-:-:S04]  /*26e70*/  IMAD R6, R4, 0x8, R7 ;  /* 0x0000000804067824 */ /* 0x000fc800078e0207 */
[----:B------:R-:W1:Y:S02]  /*26e80*/  SYNCS.PHASECHK.TRANS64.TRYWAIT P0, [R6+URZ+0xc4460], R5 ;  /* 0x0c446005060075a7 */ /* 0x000e64000800017f */
[----:B-1----:R-:W-:Y:S05]  /*26e90*/  @!P0 BRA `(.L_x_161) ;  /* 0x0000001800388947 */ /* 0x002fea0003800000 */
.L_x_197:
        /* <DEDUP_REMOVED lines=8> */
.L_x_162:
[----:B------:R-:W-:-:S04]  /*26f20*/  LOP3.LUT P0, RZ, R0, 0x1f, RZ, 0xc0, !PT ;  /* 0x0000001f00ff7812 */ /* 0x000fc8000780c0ff */
[----:B------:R-:W-:-:S13]  /*26f30*/  PLOP3.LUT P0, PT, P0, P2, PT, 0x2a, 0x0 ;  /* 0x000000000000781c */ /* 0x000fda0000704572 */
[----:B------:R-:W-:Y:S05]  /*26f40*/  @P0 BRA `(.L_x_163) ;  /* 0x0000000000040947 */ /* 0x000fea0003800000 */
[----:B------:R-:W-:Y:S01]  /*26f50*/  BPT.TRAP 0x1 ;  /* 0x000000040000795c */ /* 0x000fe20000300000 */
.L_x_163:
        /* <DEDUP_REMOVED lines=15> */
[----:B------:R-:W-:-:S02]  /*27050*/  ULEA UR48, UR48, UR7, 0x10 ;  /* 0x0000000730307291 */ /* 0x000fc4000f8e803f */
[----:B------:R-:W-:Y:S02]  /*27060*/  UIADD3 UR51, UR11, UR51, URZ ;  /* 0x000000330b337290 */ /* 0x000fe4000fffe03f */
[----:B------:R-:W-:Y:S02]  /*27070*/  UIADD3 UR49, UR49, 0xc4440, URZ ;  /* 0x000c444031317890 */ /* 0x000fe4000fffe03f */
[----:B------:R-:W-:Y:S02]  /*27080*/  UIADD3.X UR7, URZ, UR9, URZ, UP0, !UPT ;  /* 0x000000093f077290 */ /* 0x000fe400087fe43f */
[----:B------:R-:W-:Y:S02]  /*27090*/  UIADD3 UR24, UR48, 0x2000, URZ ;  /* 0x0000200030187890 */ /* 0x000fe4000fffe03f */
[----:B------:R-:W-:Y:S02]  /*270a0*/  UIADD3 UR40, UR48, 0x4000, URZ ;  /* 0x0000400030287890 */ /* 0x000fe4000fffe03f */
[----:B------:R-:W-:Y:S01]  /*270b0*/  UIADD3 UR16, UR48, 0x6000, URZ ;  /* 0x0000600030107890 */ /* 0x000fe2000fffe03f */
        /* <DEDUP_REMOVED lines=34> */
.L_x_160:
[----:B------:R-:W-:Y:S05]  /*272e0*/  BSYNC B0 ;  /* 0x0000000000007941 */ /* 0x000fea0003800000 */
.L_x_159:
[----:B------:R-:W-:-:S13]  /*272f0*/  ISETP.GE.AND P0, PT, R3, 0x41, PT ;  /* 0x000000410300780c */ /* 0x000fda0003f06270 */
[----:B------:R-:W-:Y:S05]  /*27300*/  @!P0 EXIT ;  /* 0x000000000000894d */ /* 0x000fea0003800000 */
[----:B------:R-:W-:Y:S01]  /*27310*/  VIADD R3, R3, 0x3f ;  /* 0x0000003f03037836 */ /* 0x000fe20000000000 */
[----:B------:R-:W-:Y:S01]  /*27320*/  LOP3.LUT P0, RZ, R0, 0x1f, RZ, 0xc0, !PT ;  /* 0x0000001f00ff7812 */ /* 0x000fe2000780c0ff */
[----:B------:R-:W-:Y:S03]  /*27330*/  BSSY B0, `(.L_x_164) ;  /* 0x00000dc000007945 */ /* 0x000fe60003800000 */
[----:B------:R-:W-:Y:S02]  /*27340*/  SHF.R.S32.HI R0, RZ, 0x1f, R3 ;  /* 0x0000001fff007819 */ /* 0x000fe40000011403 */
[----:B------:R-:W-:Y:S02]  /*27350*/  PLOP3.LUT P0, PT, P0, P2, PT, 0x2a, 0x0 ;  /* 0x000000000000781c */ /* 0x000fe40000704572 */
[----:B------:R-:W-:Y:S01]  /*27360*/  LEA.HI R0, R0, R3, RZ, 0x6 ;  /* 0x0000000300007211 */ /* 0x000fe200078f30ff */
[----:B------:R-:W-:-:S03]  /*27370*/  IMAD.U32 R3, RZ, RZ, UR39 ;  /* 0x00000027ff037e24 */ /* 0x000fc6000f8e00ff */
[----:B------:R-:W-:Y:S02]  /*27380*/  SHF.R.S32.HI R4, RZ, 0x6, R0 ;  /* 0x00000006ff047819 */ /* 0x000fe40000011400 */
[----:B------:R-:W-:Y:S01]  /*27390*/  LOP3.LUT R0, R3, 0x2, RZ, 0xfc, !PT ;  /* 0x0000000203007812 */ /* 0x000fe200078efcff */
[----:B------:R-:W-:Y:S01]  /*273a0*/  IMAD.MOV.U32 R3, RZ, RZ, 0x1 ;  /* 0x00000001ff037424 */ /* 0x000fe200078e00ff */
[----:B------:R-:W-:-:S07]  /*273b0*/  SHF.L.U32 R4, R4, 0x2, RZ ;  /* 0x0000000204047819 */ /* 0x000fce00000006ff */
.L_x_179:
[----:B------:R-:W-:Y:S04]  /*273c0*/  BSSY B1, `(.L_x_165) ;  /* 0x0000049000017945 */ /* 0x000fe80003800000 */
[----:B------:R-:W-:Y:S05]  /*273d0*/  @!P3 BRA `(.L_x_166) ;  /* 0x00000004001cb947 */ /* 0x000fea0003800000 */
[----:B------:R-:W1:Y:S01]  /*273e0*/  S2R R6, SR_CgaCtaId ;  /* 0x0000000000067919 */ /* 0x000e620000008800 */
[----:B------:R-:W-:-:S04]  /*273f0*/  MOV R5, 0x400 ;  /* 0x0000040000057802 */ /* 0x000fc80000000f00 */
[----:B-1----:R-:W-:Y:S02]  /*27400*/  LEA R7, R6, R5, 0x18 ;  /* 0x0000000506077211 */ /* 0x002fe400078ec0ff */
[----:B------:R-:W-:-:S03]  /*27410*/  SHF.L.U32 R5, R3, 0x1f, RZ ;  /* 0x0000001f03057819 */ /* 0x000fc600000006ff */
[----:B------:R-:W-:-:S04]  /*27420*/  IMAD R6, R2, 0x8, R7 ;  /* 0x0000000802067824 */ /* 0x000fc800078e0207 */
[----:B------:R-:W1:Y:S02]  /*27430*/  SYNCS.PHASECHK.TRANS64.TRYWAIT P4, [R6+URZ+0xc4420], R5 ;  /* 0x0c442005060075a7 */ /* 0x000e64000808017f */
[----:B-1----:R-:W-:Y:S05]  /*27440*/  @!P4 BRA `(.L_x_167) ;  /* 0x0000001000e0c947 */ /* 0x002fea0003800000 */
.L_x_198:
[----:B-1----:R-:W-:-:S04]  /*27450*/  @P2 IMAD.MOV.U32 R5, RZ, RZ, 0x10100 ;  /* 0x00010100ff052424 */ /* 0x002fc800078e00ff */
[----:B------:R1:W-:Y:S02]  /*27460*/  @P2 SYNCS.ARRIVE.TRANS64 RZ, [R6+URZ+0xc4400], R5 ;  /* 0x0c44000506ff29a7 */ /* 0x0003e4000800003f */
[----:B-1----:R-:W-:-:S04]  /*27470*/  PRMT R5, R0, 0x9910, RZ ;  /* 0x0000991000057816 */ /* 0x002fc800000000ff */
[----:B------:R-:W-:-:S13]  /*27480*/  ISETP.NE.AND P4, PT, R5, 0x2, PT ;  /* 0x000000020500780c */ /* 0x000fda0003f85270 */
[----:B------:R-:W-:Y:S05]  /*27490*/  @P4 BRA `(.L_x_168) ;  /* 0x0000000000044947 */ /* 0x000fea0003800000 */
[----:B------:R-:W-:Y:S01]  /*274a0*/  BPT.TRAP 0x1 ;  /* 0x000000040000795c */ /* 0x000fe20000300000 */
.L_x_168:
[----:B------:R-:W-:Y:S05]  /*274b0*/  @P0 BRA `(.L_x_169) ;  /* 0x0000000000040947 */ /* 0x000fea0003800000 */
[----:B------:R-:W-:Y:S01]  /*274c0*/  BPT.TRAP 0x1 ;  /* 0x000000040000795c */ /* 0x000fe20000300000 */
.L_x_169:
[----:B------:R-:W-:Y:S01]  /*274d0*/  IMAD R7, R2, 0x10000, R7 ;  /* 0x0001000002077824 */ /* 0x000fe200078e0207 */
[----:B------:R-:W-:Y:S01]  /*274e0*/  R2UR UR57, R6 ;  /* 0x00000000063972ca */ /* 0x000fe200000e0000 */
[----:B------:R-:W-:Y:S01]  /*274f0*/  ULDC.64 UR6, c[0x0][0x198] ;  /* 0x0000660000067ab9 */ /* 0x000fe20000000a00 */
[----:B------:R-:W-:Y:S01]  /*27500*/  R2UR UR59, R9 ;  /* 0x00000000093b72ca */ /* 0x000fe200000e0000 */
[----:B------:R-:W-:Y:S01]  /*27510*/  UIADD3 UR6, UP0, UR6, 0xf0, URZ ;  /* 0x000000f006067890 */ /* 0x000fe2000ff1e03f */
[----:B------:R-:W-:Y:S01]  /*27520*/  R2UR UR8, R7 ;  /* 0x00000000070872ca */ /* 0x000fe200000e0000 */
[----:B------:R-:W-:Y:S01]  /*27530*/  UMOV UR4, 0x0 ;  /* 0x0000000000047882 */ /* 0x000fe20000000000 */
[----:B------:R-:W-:Y:S01]  /*27540*/  UMOV UR5, 0x10000000 ;  /* 0x1000000000057882 */ /* 0x000fe20000000000 */
[----:B------:R-:W-:Y:S01]  /*27550*/  UIADD3.X UR7, URZ, UR7, URZ, UP0, !UPT ;  /* 0x000000073f077290 */ /* 0x000fe200087fe43f */
[----:B------:R-:W-:Y:S01]  /*27560*/  UMOV UR58, URZ ;  /* 0x0000003f003a7c82 */ /* 0x000fe20008000000 */
[----:B------:R-:W-:Y:S01]  /*27570*/  UMOV UR26, 0x40 ;  /* 0x00000040001a7882 */ /* 0x000fe20000000000 */
[----:B------:R-:W-:Y:S01]  /*27580*/  UMOV UR28, UR60 ;  /* 0x0000003c001c7c82 */ /* 0x000fe20008000000 */
[----:B------:R-:W-:-:S02]  /*27590*/  UMOV UR29, UR61 ;  /* 0x0000003d001d7c82 */ /* 0x000fc40008000000 */
[----:B------:R-:W-:Y:S02]  /*275a0*/  UIADD3 UR57, UR57, 0xc4400, URZ ;  /* 0x000c440039397890 */ /* 0x000fe4000fffe03f */
[----:B------:R-:W-:Y:S02]  /*275b0*/  USHF.L.U32 UR59, UR59, 0x6, URZ ;  /* 0x000000063b3b7899 */ /* 0x000fe4000800063f */
[----:B------:R-:W-:Y:S02]  /*275c0*/  UIADD3 UR56, UR8, 0x44000, URZ ;  /* 0x0004400008387890 */ /* 0x000fe4000fffe03f */
[----:B------:R-:W-:Y:S02]  /*275d0*/  UIADD3 UR24, UR8, 0x46000, URZ ;  /* 0x0004600008187890 */ /* 0x000fe4000fffe03f */
[----:B------:R-:W-:Y:S02]  /*275e0*/  UIADD3 UR48, UR8, 0x48000, URZ ;  /* 0x0004800008307890 */ /* 0x000fe4000fffe03f */
[----:B------:R-:W-:Y:S01]  /*275f0*/  UIADD3 UR16, UR8, 0x4a000, URZ ;  /* 0x0004a00008107890 */ /* 0x000fe2000fffe03f */
[----:B------:R-:W-:Y:S01]  /*27600*/  UMOV UR25, UR57 ;  /* 0x0000003900197c82 */ /* 0x000fe20008000000 */
[----:B------:R-:W-:Y:S01]  /*27610*/  UMOV UR27, UR59 ;  /* 0x0000003b001b7c82 */ /* 0x000fe20008000000 */
        /* <DEDUP_REMOVED lines=35> */
.L_x_166:
[----:B------:R-:W-:Y:S05]  /*27850*/  BSYNC B1 ;  /* 0x0000000000017941 */ /* 0x000fea0003800000 */
.L_x_165:
[C---:B------:R-:W-:Y:S01]  /*27860*/  ISETP.LT.OR P4, PT, R4.reuse, 0x6, !P3 ;  /* 0x000000060400780c */ /* 0x040fe20005f81670 */
[----:B------:R-:W-:Y:S01]  /*27870*/  BSSY B1, `(.L_x_170) ;  /* 0x000001c000017945 */ /* 0x000fe20003800000 */
[----:B------:R-:W-:-:S11]  /*27880*/  ISETP.LT.OR P5, PT, R4, 0x7, !P3 ;  /* 0x000000070400780c */ /* 0x000fd60005fa1670 */
[----:B------:R-:W-:Y:S05]  /*27890*/  @P4 BRA `(.L_x_171) ;  /* 0x0000000000644947 */ /* 0x000fea0003800000 */
[----:B------:R-:W1:Y:S01]  /*278a0*/  S2R R6, SR_CgaCtaId ;  /* 0x0000000000067919 */ /* 0x000e620000008800 */
[----:B------:R-:W-:Y:S01]  /*278b0*/  MOV R5, 0x400 ;  /* 0x0000040000057802 */ /* 0x000fe20000000f00 */
[----:B------:R-:W-:Y:S01]  /*278c0*/  ULDC.64 UR4, c[0x0][0x198] ;  /* 0x0000660000047ab9 */ /* 0x000fe20000000a00 */
[----:B------:R-:W-:Y:S01]  /*278d0*/  R2UR UR18, R9 ;  /* 0x00000000091272ca */ /* 0x000fe200000e0000 */
[----:B------:R-:W-:Y:S01]  /*278e0*/  UIADD3 UR4, UP0, UR4, 0x4f0, URZ ;  /* 0x000004f004047890 */ /* 0x000fe2000ff1e03f */
[----:B------:R-:W-:Y:S01]  /*278f0*/  UMOV UR6, 0x0 ;  /* 0x0000000000067882 */ /* 0x000fe20000000000 */
[----:B------:R-:W-:Y:S02]  /*27900*/  UMOV UR7, 0x10000000 ;  /* 0x1000000000077882 */ /* 0x000fe40000000000 */
[----:B------:R-:W-:Y:S01]  /*27910*/  UIADD3.X UR5, URZ, UR5, URZ, UP0, !UPT ;  /* 0x000000053f057290 */ /* 0x000fe200087fe43f */
[----:B------:R-:W-:Y:S01]  /*27920*/  UMOV UR19, UR60 ;  /* 0x0000003c00137c82 */ /* 0x000fe20008000000 */
[----:B------:R-:W-:-:S06]  /*27930*/  UMOV UR20, UR61 ;  /* 0x0000003d00147c82 */ /* 0x000fcc0008000000 */
[----:B------:R-:W-:Y:S01]  /*27940*/  USHF.L.U32 UR18, UR18, 0x6, URZ ;  /* 0x0000000612127899 */ /* 0x000fe2000800063f */
[----:B-1----:R-:W-:-:S05]  /*27950*/  LEA R5, R6, R5, 0x18 ;  /* 0x0000000506057211 */ /* 0x002fca00078ec0ff */
[C---:B------:R-:W-:Y:S01]  /*27960*/  IMAD R6, R2.reuse, 0x8, R5 ;  /* 0x0000000802067824 */ /* 0x040fe200078e0205 */
[----:B------:R-:W-:-:S04]  /*27970*/  LEA R5, R2, R5, 0x8 ;  /* 0x0000000502057211 */ /* 0x000fc800078e40ff */
[----:B------:R-:W-:Y:S02]  /*27980*/  R2UR UR17, R6 ;  /* 0x00000000061172ca */ /* 0x000fe400000e0000 */
[----:B------:R-:W-:Y:S01]  /*27990*/  R2UR UR16, R5 ;  /* 0x00000000051072ca */ /* 0x000fe200000e0000 */
[----:B------:R-:W-:-:S05]  /*279a0*/  VIADD R5, R2, 0x1 ;  /* 0x0000000102057836 */ /* 0x000fca0000000000 */
[----:B------:R-:W-:-:S04]  /*279b0*/  ISETP.NE.AND P4, PT, R5, 0x4, PT ;  /* 0x000000040500780c */ /* 0x000fc80003f85270 */
[----:B------:R-:W-:Y:S01]  /*279c0*/  SEL R2, RZ, 0x1, P4 ;  /* 0x00000001ff027807 */ /* 0x000fe20002000000 */
[----:B------:R-:W-:Y:S02]  /*279d0*/  UIADD3 UR17, UR17, 0xc4400, URZ ;  /* 0x000c440011117890 */ /* 0x000fe4000fffe03f */
[----:B------:R-:W-:Y:S01]  /*279e0*/  UIADD3 UR16, UR16, 0xc4000, URZ ;  /* 0x000c400010107890 */ /* 0x000fe2000fffe03f */
[----:B------:R-:W-:Y:S02]  /*279f0*/  LOP3.LUT R3, R3, R2, RZ, 0x3c, !PT ;  /* 0x0000000203037212 */ /* 0x000fe400078e3cff */
[----:B------:R-:W-:-:S06]  /*27a00*/  SEL R2, R5, RZ, P4 ;  /* 0x000000ff05027207 */ /* 0x000fcc0002000000 */
[----:B------:R1:W-:Y:S02]  /*27a10*/  UTMALDG.3D [UR16], [UR4], desc[UR6] ;  /* 0x00000610040075b4 */ /* 0x0003e40008011000 */
[----:B-1----:R-:W-:Y:S01]  /*27a20*/  NOP ;  /* 0x0000000000007918 */ /* 0x002fe20000000000 */
.L_x_171:
[----:B------:R-:W-:Y:S05]  /*27a30*/  BSYNC B1 ;  /* 0x0000000000017941 */ /* 0x000fea0003800000 */
.L_x_170:
[----:B------:R-:W-:Y:S04]  /*27a40*/  BSSY B1, `(.L_x_172) ;  /* 0x0000049000017945 */ /* 0x000fe80003800000 */
[----:B------:R-:W-:Y:S05]  /*27a50*/  @P5 BRA `(.L_x_173) ;  /* 0x00000004001c5947 */ /* 0x000fea0003800000 */
[----:B------:R-:W1:Y:S01]  /*27a60*/  S2R R6, SR_CgaCtaId ;  /* 0x0000000000067919 */ /* 0x000e620000008800 */
[----:B------:R-:W-:Y:S02]  /*27a70*/  MOV R5, 0x400 ;  /* 0x0000040000057802 */ /* 0x000fe40000000f00 */
[----:B------:R-:W-:Y:S02]  /*27a80*/  SHF.L.U32 R7, R3, 0x1f, RZ ;  /* 0x0000001f03077819 */ /* 0x000fe400000006ff */
[----:B-1----:R-:W-:-:S05]  /*27a90*/  LEA R5, R6, R5, 0x18 ;  /* 0x0000000506057211 */ /* 0x002fca00078ec0ff */
[----:B------:R-:W-:-:S04]  /*27aa0*/  IMAD R6, R2, 0x8, R5 ;  /* 0x0000000802067824 */ /* 0x000fc800078e0205 */
[----:B------:R-:W1:Y:S02]  /*27ab0*/  SYNCS.PHASECHK.TRANS64.TRYWAIT P4, [R6+URZ+0xc4420], R7 ;  /* 0x0c442007060075a7 */ /* 0x000e64000808017f */
[----:B-1----:R-:W-:Y:S05]  /*27ac0*/  @!P4 BRA `(.L_x_174) ;  /* 0x0000000c0054c947 */ /* 0x002fea0003800000 */
.L_x_199:
[----:B-1----:R-:W-:-:S04]  /*27ad0*/  @P1 IMAD.MOV.U32 R7, RZ, RZ, 0x10100 ;  /* 0x00010100ff071424 */ /* 0x002fc800078e00ff */
[----:B------:R1:W-:Y:S02]  /*27ae0*/  @P1 SYNCS.ARRIVE.TRANS64 RZ, [R6+URZ+0xc4400], R7 ;  /* 0x0c44000706ff19a7 */ /* 0x0003e4000800003f */
[----:B-1----:R-:W-:-:S04]  /*27af0*/  PRMT R7, R0, 0x9910, RZ ;  /* 0x0000991000077816 */ /* 0x002fc800000000ff */
[----:B------:R-:W-:-:S13]  /*27b00*/  ISETP.NE.AND P4, PT, R7, 0x2, PT ;  /* 0x000000020700780c */ /* 0x000fda0003f85270 */
[----:B------:R-:W-:Y:S05]  /*27b10*/  @P4 BRA `(.L_x_175) ;  /* 0x0000000000044947 */ /* 0x000fea0003800000 */
[----:B------:R-:W-:Y:S01]  /*27b20*/  BPT.TRAP 0x1 ;  /* 0x000000040000795c */ /* 0x000fe20000300000 */
.L_x_175:
[----:B------:R-:W-:Y:S05]  /*27b30*/  @P0 BRA `(.L_x_176) ;  /* 0x0000000000040947 */ /* 0x000fea0003800000 */
[----:B------:R-:W-:Y:S01]  /*27b40*/  BPT.TRAP 0x1 ;  /* 0x000000040000795c */ /* 0x000fe20000300000 */
.L_x_176:
        /* <DEDUP_REMOVED lines=56> */
.L_x_173:
[----:B------:R-:W-:Y:S05]  /*27ed0*/  BSYNC B1 ;  /* 0x0000000000017941 */ /* 0x000fea0003800000 */
.L_x_172:
[----:B------:R-:W-:Y:S01]  /*27ee0*/  ISETP.LT.OR P4, PT, R4, 0x8, !P3 ;  /* 0x000000080400780c */ /* 0x000fe20005f81670 */
[----:B------:R-:W-:-:S12]  /*27ef0*/  BSSY B1, `(.L_x_177) ;  /* 0x000001c000017945 */ /* 0x000fd80003800000 */
[----:B------:R-:W-:Y:S05]  /*27f00*/  @P4 BRA `(.L_x_178) ;  /* 0x0000000000684947 */ /* 0x000fea0003800000 */
[----:B------:R-:W1:Y:S01]  /*27f10*/  S2R R6, SR_CgaCtaId ;  /* 0x0000000000067919 */ /* 0x000e620000008800 */
[----:B------:R-:W-:Y:S01]  /*27f20*/  MOV R5, 0x400 ;  /* 0x0000040000057802 */ /* 0x000fe20000000f00 */
[----:B------:R-:W-:Y:S01]  /*27f30*/  ULDC.64 UR4, c[0x0][0x198] ;  /* 0x0000660000047ab9 */ /* 0x000fe20000000a00 */
[C---:B------:R-:W-:Y:S01]  /*27f40*/  R2UR UR18, R9.reuse ;  /* 0x00000000091272ca */ /* 0x040fe200000e0000 */
[----:B------:R-:W-:Y:S01]  /*27f50*/  UIADD3 UR4, UP0, UR4, 0x5f0, URZ ;  /* 0x000005f004047890 */ /* 0x000fe2000ff1e03f */
[----:B------:R-:W-:Y:S01]  /*27f60*/  VIADD R9, R9, 0x1 ;  /* 0x0000000109097836 */ /* 0x000fe20000000000 */
[----:B------:R-:W-:Y:S01]  /*27f70*/  UMOV UR6, 0x0 ;  /* 0x0000000000067882 */ /* 0x000fe20000000000 */
[----:B------:R-:W-:Y:S01]  /*27f80*/  UMOV UR7, 0x10000000 ;  /* 0x1000000000077882 */ /* 0x000fe20000000000 */
[----:B------:R-:W-:Y:S01]  /*27f90*/  UIADD3.X UR5, URZ, UR5, URZ, UP0, !UPT ;  /* 0x000000053f057290 */ /* 0x000fe200087fe43f */
[----:B------:R-:W-:Y:S01]  /*27fa0*/  UMOV UR19, UR60 ;  /* 0x0000003c00137c82 */ /* 0x000fe20008000000 */
[----:B------:R-:W-:-:S06]  /*27fb0*/  UMOV UR20, UR61 ;  /* 0x0000003d00147c82 */ /* 0x000fcc0008000000 */
[----:B------:R-:W-:Y:S01]  /*27fc0*/  USHF.L.U32 UR18, UR18, 0x6, URZ ;  /* 0x0000000612127899 */ /* 0x000fe2000800063f */
[----:B-1----:R-:W-:-:S05]  /*27fd0*/  LEA R5, R6, R5, 0x18 ;  /* 0x0000000506057211 */ /* 0x002fca00078ec0ff */
[C---:B------:R-:W-:Y:S01]  /*27fe0*/  IMAD R6, R2.reuse, 0x8, R5 ;  /* 0x0000000802067824 */ /* 0x040fe200078e0205 */
[C---:B------:R-:W-:Y:S01]  /*27ff0*/  LEA R5, R2.reuse, R5, 0x8 ;  /* 0x0000000502057211 */ /* 0x040fe200078e40ff */
[----:B------:R-:W-:-:S03]  /*28000*/  VIADD R2, R2, 0x1 ;  /* 0x0000000102027836 */ /* 0x000fc60000000000 */
[----:B------:R-:W-:Y:S02]  /*28010*/  R2UR UR17, R6 ;  /* 0x00000000061172ca */ /* 0x000fe400000e0000 */
[----:B------:R-:W-:Y:S02]  /*28020*/  R2UR UR16, R5 ;  /* 0x00000000051072ca */ /* 0x000fe400000e0000 */
[----:B------:R-:W-:-:S04]  /*28030*/  ISETP.NE.AND P4, PT, R2, 0x4, PT ;  /* 0x000000040200780c */ /* 0x000fc80003f85270 */
[----:B------:R-:W-:Y:S02]  /*28040*/  SEL R6, RZ, 0x1, P4 ;  /* 0x00000001ff067807 */ /* 0x000fe40002000000 */
[----:B------:R-:W-:Y:S02]  /*28050*/  SEL R2, R2, RZ, P4 ;  /* 0x000000ff02027207 */ /* 0x000fe40002000000 */
[----:B------:R-:W-:Y:S01]  /*28060*/  LOP3.LUT R3, R3, R6, RZ, 0x3c, !PT ;  /* 0x0000000603037212 */ /* 0x000fe200078e3cff */
[----:B------:R-:W-:Y:S02]  /*28070*/  UIADD3 UR17, UR17, 0xc4400, URZ ;  /* 0x000c440011117890 */ /* 0x000fe4000fffe03f */
[----:B------:R-:W-:-:S09]  /*28080*/  UIADD3 UR16, UR16, 0xc4000, URZ ;  /* 0x000c400010107890 */ /* 0x000fd2000fffe03f */
[----:B------:R1:W-:Y:S02]  /*28090*/  UTMALDG.3D [UR16], [UR4], desc[UR6] ;  /* 0x00000610040075b4 */ /* 0x0003e40008011000 */
[----:B-1----:R-:W-:Y:S01]  /*280a0*/  NOP ;  /* 0x0000000000007918 */ /* 0x002fe20000000000 */
.L_x_178:
[----:B------:R-:W-:Y:S05]  /*280b0*/  BSYNC B1 ;  /* 0x0000000000017941 */ /* 0x000fea0003800000 */
.L_x_177:
[C---:B------:R-:W-:Y:S01]  /*280c0*/  ISETP.GT.AND P4, PT, R4.reuse, 0x8, PT ;  /* 0x000000080400780c */ /* 0x040fe20003f84270 */
[----:B------:R-:W-:-:S12]  /*280d0*/  VIADD R4, R4, 0xfffffffc ;  /* 0xfffffffc04047836 */ /* 0x000fd80000000000 */
[----:B------:R-:W-:Y:S05]  /*280e0*/  @P4 BRA `(.L_x_179) ;  /* 0xfffffff000b44947 */ /* 0x000fea000383ffff */
[----:B------:R-:W-:Y:S05]  /*280f0*/  BSYNC B0 ;  /* 0x0000000000007941 */ /* 0x000fea0003800000 */
.L_x_164:
[----:B------:R-:W-:Y:S05]  /*28100*/  EXIT ;  /* 0x000000000000794d */ /* 0x000fea0003800000 */
.L_x_15:
[----:B--2---:R-:W-:-:S04]  /*28110*/  IMAD.U32 R3, RZ, RZ, UR32 ;  /* 0x00000020ff037e24 */ /* 0x004fc8000f8e00ff */
[----:B------:R2:W3:Y:S03]  /*28120*/  SYNCS.PHASECHK.TRANS64.TRYWAIT P1, [R3+URZ+0xc4440], R2 ;  /* 0x0c444002030075a7 */ /* 0x0004e6000802017f */
[----:B---3--:R-:W-:Y:S05]  /*28130*/  @!P1 NANOSLEEP.SYNCS 0x989680 ;  /* 0x009896800000995d */ /* 0x008fea0003900000 */
[----:B------:R-:W3:Y:S02]  /*28140*/  @!P1 SYNCS.PHASECHK.TRANS64 P1, [R3+URZ+0xc4440], R2 ;  /* 0x0c444002030095a7 */ /* 0x000ee4000802007f */
[----:B---3--:R-:W-:Y:S05]  /*28150*/  @!P1 BRA `(.L_x_15) ;  /* 0xfffffffc00ec9947 */ /* 0x008fea000383ffff */
[----:B------:R-:W-:Y:S05]  /*28160*/  BRA `(.L_x_180) ;  /* 0xfffffd8c00407947 */ /* 0x000fea000383ffff */
.L_x_17:
[----:B--2---:R-:W-:-:S04]  /*28170*/  IMAD.U32 R3, RZ, RZ, UR32 ;  /* 0x00000020ff037e24 */ /* 0x004fc8000f8e00ff */
[----:B------:R2:W3:Y:S03]  /*28180*/  SYNCS.PHASECHK.TRANS64.TRYWAIT P1, [R3+URZ+0xc4448], R2 ;  /* 0x0c444802030075a7 */ /* 0x0004e6000802017f */
[----:B---3--:R-:W-:Y:S05]  /*28190*/  @!P1 NANOSLEEP.SYNCS 0x989680 ;  /* 0x009896800000995d */ /* 0x008fea0003900000 */
[----:B------:R-:W3:Y:S02]  /*281a0*/  @!P1 SYNCS.PHASECHK.TRANS64 P1, [R3+URZ+0xc4448], R2 ;  /* 0x0c444802030095a7 */ /* 0x000ee4000802007f */
[----:B---3--:R-:W-:Y:S05]  /*281b0*/  @!P1 BRA `(.L_x_17) ;  /* 0xfffffffc00ec9947 */ /* 0x008fea000383ffff */
[----:B------:R-:W-:Y:S05]  /*281c0*/  BRA `(.L_x_181) ;  /* 0xfffffd8c004c7947 */ /* 0x000fea000383ffff */
.L_x_20:
[----:B-1----:R-:W-:-:S04]  /*281d0*/  MOV R2, UR9 ;  /* 0x0000000900027c02 */ /* 0x002fc80008000f00 */
[----:B------:R1:W2:Y:S03]  /*281e0*/  SYNCS.PHASECHK.TRANS64.TRYWAIT P1, [R2+URZ+0xc4400], R0 ;  /* 0x0c440000020075a7 */ /* 0x0002a6000802017f */
[----:B--2---:R-:W-:Y:S05]  /*281f0*/  @!P1 NANOSLEEP.SYNCS 0x989680 ;  /* 0x009896800000995d */ /* 0x004fea0003900000 */
[----:B------:R-:W2:Y:S02]  /*28200*/  @!P1 SYNCS.PHASECHK.TRANS64 P1, [R2+URZ+0xc4400], R0 ;  /* 0x0c440000020095a7 */ /* 0x000ea4000802007f */
[----:B--2---:R-:W-:Y:S05]  /*28210*/  @!P1 BRA `(.L_x_20) ;  /* 0xfffffffc00ec9947 */ /* 0x004fea000383ffff */
[----:B------:R-:W-:Y:S05]  /*28220*/  BRA `(.L_x_182) ;  /* 0xfffffdb000107947 */ /* 0x000fea000383ffff */
.L_x_22:
[----:B-1----:R-:W-:-:S04]  /*28230*/  IMAD.U32 R2, RZ, RZ, UR10 ;  /* 0x0000000aff027e24 */ /* 0x002fc8000f8e00ff */
[----:B------:R1:W2:Y:S03]  /*28240*/  SYNCS.PHASECHK.TRANS64.TRYWAIT P1, [R2+URZ+0xc4400], R0 ;  /* 0x0c440000020075a7 */ /* 0x0002a6000802017f */
[----:B--2---:R-:W-:Y:S05]  /*28250*/  @!P1 NANOSLEEP.SYNCS 0x989680 ;  /* 0x009896800000995d */ /* 0x004fea0003900000 */
[----:B------:R-:W2:Y:S02]  /*28260*/  @!P1 SYNCS.PHASECHK.TRANS64 P1, [R2+URZ+0xc4400], R0 ;  /* 0x0c440000020095a7 */ /* 0x000ea4000802007f */
[----:B--2---:R-:W-:Y:S05]  /*28270*/  @!P1 BRA `(.L_x_22) ;  /* 0xfffffffc00ec9947 */ /* 0x004fea000383ffff */
[----:B------:R-:W-:Y:S05]  /*28280*/  BRA `(.L_x_183) ;  /* 0xfffffdbc00d07947 */ /* 0x000fea000383ffff */
.L_x_23:
[----:B-1----:R-:W-:-:S04]  /*28290*/  IMAD.U32 R0, RZ, RZ, UR11 ;  /* 0x0000000bff007e24 */ /* 0x002fc8000f8e00ff */
[----:B------:R1:W2:Y:S03]  /*282a0*/  SYNCS.PHASECHK.TRANS64.TRYWAIT P1, [R0+URZ], R4 ;  /* 0x00000004000075a7 */ /* 0x0002a6000802017f */
[----:B--2---:R-:W-:Y:S05]  /*282b0*/  @!P1 NANOSLEEP.SYNCS 0x989680 ;  /* 0x009896800000995d */ /* 0x004fea0003900000 */
[----:B------:R-:W2:Y:S02]  /*282c0*/  @!P1 SYNCS.PHASECHK.TRANS64 P1, [R0+URZ], R4 ;  /* 0x00000004000095a7 */ /* 0x000ea4000802007f */
[----:B--2---:R-:W-:Y:S05]  /*282d0*/  @!P1 BRA `(.L_x_23) ;  /* 0xfffffffc00ec9947 */ /* 0x004fea000383ffff */
[----:B------:R-:W-:Y:S05]  /*282e0*/  BRA `(.L_x_184) ;  /* 0xfffffdd400607947 */ /* 0x000fea000383ffff */
.L_x_25:
[----:B--2---:R-:W-:-:S04]  /*282f0*/  IMAD.U32 R7, RZ, RZ, UR11 ;  /* 0x0000000bff077e24 */ /* 0x004fc8000f8e00ff */
[----:B------:R2:W3:Y:S03]  /*28300*/  SYNCS.PHASECHK.TRANS64.TRYWAIT P1, [R7+URZ+0xc44a0], R6 ;  /* 0x0c44a006070075a7 */ /* 0x0004e6000802017f */
[----:B---3--:R-:W-:Y:S05]  /*28310*/  @!P1 NANOSLEEP.SYNCS 0x989680 ;  /* 0x009896800000995d */ /* 0x008fea0003900000 */
[----:B------:R-:W3:Y:S02]  /*28320*/  @!P1 SYNCS.PHASECHK.TRANS64 P1, [R7+URZ+0xc44a0], R6 ;  /* 0x0c44a006070095a7 */ /* 0x000ee4000802007f */
[----:B---3--:R-:W-:Y:S05]  /*28330*/  @!P1 BRA `(.L_x_25) ;  /* 0xfffffffc00ec9947 */ /* 0x008fea000383ffff */
[----:B------:R-:W-:Y:S05]  /*28340*/  BRA `(.L_x_24) ;  /* 0xfffffe2800e47947 */ /* 0x000fea000383ffff */
.L_x_29:
[----:B--2---:R-:W-:-:S04]  /*28350*/  IMAD.U32 R2, RZ, RZ, UR5 ;  /* 0x00000005ff027e24 */ /* 0x004fc8000f8e00ff */
[----:B------:R2:W3:Y:S03]  /*28360*/  SYNCS.PHASECHK.TRANS64.TRYWAIT P1, [R2+URZ+0xc4490], R0 ;  /* 0x0c449000020075a7 */ /* 0x0004e6000802017f */
[----:B---3--:R-:W-:Y:S05]  /*28370*/  @!P1 NANOSLEEP.SYNCS 0x989680 ;  /* 0x009896800000995d */ /* 0x008fea0003900000 */
[----:B------:R-:W3:Y:S02]  /*28380*/  @!P1 SYNCS.PHASECHK.TRANS64 P1, [R2+URZ+0xc4490], R0 ;  /* 0x0c449000020095a7 */ /* 0x000ee4000802007f */
[----:B---3--:R-:W-:Y:S05]  /*28390*/  @!P1 BRA `(.L_x_29) ;  /* 0xfffffffc00ec9947 */ /* 0x008fea000383ffff */
[----:B------:R-:W-:Y:S05]  /*283a0*/  BRA `(.L_x_185) ;  /* 0xfffffe5c00a87947 */ /* 0x000fea000383ffff */
.L_x_32:
[----:B---3--:R-:W-:-:S04]  /*283b0*/  IMAD.U32 R2, RZ, RZ, UR11 ;  /* 0x0000000bff027e24 */ /* 0x008fc8000f8e00ff */
[----:B------:R3:W4:Y:S03]  /*283c0*/  SYNCS.PHASECHK.TRANS64.TRYWAIT P1, [R2+URZ], R0 ;  /* 0x00000000020075a7 */ /* 0x000726000802017f */
[----:B----4-:R-:W-:Y:S05]  /*283d0*/  @!P1 NANOSLEEP.SYNCS 0x989680 ;  /* 0x009896800000995d */ /* 0x010fea0003900000 */
[----:B------:R-:W4:Y:S02]  /*283e0*/  @!P1 SYNCS.PHASECHK.TRANS64 P1, [R2+URZ], R0 ;  /* 0x00000000020095a7 */ /* 0x000f24000802007f */
[----:B----4-:R-:W-:Y:S05]  /*283f0*/  @!P1 BRA `(.L_x_32) ;  /* 0xfffffffc00ec9947 */ /* 0x010fea000383ffff */
[----:B------:R-:W-:Y:S05]  /*28400*/  BRA `(.L_x_186) ;  /* 0xfffffe5c00b87947 */ /* 0x000fea000383ffff */
.L_x_34:
[----:B-1----:R-:W-:-:S04]  /*28410*/  MOV R2, UR13 ;  /* 0x0000000d00027c02 */ /* 0x002fc80008000f00 */
[----:B------:R1:W3:Y:S03]  /*28420*/  SYNCS.PHASECHK.TRANS64.TRYWAIT P2, [R2+URZ+0xc4490], R0 ;  /* 0x0c449000020075a7 */ /* 0x0002e6000804017f */
[----:B---3--:R-:W-:Y:S05]  /*28430*/  @!P2 NANOSLEEP.SYNCS 0x989680 ;  /* 0x009896800000a95d */ /* 0x008fea0003900000 */
[----:B------:R-:W3:Y:S02]  /*28440*/  @!P2 SYNCS.PHASECHK.TRANS64 P2, [R2+URZ+0xc4490], R0 ;  /* 0x0c4490000200a5a7 */ /* 0x000ee4000804007f */
[----:B---3--:R-:W-:Y:S05]  /*28450*/  @!P2 BRA `(.L_x_34) ;  /* 0xfffffffc00eca947 */ /* 0x008fea000383ffff */
[----:B------:R-:W-:Y:S05]  /*28460*/  BRA `(.L_x_187) ;  /* 0xfffffee800447947 */ /* 0x000fea000383ffff */
.L_x_46:
[----:B-1----:R-:W-:-:S04]  /*28470*/  IMAD.U32 R3, RZ, RZ, UR5 ;  /* 0x00000005ff037e24 */ /* 0x002fc8000f8e00ff */
[----:B------:R1:W2:Y:S03]  /*28480*/  SYNCS.PHASECHK.TRANS64.TRYWAIT P0, [R3+URZ+0xc4490], R0 ;  /* 0x0c449000030075a7 */ /* 0x0002a6000800017f */
[----:B--2---:R-:W-:Y:S05]  /*28490*/  @!P0 NANOSLEEP.SYNCS 0x989680 ;  /* 0x009896800000895d */ /* 0x004fea0003900000 */
[----:B------:R-:W2:Y:S02]  /*284a0*/  @!P0 SYNCS.PHASECHK.TRANS64 P0, [R3+URZ+0xc4490], R0 ;  /* 0x0c449000030085a7 */ /* 0x000ea4000800007f */
[----:B--2---:R-:W-:Y:S05]  /*284b0*/  @!P0 BRA `(.L_x_46) ;  /* 0xfffffffc00ec8947 */ /* 0x004fea000383ffff */
[----:B------:R-:W-:Y:S05]  /*284c0*/  BRA `(.L_x_188) ;  /* 0xffffff2c00e07947 */ /* 0x000fea000383ffff */
.L_x_48:
[----:B-1----:R-:W-:-:S04]  /*284d0*/  IMAD.U32 R2, RZ, RZ, UR4 ;  /* 0x00000004ff027e24 */ /* 0x002fc8000f8e00ff */
[----:B------:R1:W2:Y:S03]  /*284e0*/  SYNCS.PHASECHK.TRANS64.TRYWAIT P0, [R2+URZ+0xc4490], R0 ;  /* 0x0c449000020075a7 */ /* 0x0002a6000800017f */
[----:B--2---:R-:W-:Y:S05]  /*284f0*/  @!P0 NANOSLEEP.SYNCS 0x989680 ;  /* 0x009896800000895d */ /* 0x004fea0003900000 */
[----:B------:R-:W2:Y:S02]  /*28500*/  @!P0 SYNCS.PHASECHK.TRANS64 P0, [R2+URZ+0xc4490], R0 ;  /* 0x0c449000020085a7 */ /* 0x000ea4000800007f */
[----:B--2---:R-:W-:Y:S05]  /*28510*/  @!P0 BRA `(.L_x_48) ;  /* 0xfffffffc00ec8947 */ /* 0x004fea000383ffff */
[----:B------:R-:W-:Y:S05]  /*28520*/  BRA `(.L_x_189) ;  /* 0xffffff2c00f87947 */ /* 0x000fea000383ffff */
.L_x_49:
[----:B-1----:R-:W-:-:S04]  /*28530*/  IMAD.U32 R2, RZ, RZ, UR4 ;  /* 0x00000004ff027e24 */ /* 0x002fc8000f8e00ff */
[----:B------:R1:W2:Y:S03]  /*28540*/  SYNCS.PHASECHK.TRANS64.TRYWAIT P0, [R2+URZ+0xc44a0], R0 ;  /* 0x0c44a000020075a7 */ /* 0x0002a6000800017f */
[----:B--2---:R-:W-:Y:S05]  /*28550*/  @!P0 NANOSLEEP.SYNCS 0x989680 ;  /* 0x009896800000895d */ /* 0x004fea0003900000 */
[----:B------:R-:W2:Y:S02]  /*28560*/  @!P0 SYNCS.PHASECHK.TRANS64 P0, [R2+URZ+0xc44a0], R0 ;  /* 0x0c44a000020085a7 */ /* 0x000ea4000800007f */
[----:B--2---:R-:W-:Y:S05]  /*28570*/  @!P0 BRA `(.L_x_49) ;  /* 0xfffffffc00ec8947 */ /* 0x004fea000383ffff */
[----:B------:R-:W-:Y:S05]  /*28580*/  BRA `(.L_x_190) ;  /* 0xffffff3000007947 */ /* 0x000fea000383ffff */
.L_x_123:
[----:B-1----:R-:W-:-:S04]  /*28590*/  IMAD.U32 R5, RZ, RZ, UR4 ;  /* 0x00000004ff057e24 */ /* 0x002fc8000f8e00ff */
[----:B------:R1:W2:Y:S03]  /*285a0*/  SYNCS.PHASECHK.TRANS64.TRYWAIT P1, [R5+URZ+0xc4480], R6 ;  /* 0x0c448006050075a7 */ /* 0x0002a6000802017f */
[----:B--2---:R-:W-:Y:S05]  /*285b0*/  @!P1 NANOSLEEP.SYNCS 0x989680 ;  /* 0x009896800000995d */ /* 0x004fea0003900000 */
[----:B------:R-:W2:Y:S02]  /*285c0*/  @!P1 SYNCS.PHASECHK.TRANS64 P1, [R5+URZ+0xc4480], R6 ;  /* 0x0c448006050095a7 */ /* 0x000ea4000802007f */
[----:B--2---:R-:W-:Y:S05]  /*285d0*/  @!P1 BRA `(.L_x_123) ;  /* 0xfffffffc00ec9947 */ /* 0x004fea000383ffff */
[----:B------:R-:W-:Y:S05]  /*285e0*/  BRA `(.L_x_191) ;  /* 0xffffff9800a87947 */ /* 0x000fea000383ffff */
.L_x_136:
[----:B-1----:R1:W4:Y:S02]  /*285f0*/  SYNCS.PHASECHK.TRANS64.TRYWAIT P0, [R4+URZ+0xc4460], R3 ;  /* 0x0c446003040075a7 */ /* 0x002324000800017f */
[----:B----4-:R-:W-:Y:S05]  /*28600*/  @!P0 NANOSLEEP.SYNCS 0x989680 ;  /* 0x009896800000895d */ /* 0x010fea0003900000 */
[----:B------:R-:W4:Y:S02]  /*28610*/  @!P0 SYNCS.PHASECHK.TRANS64 P0, [R4+URZ+0xc4460], R3 ;  /* 0x0c446003040085a7 */ /* 0x000f24000800007f */
[----:B----4-:R-:W-:Y:S05]  /*28620*/  @!P0 BRA `(.L_x_136) ;  /* 0xfffffffc00f08947 */ /* 0x010fea000383ffff */
[----:B------:R-:W-:Y:S05]  /*28630*/  BRA `(.L_x_192) ;  /* 0xffffffcc00287947 */ /* 0x000fea000383ffff */
.L_x_141:
[----:B-1----:R1:W2:Y:S02]  /*28640*/  SYNCS.PHASECHK.TRANS64.TRYWAIT P0, [R5+URZ+0xc4420], R2 ;  /* 0x0c442002050075a7 */ /* 0x0022a4000800017f */
[----:B--2---:R-:W-:Y:S05]  /*28650*/  @!P0 NANOSLEEP.SYNCS 0x989680 ;  /* 0x009896800000895d */ /* 0x004fea0003900000 */
[----:B------:R-:W2:Y:S02]  /*28660*/  @!P0 SYNCS.PHASECHK.TRANS64 P0, [R5+URZ+0xc4420], R2 ;  /* 0x0c442002050085a7 */ /* 0x000ea4000800007f */
[----:B--2---:R-:W-:Y:S05]  /*28670*/  @!P0 BRA `(.L_x_141) ;  /* 0xfffffffc00f08947 */ /* 0x004fea000383ffff */
[----:B------:R-:W-:Y:S05]  /*28680*/  BRA `(.L_x_193) ;  /* 0xffffffd000347947 */ /* 0x000fea000383ffff */
.L_x_146:
[----:B-1----:R1:W2:Y:S02]  /*28690*/  SYNCS.PHASECHK.TRANS64.TRYWAIT P0, [R5+URZ+0xc4460], R6 ;  /* 0x0c446006050075a7 */ /* 0x0022a4000800017f */
[----:B--2---:R-:W-:Y:S05]  /*286a0*/  @!P0 NANOSLEEP.SYNCS 0x989680 ;  /* 0x009896800000895d */ /* 0x004fea0003900000 */
[----:B------:R-:W2:Y:S02]  /*286b0*/  @!P0 SYNCS.PHASECHK.TRANS64 P0, [R5+URZ+0xc4460], R6 ;  /* 0x0c446006050085a7 */ /* 0x000ea4000800007f */
[----:B--2---:R-:W-:Y:S05]  /*286c0*/  @!P0 BRA `(.L_x_146) ;  /* 0xfffffffc00f08947 */ /* 0x004fea000383ffff */
[----:B------:R-:W-:Y:S05]  /*286d0*/  BRA `(.L_x_194) ;  /* 0xffffffd400a07947 */ /* 0x000fea000383ffff */
.L_x_151:
[----:B-1----:R1:W2:Y:S02]  /*286e0*/  SYNCS.PHASECHK.TRANS64.TRYWAIT P0, [R6+URZ+0xc4460], R7 ;  /* 0x0c446007060075a7 */ /* 0x0022a4000800017f */
[----:B--2---:R-:W-:Y:S05]  /*286f0*/  @!P0 NANOSLEEP.SYNCS 0x989680 ;  /* 0x009896800000895d */ /* 0x004fea0003900000 */
[----:B------:R-:W2:Y:S02]  /*28700*/  @!P0 SYNCS.PHASECHK.TRANS64 P0, [R6+URZ+0xc4460], R7 ;  /* 0x0c446007060085a7 */ /* 0x000ea4000800007f */
[----:B--2---:R-:W-:Y:S05]  /*28710*/  @!P0 BRA `(.L_x_151) ;  /* 0xfffffffc00f08947 */ /* 0x004fea000383ffff */
[----:B------:R-:W-:Y:S05]  /*28720*/  BRA `(.L_x_195) ;  /* 0xffffffd800cc7947 */ /* 0x000fea000383ffff */
.L_x_156:
[----:B-1----:R1:W2:Y:S02]  /*28730*/  SYNCS.PHASECHK.TRANS64.TRYWAIT P0, [R6+URZ+0xc4420], R9 ;  /* 0x0c442009060075a7 */ /* 0x0022a4000800017f */
[----:B--2---:R-:W-:Y:S05]  /*28740*/  @!P0 NANOSLEEP.SYNCS 0x989680 ;  /* 0x009896800000895d */ /* 0x004fea0003900000 */
[----:B------:R-:W2:Y:S02]  /*28750*/  @!P0 SYNCS.PHASECHK.TRANS64 P0, [R6+URZ+0xc4420], R9 ;  /* 0x0c442009060085a7 */ /* 0x000ea4000800007f */
[----:B--2---:R-:W-:Y:S05]  /*28760*/  @!P0 BRA `(.L_x_156) ;  /* 0xfffffffc00f08947 */ /* 0x004fea000383ffff */
[----:B------:R-:W-:Y:S05]  /*28770*/  BRA `(.L_x_196) ;  /* 0xffffffe0000c7947 */ /* 0x000fea000383ffff */
.L_x_161:
[----:B-1----:R1:W2:Y:S02]  /*28780*/  SYNCS.PHASECHK.TRANS64.TRYWAIT P0, [R6+URZ+0xc4460], R5 ;  /* 0x0c446005060075a7 */ /* 0x0022a4000800017f */
[----:B--2---:R-:W-:Y:S05]  /*28790*/  @!P0 NANOSLEEP.SYNCS 0x989680 ;  /* 0x009896800000895d */ /* 0x004fea0003900000 */
[----:B------:R-:W2:Y:S02]  /*287a0*/  @!P0 SYNCS.PHASECHK.TRANS64 P0, [R6+URZ+0xc4460], R5 ;  /* 0x0c446005060085a7 */ /* 0x000ea4000800007f */
[----:B--2---:R-:W-:Y:S05]  /*287b0*/  @!P0 BRA `(.L_x_161) ;  /* 0xfffffffc00f08947 */ /* 0x004fea000383ffff */
[----:B------:R-:W-:Y:S05]  /*287c0*/  BRA `(.L_x_197) ;  /* 0xffffffe400b47947 */ /* 0x000fea000383ffff */
.L_x_167:
[----:B-1----:R1:W2:Y:S02]  /*287d0*/  SYNCS.PHASECHK.TRANS64.TRYWAIT P4, [R6+URZ+0xc4420], R5 ;  /* 0x0c442005060075a7 */ /* 0x0022a4000808017f */
[----:B--2---:R-:W-:Y:S05]  /*287e0*/  @!P4 NANOSLEEP.SYNCS 0x989680 ;  /* 0x009896800000c95d */ /* 0x004fea0003900000 */
[----:B------:R-:W2:Y:S02]  /*287f0*/  @!P4 SYNCS.PHASECHK.TRANS64 P4, [R6+URZ+0xc4420], R5 ;  /* 0x0c4420050600c5a7 */ /* 0x000ea4000808007f */
[----:B--2---:R-:W-:Y:S05]  /*28800*/  @!P4 BRA `(.L_x_167) ;  /* 0xfffffffc00f0c947 */ /* 0x004fea000383ffff */
[----:B------:R-:W-:Y:S05]  /*28810*/  BRA `(.L_x_198) ;  /* 0xffffffec000c7947 */ /* 0x000fea000383ffff */
.L_x_174:
[----:B-1----:R1:W2:Y:S02]  /*28820*/  SYNCS.PHASECHK.TRANS64.TRYWAIT P4, [R6+URZ+0xc4420], R7 ;  /* 0x0c442007060075a7 */ /* 0x0022a4000808017f */
[----:B--2---:R-:W-:Y:S05]  /*28830*/  @!P4 NANOSLEEP.SYNCS 0x989680 ;  /* 0x009896800000c95d */ /* 0x004fea0003900000 */
[----:B------:R-:W2:Y:S02]  /*28840*/  @!P4 SYNCS.PHASECHK.TRANS64 P4, [R6+URZ+0xc4420], R7 ;  /* 0x0c4420070600c5a7 */ /* 0x000ea4000808007f */
[----:B--2---:R-:W-:Y:S05]  /*28850*/  @!P4 BRA `(.L_x_174) ;  /* 0xfffffffc00f0c947 */ /* 0x004fea000383ffff */
[----:B------:R-:W-:Y:S05]  /*28860*/  BRA `(.L_x_199) ;  /* 0xfffffff000987947 */ /* 0x000fea000383ffff */
.L_x_200:
[----:B------:R-:W-:-:S00]  /*28870*/  BRA `(.L_x_200) ;  /* 0xfffffffc00fc7947 */ /* 0x000fc0000383ffff */
[----:B------:R-:W-:-:S00]  /*28880*/  NOP ;  /* 0x0000000000007918 */ /* 0x000fc00000000000 */
[----:B------:R-:W-:-:S00]  /*28890*/  NOP ;  /* 0x0000000000007918 */ /* 0x000fc00000000000 */
[----:B------:R-:W-:-:S00]  /*288a0*/  NOP ;  /* 0x0000000000007918 */ /* 0x000fc00000000000 */
[----:B------:R-:W-:-:S00]  /*288b0*/  NOP ;  /* 0x0000000000007918 */ /* 0x000fc00000000000 */
[----:B------:R-:W-:-:S00]  /*288c0*/  NOP ;  /* 0x0000000000007918 */ /* 0x000fc00000000000 */
[----:B------:R-:W-:-:S00]  /*288d0*/  NOP ;  /* 0x0000000000007918 */ /* 0x000fc00000000000 */
[----:B------:R-:W-:-:S00]  /*288e0*/  NOP ;  /* 0x0000000000007918 */ /* 0x000fc00000000000 */
[----:B------:R-:W-:-:S00]  /*288f0*/  NOP ;  /* 0x0000000000007918 */ /* 0x000fc00000000000 */
.L_x_201:


//--------------------- .nv.global.init           --------------------------
	.section	.nv.global.init,"aw",@progbits
.nv.global.init:
	.type		$str$24,@object
	.size		$str$24,($str$25 - $str$24)
$str$24:
        /*0000*/ 	.byte	0x28, 0x61, 0x64, 0x64, 0x72, 0x65, 0x73, 0x73, 0x20, 0x26, 0x20, 0x6d, 0x61, 0x73, 0x6b, 0x29
        /*0010*/ 	.byte	0x20, 0x3d, 0x3d, 0x20, 0x30, 0x00
	.type		$str$25,@object
	.size		$str$25,(__unnamed_1 - $str$25)
$str$25:
        /*0016*/ 	.byte	0x2f, 0x74, 0x6d, 0x70, 0x2f, 0x63, 0x75, 0x74, 0x6c, 0x61, 0x73, 0x73, 0x5f, 0x73, 0x77, 0x65
        /*0026*/ 	.byte	0x65, 0x70, 0x5f, 0x73, 0x72, 0x63, 0x2f, 0x69, 0x6e, 0x63, 0x6c, 0x75, 0x64, 0x65, 0x2f, 0x63
        /*0036*/ 	.byte	0x75, 0x74, 0x65, 0x2f, 0x70, 0x6f, 0x69, 0x6e, 0x74, 0x65, 0x72, 0x5f, 0x66, 0x6c, 0x61, 0x67
        /*0046*/ 	.byte	0x67, 0x65, 0x64, 0x2e, 0x68, 0x70, 0x70, 0x00
	.type		__unnamed_1,@object
	.size		__unnamed_1,(__unnamed_2 - __unnamed_1)
__unnamed_1:
        /* <DEDUP_REMOVED lines=28> */
        /*020e*/ 	.byte	0x3e, 0x3e, 0x3e, 0x3e, 0x3e, 0x5d, 0x00
	.type		__unnamed_2,@object
	.size		__unnamed_2,(.L_1 - __unnamed_2)
__unnamed_2:
        /* <DEDUP_REMOVED lines=29> */
.L_1:


//--------------------- .nv.shared._ZN7cutlass13device_kernelINS_4fmha6kernel28FmhaKernelTmaWarpSpecializedINS1_10collective33FmhaBwdMainloopTmaWarpSpecializedINS_6half_tEfN4cute5tupleIJNS7_1CILi64EEENS9_ILi128EEENS9_ILi512EEEEEENS4_16FusionBwdAdapterINS4_14ResidualFusionEEEJEEENS4_17FmhaBwdEpilogueKVIS6_fNS8_IJSA_SC_SA_EEEEENS2_23TileSchedulerBwdAdapterINS2_23IndividualTileSchedulerEEEJEEEEEvNT_6ParamsE --------------------------
	.section	.nv.shared._ZN7cutlass13device_kernelINS_4fmha6kernel28FmhaKernelTmaWarpSpecializedINS1_10collective33FmhaBwdMainloopTmaWarpSpecializedINS_6half_tEfN4cute5tupleIJNS7_1CILi64EEENS9_ILi128EEENS9_ILi512EEEEEENS4_16FusionBwdAdapterINS4_14ResidualFusionEEEJEEENS4_17FmhaBwdEpilogueKVIS6_fNS8_IJSA_SC_SA_EEEEENS2_23TileSchedulerBwdAdapterINS2_23IndividualTileSchedulerEEEJEEEEEvNT_6ParamsE,"aw",@nobits
	.sectionflags	@""
	.align	16
	.zero		1024


//--------------------- .nv.shared.reserved.0     --------------------------
	.section	.nv.shared.reserved.0,"aw",@nobits
	.weak		__nv_reservedSMEM_offset_0_alias
	.size		__nv_reservedSMEM_offset_0_alias, 0, 0
	.other		__nv_reservedSMEM_offset_0_alias,@"STO_CUDA_RESERVED_SHARED STV_DEFAULT"
__nv_reservedSMEM_offset_0_alias:
	.zero		0


//--------------------- .nv.global                --------------------------
	.section	.nv.global,"aw",@nobits
.nv.global:
	.type		_ZN39_INTERNAL_49fef410_4_k_cu_ba552254_40024cute1_E,@object
	.size		_ZN39_INTERNAL_49fef410_4_k_cu_ba552254_40024cute1_E,(_ZN39_INTERNAL_49fef410_4_k_cu_ba552254_40024cuda3std3__45__cpo6cbeginE - _ZN39_INTERNAL_49fef410_4_k_cu_ba552254_40024cute1_E)
_ZN39_INTERNAL_49fef410_4_k_cu_ba552254_40024cute1_E:
	.zero		1
	.type		_ZN39_INTERNAL_49fef410_4_k_cu_ba552254_40024cuda3std3__45__cpo6cbeginE,@object
	.size		_ZN39_INTERNAL_49fef410_4_k_cu_ba552254_40024cuda3std3__45__cpo6cbeginE,(_ZN39_INTERNAL_49fef410_4_k_cu_ba552254_40024cuda3std3__48in_placeE - _ZN39_INTERNAL_49fef410_4_k_cu_ba552254_40024cuda3std3__45__cpo6cbeginE)
_ZN39_INTERNAL_49fef410_4_k_cu_ba552254_40024cuda3std3__45__cpo6cbeginE:
	.zero		1
	.type		_ZN39_INTERNAL_49fef410_4_k_cu_ba552254_40024cuda3std3__48in_placeE,@object
	.size		_ZN39_INTERNAL_49fef410_4_k_cu_ba552254_40024cuda3std3__48in_placeE,(_ZN39_INTERNAL_49fef410_4_k_cu_ba552254_40024cuda3std6ranges3__45__cpo9iter_moveE - _ZN39_INTERNAL_49fef410_4_k_cu_ba552254_40024cuda3std3__48in_placeE)
_ZN39_INTERNAL_49fef410_4_k_cu_ba552254_40024cuda3std3__48in_placeE:
	.zero		1
	.type		_ZN39_INTERNAL_49fef410_4_k_cu_ba552254_40024cuda3std6ranges3__45__cpo9iter_moveE,@object
	.size		_ZN39_INTERNAL_49fef410_4_k_cu_ba552254_40024cuda3std6ranges3__45__cpo9iter_moveE,(_ZN39_INTERNAL_49fef410_4_k_cu_ba552254_40024cuda3std3__45__cpo5beginE - _ZN39_INTERNAL_49fef410_4_k_cu_ba552254_40024cuda3std6ranges3__45__cpo9iter_moveE)
_ZN39_INTERNAL_49fef410_4_k_cu_ba552254_40024cuda3std6ranges3__45__cpo9iter_moveE:
	.zero		1
	.type		_ZN39_INTERNAL_49fef410_4_k_cu_ba552254_40024cuda3std3__45__cpo5beginE,@object
	.size		_ZN39_INTERNAL_49fef410_4_k_cu_ba552254_40024cuda3std3__45__cpo5beginE,(_ZN39_INTERNAL_49fef410_4_k_cu_ba552254_40024cuda3std3__441_GLOBAL__N__49fef410_4_k_cu_ba552254_40026ignoreE - _ZN39_INTERNAL_49fef410_4_k_cu_ba552254_40024cuda3std3__45__cpo5beginE)
_ZN39_INTERNAL_49fef410_4_k_cu_ba552254_40024cuda3std3__45__cpo5beginE:
	.zero		1
	.type		_ZN39_INTERNAL_49fef410_4_k_cu_ba552254_40024cuda3std3__441_GLOBAL__N__49fef410_4_k_cu_ba552254_40026ignoreE,@object
	.size		_ZN39_INTERNAL_49fef410_4_k_cu_ba552254_40024cuda3std3__441_GLOBAL__N__49fef410_4_k_cu_ba552254_40026ignoreE,(_ZN39_INTERNAL_49fef410_4_k_cu_ba552254_40024cute7productE - _ZN39_INTERNAL_49fef410_4_k_cu_ba552254_40024cuda3std3__441_GLOBAL__N__49fef410_4_k_cu_ba552254_40026ignoreE)
_ZN39_INTERNAL_49fef410_4_k_cu_ba552254_40024cuda3std3__441_GLOBAL__N__49fef410_4_k_cu_ba552254_40026ignoreE:
	.zero		1
	.type		_ZN39_INTERNAL_49fef410_4_k_cu_ba552254_40024cute7productE,@object
	.size		_ZN39_INTERNAL_49fef410_4_k_cu_ba552254_40024cute7productE,(_ZN39_INTERNAL_49fef410_4_k_cu_ba552254_40024cuda3std3__45__cpo3endE - _ZN39_INTERNAL_49fef410_4_k_cu_ba552254_40024cute7productE)
_ZN39_INTERNAL_49fef410_4_k_cu_ba552254_40024cute7productE:
	.zero		1
	.type		_ZN39_INTERNAL_49fef410_4_k_cu_ba552254_40024cuda3std3__45__cpo3endE,@object
	.size		_ZN39_INTERNAL_49fef410_4_k_cu_ba552254_40024cuda3std3__45__cpo3endE,(_ZN39_INTERNAL_49fef410_4_k_cu_ba552254_40024cuda3std3__419piecewise_constructE - _ZN39_INTERNAL_49fef410_4_k_cu_ba552254_40024cuda3std3__45__cpo3endE)
_ZN39_INTERNAL_49fef410_4_k_cu_ba552254_40024cuda3std3__45__cpo3endE:
	.zero		1
	.type		_ZN39_INTERNAL_49fef410_4_k_cu_ba552254_40024cuda3std3__419piecewise_constructE,@object
	.size		_ZN39_INTERNAL_49fef410_4_k_cu_ba552254_40024cuda3std3__419piecewise_constructE,(_ZN39_INTERNAL_49fef410_4_k_cu_ba552254_40024cuda3std3__45__cpo4cendE - _ZN39_INTERNAL_49fef410_4_k_cu_ba552254_40024cuda3std3__419piecewise_constructE)
_ZN39_INTERNAL_49fef410_4_k_cu_ba552254_40024cuda3std3__419piecewise_constructE:
	.zero		1
	.type		_ZN39_INTERNAL_49fef410_4_k_cu_ba552254_40024cuda3std3__45__cpo4cendE,@object
	.size		_ZN39_INTERNAL_49fef410_4_k_cu_ba552254_40024cuda3std3__45__cpo4cendE,(_ZN39_INTERNAL_49fef410_4_k_cu_ba552254_40024cuda3std6ranges3__45__cpo4swapE - _ZN39_INTERNAL_49fef410_4_k_cu_ba552254_40024cuda3std3__45__cpo4cendE)
_ZN39_INTERNAL_49fef410_4_k_cu_ba552254_40024cuda3std3__45__cpo4cendE:
	.zero		1
	.type		_ZN39_INTERNAL_49fef410_4_k_cu_ba552254_40024cuda3std6ranges3__45__cpo4swapE,@object
	.size		_ZN39_INTERNAL_49fef410_4_k_cu_ba552254_40024cuda3std6ranges3__45__cpo4swapE,(.L_9 - _ZN39_INTERNAL_49fef410_4_k_cu_ba552254_40024cuda3std6ranges3__45__cpo4swapE)
_ZN39_INTERNAL_49fef410_4_k_cu_ba552254_40024cuda3std6ranges3__45__cpo4swapE:
	.zero		1
.L_9:


//--------------------- .nv.constant0._ZN7cutlass13device_kernelINS_4fmha6kernel28FmhaKernelTmaWarpSpecializedINS1_10collective33FmhaBwdMainloopTmaWarpSpecializedINS_6half_tEfN4cute5tupleIJNS7_1CILi64EEENS9_ILi128EEENS9_ILi512EEEEEENS4_16FusionBwdAdapterINS4_14ResidualFusionEEEJEEENS4_17FmhaBwdEpilogueKVIS6_fNS8_IJSA_SC_SA_EEEEENS2_23TileSchedulerBwdAdapterINS2_23IndividualTileSchedulerEEEJEEEEEvNT_6ParamsE --------------------------
	.section	.nv.constant0._ZN7cutlass13device_kernelINS_4fmha6kernel28FmhaKernelTmaWarpSpecializedINS1_10collective33FmhaBwdMainloopTmaWarpSpecializedINS_6half_tEfN4cute5tupleIJNS7_1CILi64EEENS9_ILi128EEENS9_ILi512EEEEEENS4_16FusionBwdAdapterINS4_14ResidualFusionEEEJEEENS4_17FmhaBwdEpilogueKVIS6_fNS8_IJSA_SC_SA_EEEEENS2_23TileSchedulerBwdAdapterINS2_23IndividualTileSchedulerEEEJEEEEEvNT_6ParamsE,"a",@progbits
	.sectionflags	@""
	.align	4
.nv.constant0._ZN7cutlass13device_kernelINS_4fmha6kernel28FmhaKernelTmaWarpSpecializedINS1_10collective33FmhaBwdMainloopTmaWarpSpecializedINS_6half_tEfN4cute5tupleIJNS7_1CILi64EEENS9_ILi128EEENS9_ILi512EEEEEENS4_16FusionBwdAdapterINS4_14ResidualFusionEEEJEEENS4_17FmhaBwdEpilogueKVIS6_fNS8_IJSA_SC_SA_EEEEENS2_23TileSchedulerBwdAdapterINS2_23IndividualTileSchedulerEEEJEEEEEvNT_6ParamsE:
	.zero		4352


//--------------------- SYMBOLS --------------------------

	.type		.nv.reservedSmem.offset0,@object
	.size		.nv.reservedSmem.offset0,0x4
	.type		__assertfail,@function
